	.target	sm_90a

	.elftype	@"ET_EXEC"


//--------------------- .note.nv.tkinfo           --------------------------
	.section	.note.nv.tkinfo,"",@"SHT_NOTE"
	.sectionflags	@"SHF_NOTE_NV_TKINFO"
	.tkinfo
        /*0018*/ 	.word	0x00000002
        /*0030*/ 	.string	""
        /*0030*/ 	.string	"ptxas"
        /*0030*/ 	.string	"Cuda compilation tools, release 13.0, V13.0.88"
        /*0030*/ 	.string	"Build cuda_13.0.r13.0/compiler.36424714_0"
        /*0030*/ 	.string	"-arch sm_90a -m 64 "



//--------------------- .note.nv.cuinfo           --------------------------
	.section	.note.nv.cuinfo,"",@"SHT_NOTE"
	.sectionflags	@"SHF_NOTE_NV_CUINFO"
        /*0018*/ 	.short	0x0002
        /*001a*/ 	.short	0x005a
        /*001c*/ 	.short	0x0082
	.zero		2


//--------------------- .nv.info                  --------------------------
	.section	.nv.info,"",@"SHT_CUDA_INFO"
	.align	4


	//----- nvinfo : EIATTR_REGCOUNT
	.align		4
        /*0000*/ 	.byte	0x04, 0x2f
        /*0002*/ 	.short	(.L_12 - .L_11)
	.align		4
.L_11:
        /*0004*/ 	.word	index@(_ZN7cutlass13device_kernelINS_4gemm6kernel13GemmUniversalIN4cute5tupleIJiiiiEEENS1_10collective13CollectiveMmaINS1_37MainloopSm90TmaGmmaWarpSpecializedFP8ILi3ENS5_IJNS4_1CILi1EEESB_SB_EEENS1_35KernelTmaWarpSpecializedCooperativeEEENS5_IJNSA_ILi512EEENSA_ILi48EEENSA_ILi128EEEEEENS_12float_e4m3_tENS5_IJlSB_lEEESJ_SK_NS4_8TiledMMAINS4_8MMA_AtomIJNS4_4SM904GMMA30MMA_64x16x32_F32E4M3E4M3_SS_TNILNSO_7ScaleInE1ELSQ_1EEEEEENS4_6LayoutINS5_IJNSA_ILi2EEESB_SB_EEENS5_IJSB_NSA_ILi0EEESW_EEEEENS5_IJNS4_10UnderscoreESZ_SZ_EEEEENS4_13SM90_TMA_LOADENS4_14ComposedLayoutINS4_7SwizzleILi3ELi4ELi3EEENS4_18smem_ptr_flag_bitsILi8EEENST_INS5_IJNSA_ILi8EEESH_EEENS5_IJSH_SB_EEEEEEEvNS4_8identityES12_S1C_vS1D_EENS_8epilogue10collective6detail29Sm90TmaWarpSpecializedAdapterINS1G_15DefaultEpilogueISJ_SK_SK_NS1F_6thread17LinearCombinationISJ_Li1EffLNS1K_9ScaleType4KindE0ELNS_15FloatRoundStyleE2ESJ_EENS1_15EpilogueDefaultEEEEEvvEEEEvNT_6ParamsE)
        /*0008*/ 	.word	0x000000a8


	//----- nvinfo : EIATTR_FRAME_SIZE
	.align		4
.L_12:
        /*000c*/ 	.byte	0x04, 0x11
        /*000e*/ 	.short	(.L_14 - .L_13)
	.align		4
.L_13:
        /*0010*/ 	.word	index@(_ZN7cutlass13device_kernelINS_4gemm6kernel13GemmUniversalIN4cute5tupleIJiiiiEEENS1_10collective13CollectiveMmaINS1_37MainloopSm90TmaGmmaWarpSpecializedFP8ILi3ENS5_IJNS4_1CILi1EEESB_SB_EEENS1_35KernelTmaWarpSpecializedCooperativeEEENS5_IJNSA_ILi512EEENSA_ILi48EEENSA_ILi128EEEEEENS_12float_e4m3_tENS5_IJlSB_lEEESJ_SK_NS4_8TiledMMAINS4_8MMA_AtomIJNS4_4SM904GMMA30MMA_64x16x32_F32E4M3E4M3_SS_TNILNSO_7ScaleInE1ELSQ_1EEEEEENS4_6LayoutINS5_IJNSA_ILi2EEESB_SB_EEENS5_IJSB_NSA_ILi0EEESW_EEEEENS5_IJNS4_10UnderscoreESZ_SZ_EEEEENS4_13SM90_TMA_LOADENS4_14ComposedLayoutINS4_7SwizzleILi3ELi4ELi3EEENS4_18smem_ptr_flag_bitsILi8EEENST_INS5_IJNSA_ILi8EEESH_EEENS5_IJSH_SB_EEEEEEEvNS4_8identityES12_S1C_vS1D_EENS_8epilogue10collective6detail29Sm90TmaWarpSpecializedAdapterINS1G_15DefaultEpilogueISJ_SK_SK_NS1F_6thread17LinearCombinationISJ_Li1EffLNS1K_9ScaleType4KindE0ELNS_15FloatRoundStyleE2ESJ_EENS1_15EpilogueDefaultEEEEEvvEEEEvNT_6ParamsE)
        /*0014*/ 	.word	0x00000040


	//----- nvinfo : EIATTR_MIN_STACK_SIZE
	.align		4
.L_14:
        /*0018*/ 	.byte	0x04, 0x12
        /*001a*/ 	.short	(.L_16 - .L_15)
	.align		4
.L_15:
        /*001c*/ 	.word	index@(_ZN7cutlass13device_kernelINS_4gemm6kernel13GemmUniversalIN4cute5tupleIJiiiiEEENS1_10collective13CollectiveMmaINS1_37MainloopSm90TmaGmmaWarpSpecializedFP8ILi3ENS5_IJNS4_1CILi1EEESB_SB_EEENS1_35KernelTmaWarpSpecializedCooperativeEEENS5_IJNSA_ILi512EEENSA_ILi48EEENSA_ILi128EEEEEENS_12float_e4m3_tENS5_IJlSB_lEEESJ_SK_NS4_8TiledMMAINS4_8MMA_AtomIJNS4_4SM904GMMA30MMA_64x16x32_F32E4M3E4M3_SS_TNILNSO_7ScaleInE1ELSQ_1EEEEEENS4_6LayoutINS5_IJNSA_ILi2EEESB_SB_EEENS5_IJSB_NSA_ILi0EEESW_EEEEENS5_IJNS4_10UnderscoreESZ_SZ_EEEEENS4_13SM90_TMA_LOADENS4_14ComposedLayoutINS4_7SwizzleILi3ELi4ELi3EEENS4_18smem_ptr_flag_bitsILi8EEENST_INS5_IJNSA_ILi8EEESH_EEENS5_IJSH_SB_EEEEEEEvNS4_8identityES12_S1C_vS1D_EENS_8epilogue10collective6detail29Sm90TmaWarpSpecializedAdapterINS1G_15DefaultEpilogueISJ_SK_SK_NS1F_6thread17LinearCombinationISJ_Li1EffLNS1K_9ScaleType4KindE0ELNS_15FloatRoundStyleE2ESJ_EENS1_15EpilogueDefaultEEEEEvvEEEEvNT_6ParamsE)
        /*0020*/ 	.word	0x00000040
.L_16:


//--------------------- .nv.compat                --------------------------
	.section	.nv.compat,"",@"SHT_CUDA_COMPAT_INFO"
	.align	4
        /*0000*/ 	.byte	0x02, 0x09, 0x01, 0x00, 0x02, 0x02, 0x04, 0x00, 0x02, 0x05, 0x05, 0x00, 0x03, 0x07, 0x01, 0x01
        /*0010*/ 	.byte	0x02, 0x03, 0x01, 0x00, 0x02, 0x06, 0x01, 0x00, 0x04, 0x0b, 0x08, 0x00, 0x00, 0x00, 0x00, 0x00
        /*0020*/ 	.byte	0x00, 0x00, 0x00, 0x00


//--------------------- .nv.info._ZN7cutlass13device_kernelINS_4gemm6kernel13GemmUniversalIN4cute5tupleIJiiiiEEENS1_10collective13CollectiveMmaINS1_37MainloopSm90TmaGmmaWarpSpecializedFP8ILi3ENS5_IJNS4_1CILi1EEESB_SB_EEENS1_35KernelTmaWarpSpecializedCooperativeEEENS5_IJNSA_ILi512EEENSA_ILi48EEENSA_ILi128EEEEEENS_12float_e4m3_tENS5_IJlSB_lEEESJ_SK_NS4_8TiledMMAINS4_8MMA_AtomIJNS4_4SM904GMMA30MMA_64x16x32_F32E4M3E4M3_SS_TNILNSO_7ScaleInE1ELSQ_1EEEEEENS4_6LayoutINS5_IJNSA_ILi2EEESB_SB_EEENS5_IJSB_NSA_ILi0EEESW_EEEEENS5_IJNS4_10UnderscoreESZ_SZ_EEEEENS4_13SM90_TMA_LOADENS4_14ComposedLayoutINS4_7SwizzleILi3ELi4ELi3EEENS4_18smem_ptr_flag_bitsILi8EEENST_INS5_IJNSA_ILi8EEESH_EEENS5_IJSH_SB_EEEEEEEvNS4_8identityES12_S1C_vS1D_EENS_8epilogue10collective6detail29Sm90TmaWarpSpecializedAdapterINS1G_15DefaultEpilogueISJ_SK_SK_NS1F_6thread17LinearCombinationISJ_Li1EffLNS1K_9ScaleType4KindE0ELNS_15FloatRoundStyleE2ESJ_EENS1_15EpilogueDefaultEEEEEvvEEEEvNT_6ParamsE --------------------------
	.section	.nv.info._ZN7cutlass13device_kernelINS_4gemm6kernel13GemmUniversalIN4cute5tupleIJiiiiEEENS1_10collective13CollectiveMmaINS1_37MainloopSm90TmaGmmaWarpSpecializedFP8ILi3ENS5_IJNS4_1CILi1EEESB_SB_EEENS1_35KernelTmaWarpSpecializedCooperativeEEENS5_IJNSA_ILi512EEENSA_ILi48EEENSA_ILi128EEEEEENS_12float_e4m3_tENS5_IJlSB_lEEESJ_SK_NS4_8TiledMMAINS4_8MMA_AtomIJNS4_4SM904GMMA30MMA_64x16x32_F32E4M3E4M3_SS_TNILNSO_7ScaleInE1ELSQ_1EEEEEENS4_6LayoutINS5_IJNSA_ILi2EEESB_SB_EEENS5_IJSB_NSA_ILi0EEESW_EEEEENS5_IJNS4_10UnderscoreESZ_SZ_EEEEENS4_13SM90_TMA_LOADENS4_14ComposedLayoutINS4_7SwizzleILi3ELi4ELi3EEENS4_18smem_ptr_flag_bitsILi8EEENST_INS5_IJNSA_ILi8EEESH_EEENS5_IJSH_SB_EEEEEEEvNS4_8identityES12_S1C_vS1D_EENS_8epilogue10collective6detail29Sm90TmaWarpSpecializedAdapterINS1G_15DefaultEpilogueISJ_SK_SK_NS1F_6thread17LinearCombinationISJ_Li1EffLNS1K_9ScaleType4KindE0ELNS_15FloatRoundStyleE2ESJ_EENS1_15EpilogueDefaultEEEEEvvEEEEvNT_6ParamsE,"",@"SHT_CUDA_INFO"
	.sectionflags	@""
	.align	4


	//----- nvinfo : EIATTR_CUDA_API_VERSION
	.align		4
        /*0000*/ 	.byte	0x04, 0x37
        /*0002*/ 	.short	(.L_18 - .L_17)
.L_17:
        /*0004*/ 	.word	0x00000082


	//----- nvinfo : EIATTR_KPARAM_INFO
	.align		4
.L_18:
        /*0008*/ 	.byte	0x04, 0x17
        /*000a*/ 	.short	(.L_20 - .L_19)
.L_19:
        /*000c*/ 	.word	0x00000000
        /*0010*/ 	.short	0x0000
        /*0012*/ 	.short	0x0070
        /*0014*/ 	.byte	0x00, 0xf0, 0x01, 0x10


	//----- nvinfo : EIATTR_SPARSE_MMA_MASK
	.align		4
.L_20:
        /*0018*/ 	.byte	0x03, 0x50
        /*001a*/ 	.short	0x0000


	//----- nvinfo : EIATTR_MAXREG_COUNT
	.align		4
        /*001c*/ 	.byte	0x03, 0x1b
        /*001e*/ 	.short	0x00a8


	//----- nvinfo : EIATTR_NUM_BARRIERS
	.align		4
        /*0020*/ 	.byte	0x02, 0x4c
        /*0022*/ 	.byte	0x01
	.zero		1


	//----- nvinfo : EIATTR_ANNOTATIONS
	.align		4
        /*0024*/ 	.byte	0x04, 0x55
        /*0026*/ 	.short	(.L_22 - .L_21)


	//   ....[0]....
.L_21:
        /*0028*/ 	.word	0x00000001
        /*002c*/ 	.byte	0xa0, 0x05, 0x00, 0x00, 0x01, 0x00, 0x00, 0x00, 0xb0, 0x05, 0x00, 0x00, 0x01, 0x00, 0x00, 0x00
        /* <DEDUP_REMOVED lines=22> */
        /*019c*/ 	.byte	0x70, 0x11, 0x01, 0x00


	//----- nvinfo : EIATTR_MERCURY_ISA_VERSION
	.align		4
.L_22:
        /*01a0*/ 	.byte	0x03, 0x5f
        /*01a2*/ 	.short	0x0101


	//----- nvinfo : EIATTR_INT_WARP_WIDE_INSTR_OFFSETS
	.align		4
        /*01a4*/ 	.byte	0x04, 0x31
        /*01a6*/ 	.short	(.L_24 - .L_23)


	//   ....[0]....
.L_23:
        /*01a8*/ 	.word	0x000003d0


	//   ....[1]....
        /*01ac*/ 	.word	0x000003e0


	//   ....[2]....
        /*01b0*/ 	.word	0x000004e0


	//----- nvinfo : EIATTR_COOP_GROUP_MASK_REGIDS
	.align		4
.L_24:
        /*01b4*/ 	.byte	0x04, 0x29
        /*01b6*/ 	.short	(.L_26 - .L_25)


	//   ....[0]....
.L_25:
        /*01b8*/ 	.word	0xffffffff


	//   ....[1]....
        /*01bc*/ 	.word	0xffffffff


	//   ....[2]....
        /*01c0*/ 	.word	0xffffffff


	//   ....[3]....
        /*01c4*/ 	.word	0xffffffff


	//   ....[4]....
        /*01c8*/ 	.word	0xffffffff


	//----- nvinfo : EIATTR_COOP_GROUP_INSTR_OFFSETS
	.align		4
.L_26:
        /*01cc*/ 	.byte	0x04, 0x28
        /*01ce*/ 	.short	(.L_28 - .L_27)


	//   ....[0]....
.L_27:
        /*01d0*/ 	.word	0x00000070


	//   ....[1]....
        /*01d4*/ 	.word	0x00000080


	//   ....[2]....
        /*01d8*/ 	.word	0x00000140


	//   ....[3]....
        /*01dc*/ 	.word	0x000002b0


	//   ....[4]....
        /*01e0*/ 	.word	0x000012e0


	//----- nvinfo : EIATTR_REG_RECONFIG
	.align		4
.L_28:
        /*01e4*/ 	.byte	0x01, 0x54
	.zero		2


	//----- nvinfo : EIATTR_MBARRIER_INSTR_OFFSETS
	.align		4
        /*01e8*/ 	.byte	0x04, 0x39
        /*01ea*/ 	.short	(.L_30 - .L_29)


	//   ....[0]....
.L_29:
        /*01ec*/ 	.word	0x00000240
        /*01f0*/ 	.word	0x000000ff
        /*01f4*/ 	.word	0x00000000
        /*01f8*/ 	.short	0x0100
        /*01fa*/ 	.byte	0x08
	.zero		1


	//   ....[1]....
        /*01fc*/ 	.word	0x00000250
        /*0200*/ 	.word	0x000000ff
        /*0204*/ 	.word	0x00000018
        /*0208*/ 	.short	0x0100
        /*020a*/ 	.byte	0x08
	.zero		1


	//   ....[2]....
        /*020c*/ 	.word	0x00000260
        /*0210*/ 	.word	0x000000ff
        /*0214*/ 	.word	0x00000008
        /*0218*/ 	.short	0x0100
        /*021a*/ 	.byte	0x08
	.zero		1


	//   ....[3]....
        /*021c*/ 	.word	0x00000270
        /*0220*/ 	.word	0x000000ff
        /*0224*/ 	.word	0x00000020
        /*0228*/ 	.short	0x0100
        /*022a*/ 	.byte	0x08
	.zero		1


	//   ....[4]....
        /*022c*/ 	.word	0x00000280
        /*0230*/ 	.word	0x000000ff
        /*0234*/ 	.word	0x00000010
        /*0238*/ 	.short	0x0100
        /*023a*/ 	.byte	0x08
	.zero		1


	//   ....[5]....
        /*023c*/ 	.word	0x00000290
        /*0240*/ 	.word	0x000000ff
        /*0244*/ 	.word	0x00000028
        /*0248*/ 	.short	0x0100
        /*024a*/ 	.byte	0x08
	.zero		1


	//   ....[6]....
        /*024c*/ 	.word	0x00000540
        /*0250*/ 	.word	0x000000ff
        /*0254*/ 	.word	0x00000040
        /*0258*/ 	.short	0x0100
        /*025a*/ 	.byte	0x06
	.zero		1


	//   ....[7]....
        /*025c*/ 	.word	0x000005c0
        /*0260*/ 	.word	0x000000ff
        /*0264*/ 	.word	0x00000048
        /*0268*/ 	.short	0x0100
        /*026a*/ 	.byte	0x06
	.zero		1


	//   ....[8]....
        /*026c*/ 	.word	0x00001820
        /*0270*/ 	.word	0x000000ff
        /*0274*/ 	.word	0x00000000
        /*0278*/ 	.short	0x010a
        /*027a*/ 	.byte	0x08
	.zero		1


	//   ....[9]....
        /*027c*/ 	.word	0x00001880
        /*0280*/ 	.word	0x000000ff
        /*0284*/ 	.word	0x00000000
        /*0288*/ 	.short	0x010a
        /*028a*/ 	.byte	0x08
	.zero		1


	//   ....[10]....
        /*028c*/ 	.word	0x00002f80
        /*0290*/ 	.word	0x000000ff
        /*0294*/ 	.word	0x00000000
        /*0298*/ 	.short	0x010a
        /*029a*/ 	.byte	0x0a
	.zero		1


	//   ....[11]....
        /*029c*/ 	.word	0x00002fc0
        /*02a0*/ 	.word	0x000000ff
        /*02a4*/ 	.word	0x00000000
        /*02a8*/ 	.short	0x010a
        /*02aa*/ 	.byte	0x0a
	.zero		1


	//   ....[12]....
        /*02ac*/ 	.word	0x000042e0
        /*02b0*/ 	.word	0x000000ff
        /*02b4*/ 	.word	0x00000000
        /*02b8*/ 	.short	0x0101
        /*02ba*/ 	.byte	0x09
	.zero		1


	//   ....[13]....
        /*02bc*/ 	.word	0x00004b30
        /*02c0*/ 	.word	0x000000ff
        /*02c4*/ 	.word	0x00000000
        /*02c8*/ 	.short	0x0101
        /*02ca*/ 	.byte	0x06
	.zero		1


	//   ....[14]....
        /*02cc*/ 	.word	0x00010d20
        /*02d0*/ 	.word	0x00000011
        /*02d4*/ 	.word	0x00000018
        /*02d8*/ 	.short	0x010a
        /*02da*/ 	.byte	0x3f
	.zero		1


	//   ....[15]....
        /*02dc*/ 	.word	0x000110a0
        /*02e0*/ 	.word	0x00000005
        /*02e4*/ 	.word	0x00000048
        /*02e8*/ 	.short	0x0101
        /*02ea*/ 	.byte	0x3f
	.zero		1


	//   ....[16]....
        /*02ec*/ 	.word	0x00011850
        /*02f0*/ 	.word	0x00000007
        /*02f4*/ 	.word	0x00000000
        /*02f8*/ 	.short	0x010a
        /*02fa*/ 	.byte	0x3f
	.zero		1


	//   ....[17]....
        /*02fc*/ 	.word	0x000118d0
        /*0300*/ 	.word	0x00000006
        /*0304*/ 	.word	0x00000000
        /*0308*/ 	.short	0x010a
        /*030a*/ 	.byte	0x3f
	.zero		1


	//   ....[18]....
        /*030c*/ 	.word	0x00011960
        /*0310*/ 	.word	0x00000003
        /*0314*/ 	.word	0x00000000
        /*0318*/ 	.short	0x010a
        /*031a*/ 	.byte	0x3f
	.zero		1


	//   ....[19]....
        /*031c*/ 	.word	0x000119d0
        /*0320*/ 	.word	0x0000000f
        /*0324*/ 	.word	0x00000000
        /*0328*/ 	.short	0x010a
        /*032a*/ 	.byte	0x3f
	.zero		1


	//   ....[20]....
        /*032c*/ 	.word	0x00011a30
        /*0330*/ 	.word	0x000000cf
        /*0334*/ 	.word	0x00000000
        /*0338*/ 	.short	0x010a
        /*033a*/ 	.byte	0x3f
	.zero		1


	//   ....[21]....
        /*033c*/ 	.word	0x00011b00
        /*0340*/ 	.word	0x00000011
        /*0344*/ 	.word	0x00000018
        /*0348*/ 	.short	0x010a
        /*034a*/ 	.byte	0x3f
	.zero		1


	//   ....[22]....
        /*034c*/ 	.word	0x00011be0
        /*0350*/ 	.word	0x00000007
        /*0354*/ 	.word	0x00000000
        /*0358*/ 	.short	0x010a
        /*035a*/ 	.byte	0x3f
	.zero		1


	//   ....[23]....
        /*035c*/ 	.word	0x00011c30
        /*0360*/ 	.word	0x00000006
        /*0364*/ 	.word	0x00000000
        /*0368*/ 	.short	0x010a
        /*036a*/ 	.byte	0x3f
	.zero		1


	//----- nvinfo : EIATTR_NUM_MBARRIERS
	.align		4
.L_30:
        /*036c*/ 	.byte	0x03, 0x38
        /*036e*/ 	.short	0x0008


	//----- nvinfo : EIATTR_EXIT_INSTR_OFFSETS
	.align		4
        /*0370*/ 	.byte	0x04, 0x1c
        /*0372*/ 	.short	(.L_32 - .L_31)


	//   ....[0]....
.L_31:
        /*0374*/ 	.word	0x00000610


	//   ....[1]....
        /*0378*/ 	.word	0x00000f40


	//   ....[2]....
        /*037c*/ 	.word	0x00010320


	//   ....[3]....
        /*0380*/ 	.word	0x000109b0


	//   ....[4]....
        /*0384*/ 	.word	0x000119b0


	//----- nvinfo : EIATTR_MAX_THREADS
	.align		4
.L_32:
        /*0388*/ 	.byte	0x04, 0x05
        /*038a*/ 	.short	(.L_34 - .L_33)
.L_33:
        /*038c*/ 	.word	0x00000180
        /*0390*/ 	.word	0x00000001
        /*0394*/ 	.word	0x00000001


	//----- nvinfo : EIATTR_CRS_STACK_SIZE
	.align		4
.L_34:
        /*0398*/ 	.byte	0x04, 0x1e
        /*039a*/ 	.short	(.L_36 - .L_35)
.L_35:
        /*039c*/ 	.word	0x00000000


	//----- nvinfo : EIATTR_CBANK_PARAM_SIZE
	.align		4
.L_36:
        /*03a0*/ 	.byte	0x03, 0x19
        /*03a2*/ 	.short	0x0470


	//----- nvinfo : EIATTR_PARAM_CBANK
	.align		4
        /*03a4*/ 	.byte	0x04, 0x0a
        /*03a6*/ 	.short	(.L_38 - .L_37)
	.align		4
.L_37:
        /*03a8*/ 	.word	index@(.nv.constant0._ZN7cutlass13device_kernelINS_4gemm6kernel13GemmUniversalIN4cute5tupleIJiiiiEEENS1_10collective13CollectiveMmaINS1_37MainloopSm90TmaGmmaWarpSpecializedFP8ILi3ENS5_IJNS4_1CILi1EEESB_SB_EEENS1_35KernelTmaWarpSpecializedCooperativeEEENS5_IJNSA_ILi512EEENSA_ILi48EEENSA_ILi128EEEEEENS_12float_e4m3_tENS5_IJlSB_lEEESJ_SK_NS4_8TiledMMAINS4_8MMA_AtomIJNS4_4SM904GMMA30MMA_64x16x32_F32E4M3E4M3_SS_TNILNSO_7ScaleInE1ELSQ_1EEEEEENS4_6LayoutINS5_IJNSA_ILi2EEESB_SB_EEENS5_IJSB_NSA_ILi0EEESW_EEEEENS5_IJNS4_10UnderscoreESZ_SZ_EEEEENS4_13SM90_TMA_LOADENS4_14ComposedLayoutINS4_7SwizzleILi3ELi4ELi3EEENS4_18smem_ptr_flag_bitsILi8EEENST_INS5_IJNSA_ILi8EEESH_EEENS5_IJSH_SB_EEEEEEEvNS4_8identityES12_S1C_vS1D_EENS_8epilogue10collective6detail29Sm90TmaWarpSpecializedAdapterINS1G_15DefaultEpilogueISJ_SK_SK_NS1F_6thread17LinearCombinationISJ_Li1EffLNS1K_9ScaleType4KindE0ELNS_15FloatRoundStyleE2ESJ_EENS1_15EpilogueDefaultEEEEEvvEEEEvNT_6ParamsE)
        /*03ac*/ 	.short	0x0210
        /*03ae*/ 	.short	0x0470


	//----- nvinfo : EIATTR_SW_WAR
	.align		4
.L_38:
        /*03b0*/ 	.byte	0x04, 0x36
        /*03b2*/ 	.short	(.L_40 - .L_39)
.L_39:
        /*03b4*/ 	.word	0x00000008
.L_40:


//--------------------- .nv.callgraph             --------------------------
	.section	.nv.callgraph,"",@"SHT_CUDA_CALLGRAPH"
	.align	4
	.sectionentsize	8
	.align		4
        /*0000*/ 	.word	0x00000000
	.align		4
        /*0004*/ 	.word	0xffffffff
	.align		4
        /*0008*/ 	.word	0x00000000
	.align		4
        /*000c*/ 	.word	0xfffffffe
	.align		4
        /*0010*/ 	.word	0x00000000
	.align		4
        /*0014*/ 	.word	0xfffffffd
	.align		4
        /*0018*/ 	.word	0x00000000
	.align		4
        /*001c*/ 	.word	0xfffffffc


//--------------------- .nv.constant4             --------------------------
	.section	.nv.constant4,"a",@progbits
	.align	8
	.align		8
.nv.constant4:
        /*0000*/ 	.dword	_ZN40_INTERNAL_3a6cdbe8_4_k_cu_390287ea_140554cuda3std3__45__cpo5beginE
	.align		8
        /*0008*/ 	.dword	_ZN40_INTERNAL_3a6cdbe8_4_k_cu_390287ea_140554cuda3std3__45__cpo3endE
	.align		8
        /*0010*/ 	.dword	_ZN40_INTERNAL_3a6cdbe8_4_k_cu_390287ea_140554cuda3std3__45__cpo6cbeginE
	.align		8
        /*0018*/ 	.dword	_ZN40_INTERNAL_3a6cdbe8_4_k_cu_390287ea_140554cuda3std3__45__cpo4cendE
	.align		8
        /*0020*/ 	.dword	_ZN40_INTERNAL_3a6cdbe8_4_k_cu_390287ea_140554cuda3std3__442_GLOBAL__N__3a6cdbe8_4_k_cu_390287ea_140556ignoreE
	.align		8
        /*0028*/ 	.dword	_ZN40_INTERNAL_3a6cdbe8_4_k_cu_390287ea_140554cuda3std3__419piecewise_constructE
	.align		8
        /*0030*/ 	.dword	_ZN40_INTERNAL_3a6cdbe8_4_k_cu_390287ea_140554cuda3std3__48in_placeE
	.align		8
        /*0038*/ 	.dword	_ZN40_INTERNAL_3a6cdbe8_4_k_cu_390287ea_140554cuda3std6ranges3__45__cpo4swapE
	.align		8
        /*0040*/ 	.dword	_ZN40_INTERNAL_3a6cdbe8_4_k_cu_390287ea_140554cuda3std6ranges3__45__cpo9iter_moveE
	.align		8
        /*0048*/ 	.dword	_ZN40_INTERNAL_3a6cdbe8_4_k_cu_390287ea_140554cute7productE
	.align		8
        /*0050*/ 	.dword	_ZN40_INTERNAL_3a6cdbe8_4_k_cu_390287ea_140554cute1_E


//--------------------- .text._ZN7cutlass13device_kernelINS_4gemm6kernel13GemmUniversalIN4cute5tupleIJiiiiEEENS1_10collective13CollectiveMmaINS1_37MainloopSm90TmaGmmaWarpSpecializedFP8ILi3ENS5_IJNS4_1CILi1EEESB_SB_EEENS1_35KernelTmaWarpSpecializedCooperativeEEENS5_IJNSA_ILi512EEENSA_ILi48EEENSA_ILi128EEEEEENS_12float_e4m3_tENS5_IJlSB_lEEESJ_SK_NS4_8TiledMMAINS4_8MMA_AtomIJNS4_4SM904GMMA30MMA_64x16x32_F32E4M3E4M3_SS_TNILNSO_7ScaleInE1ELSQ_1EEEEEENS4_6LayoutINS5_IJNSA_ILi2EEESB_SB_EEENS5_IJSB_NSA_ILi0EEESW_EEEEENS5_IJNS4_10UnderscoreESZ_SZ_EEEEENS4_13SM90_TMA_LOADENS4_14ComposedLayoutINS4_7SwizzleILi3ELi4ELi3EEENS4_18smem_ptr_flag_bitsILi8EEENST_INS5_IJNSA_ILi8EEESH_EEENS5_IJSH_SB_EEEEEEEvNS4_8identityES12_S1C_vS1D_EENS_8epilogue10collective6detail29Sm90TmaWarpSpecializedAdapterINS1G_15DefaultEpilogueISJ_SK_SK_NS1F_6thread17LinearCombinationISJ_Li1EffLNS1K_9ScaleType4KindE0ELNS_15FloatRoundStyleE2ESJ_EENS1_15EpilogueDefaultEEEEEvvEEEEvNT_6ParamsE --------------------------
	.section	.text._ZN7cutlass13device_kernelINS_4gemm6kernel13GemmUniversalIN4cute5tupleIJiiiiEEENS1_10collective13CollectiveMmaINS1_37MainloopSm90TmaGmmaWarpSpecializedFP8ILi3ENS5_IJNS4_1CILi1EEESB_SB_EEENS1_35KernelTmaWarpSpecializedCooperativeEEENS5_IJNSA_ILi512EEENSA_ILi48EEENSA_ILi128EEEEEENS_12float_e4m3_tENS5_IJlSB_lEEESJ_SK_NS4_8TiledMMAINS4_8MMA_AtomIJNS4_4SM904GMMA30MMA_64x16x32_F32E4M3E4M3_SS_TNILNSO_7ScaleInE1ELSQ_1EEEEEENS4_6LayoutINS5_IJNSA_ILi2EEESB_SB_EEENS5_IJSB_NSA_ILi0EEESW_EEEEENS5_IJNS4_10UnderscoreESZ_SZ_EEEEENS4_13SM90_TMA_LOADENS4_14ComposedLayoutINS4_7SwizzleILi3ELi4ELi3EEENS4_18smem_ptr_flag_bitsILi8EEENST_INS5_IJNSA_ILi8EEESH_EEENS5_IJSH_SB_EEEEEEEvNS4_8identityES12_S1C_vS1D_EENS_8epilogue10collective6detail29Sm90TmaWarpSpecializedAdapterINS1G_15DefaultEpilogueISJ_SK_SK_NS1F_6thread17LinearCombinationISJ_Li1EffLNS1K_9ScaleType4KindE0ELNS_15FloatRoundStyleE2ESJ_EENS1_15EpilogueDefaultEEEEEvvEEEEvNT_6ParamsE,"ax",@progbits
	.align	128
.text._ZN7cutlass13device_kernelINS_4gemm6kernel13GemmUniversalIN4cute5tupleIJiiiiEEENS1_10collective13CollectiveMmaINS1_37MainloopSm90TmaGmmaWarpSpecializedFP8ILi3ENS5_IJNS4_1CILi1EEESB_SB_EEENS1_35KernelTmaWarpSpecializedCooperativeEEENS5_IJNSA_ILi512EEENSA_ILi48EEENSA_ILi128EEEEEENS_12float_e4m3_tENS5_IJlSB_lEEESJ_SK_NS4_8TiledMMAINS4_8MMA_AtomIJNS4_4SM904GMMA30MMA_64x16x32_F32E4M3E4M3_SS_TNILNSO_7ScaleInE1ELSQ_1EEEEEENS4_6LayoutINS5_IJNSA_ILi2EEESB_SB_EEENS5_IJSB_NSA_ILi0EEESW_EEEEENS5_IJNS4_10UnderscoreESZ_SZ_EEEEENS4_13SM90_TMA_LOADENS4_14ComposedLayoutINS4_7SwizzleILi3ELi4ELi3EEENS4_18smem_ptr_flag_bitsILi8EEENST_INS5_IJNSA_ILi8EEESH_EEENS5_IJSH_SB_EEEEEEEvNS4_8identityES12_S1C_vS1D_EENS_8epilogue10collective6detail29Sm90TmaWarpSpecializedAdapterINS1G_15DefaultEpilogueISJ_SK_SK_NS1F_6thread17LinearCombinationISJ_Li1EffLNS1K_9ScaleType4KindE0ELNS_15FloatRoundStyleE2ESJ_EENS1_15EpilogueDefaultEEEEEvvEEEEvNT_6ParamsE:
        .type           _ZN7cutlass13device_kernelINS_4gemm6kernel13GemmUniversalIN4cute5tupleIJiiiiEEENS1_10collective13CollectiveMmaINS1_37MainloopSm90TmaGmmaWarpSpecializedFP8ILi3ENS5_IJNS4_1CILi1EEESB_SB_EEENS1_35KernelTmaWarpSpecializedCooperativeEEENS5_IJNSA_ILi512EEENSA_ILi48EEENSA_ILi128EEEEEENS_12float_e4m3_tENS5_IJlSB_lEEESJ_SK_NS4_8TiledMMAINS4_8MMA_AtomIJNS4_4SM904GMMA30MMA_64x16x32_F32E4M3E4M3_SS_TNILNSO_7ScaleInE1ELSQ_1EEEEEENS4_6LayoutINS5_IJNSA_ILi2EEESB_SB_EEENS5_IJSB_NSA_ILi0EEESW_EEEEENS5_IJNS4_10UnderscoreESZ_SZ_EEEEENS4_13SM90_TMA_LOADENS4_14ComposedLayoutINS4_7SwizzleILi3ELi4ELi3EEENS4_18smem_ptr_flag_bitsILi8EEENST_INS5_IJNSA_ILi8EEESH_EEENS5_IJSH_SB_EEEEEEEvNS4_8identityES12_S1C_vS1D_EENS_8epilogue10collective6detail29Sm90TmaWarpSpecializedAdapterINS1G_15DefaultEpilogueISJ_SK_SK_NS1F_6thread17LinearCombinationISJ_Li1EffLNS1K_9ScaleType4KindE0ELNS_15FloatRoundStyleE2ESJ_EENS1_15EpilogueDefaultEEEEEvvEEEEvNT_6ParamsE,@function
        .size           _ZN7cutlass13device_kernelINS_4gemm6kernel13GemmUniversalIN4cute5tupleIJiiiiEEENS1_10collective13CollectiveMmaINS1_37MainloopSm90TmaGmmaWarpSpecializedFP8ILi3ENS5_IJNS4_1CILi1EEESB_SB_EEENS1_35KernelTmaWarpSpecializedCooperativeEEENS5_IJNSA_ILi512EEENSA_ILi48EEENSA_ILi128EEEEEENS_12float_e4m3_tENS5_IJlSB_lEEESJ_SK_NS4_8TiledMMAINS4_8MMA_AtomIJNS4_4SM904GMMA30MMA_64x16x32_F32E4M3E4M3_SS_TNILNSO_7ScaleInE1ELSQ_1EEEEEENS4_6LayoutINS5_IJNSA_ILi2EEESB_SB_EEENS5_IJSB_NSA_ILi0EEESW_EEEEENS5_IJNS4_10UnderscoreESZ_SZ_EEEEENS4_13SM90_TMA_LOADENS4_14ComposedLayoutINS4_7SwizzleILi3ELi4ELi3EEENS4_18smem_ptr_flag_bitsILi8EEENST_INS5_IJNSA_ILi8EEESH_EEENS5_IJSH_SB_EEEEEEEvNS4_8identityES12_S1C_vS1D_EENS_8epilogue10collective6detail29Sm90TmaWarpSpecializedAdapterINS1G_15DefaultEpilogueISJ_SK_SK_NS1F_6thread17LinearCombinationISJ_Li1EffLNS1K_9ScaleType4KindE0ELNS_15FloatRoundStyleE2ESJ_EENS1_15EpilogueDefaultEEEEEvvEEEEvNT_6ParamsE,(.L_x_95 - _ZN7cutlass13device_kernelINS_4gemm6kernel13GemmUniversalIN4cute5tupleIJiiiiEEENS1_10collective13CollectiveMmaINS1_37MainloopSm90TmaGmmaWarpSpecializedFP8ILi3ENS5_IJNS4_1CILi1EEESB_SB_EEENS1_35KernelTmaWarpSpecializedCooperativeEEENS5_IJNSA_ILi512EEENSA_ILi48EEENSA_ILi128EEEEEENS_12float_e4m3_tENS5_IJlSB_lEEESJ_SK_NS4_8TiledMMAINS4_8MMA_AtomIJNS4_4SM904GMMA30MMA_64x16x32_F32E4M3E4M3_SS_TNILNSO_7ScaleInE1ELSQ_1EEEEEENS4_6LayoutINS5_IJNSA_ILi2EEESB_SB_EEENS5_IJSB_NSA_ILi0EEESW_EEEEENS5_IJNS4_10UnderscoreESZ_SZ_EEEEENS4_13SM90_TMA_LOADENS4_14ComposedLayoutINS4_7SwizzleILi3ELi4ELi3EEENS4_18smem_ptr_flag_bitsILi8EEENST_INS5_IJNSA_ILi8EEESH_EEENS5_IJSH_SB_EEEEEEEvNS4_8identityES12_S1C_vS1D_EENS_8epilogue10collective6detail29Sm90TmaWarpSpecializedAdapterINS1G_15DefaultEpilogueISJ_SK_SK_NS1F_6thread17LinearCombinationISJ_Li1EffLNS1K_9ScaleType4KindE0ELNS_15FloatRoundStyleE2ESJ_EENS1_15EpilogueDefaultEEEEEvvEEEEvNT_6ParamsE)
        .other          _ZN7cutlass13device_kernelINS_4gemm6kernel13GemmUniversalIN4cute5tupleIJiiiiEEENS1_10collective13CollectiveMmaINS1_37MainloopSm90TmaGmmaWarpSpecializedFP8ILi3ENS5_IJNS4_1CILi1EEESB_SB_EEENS1_35KernelTmaWarpSpecializedCooperativeEEENS5_IJNSA_ILi512EEENSA_ILi48EEENSA_ILi128EEEEEENS_12float_e4m3_tENS5_IJlSB_lEEESJ_SK_NS4_8TiledMMAINS4_8MMA_AtomIJNS4_4SM904GMMA30MMA_64x16x32_F32E4M3E4M3_SS_TNILNSO_7ScaleInE1ELSQ_1EEEEEENS4_6LayoutINS5_IJNSA_ILi2EEESB_SB_EEENS5_IJSB_NSA_ILi0EEESW_EEEEENS5_IJNS4_10UnderscoreESZ_SZ_EEEEENS4_13SM90_TMA_LOADENS4_14ComposedLayoutINS4_7SwizzleILi3ELi4ELi3EEENS4_18smem_ptr_flag_bitsILi8EEENST_INS5_IJNSA_ILi8EEESH_EEENS5_IJSH_SB_EEEEEEEvNS4_8identityES12_S1C_vS1D_EENS_8epilogue10collective6detail29Sm90TmaWarpSpecializedAdapterINS1G_15DefaultEpilogueISJ_SK_SK_NS1F_6thread17LinearCombinationISJ_Li1EffLNS1K_9ScaleType4KindE0ELNS_15FloatRoundStyleE2ESJ_EENS1_15EpilogueDefaultEEEEEvvEEEEvNT_6ParamsE,@"STO_CUDA_ENTRY STV_DEFAULT"
_ZN7cutlass13device_kernelINS_4gemm6kernel13GemmUniversalIN4cute5tupleIJiiiiEEENS1_10collective13CollectiveMmaINS1_37MainloopSm90TmaGmmaWarpSpecializedFP8ILi3ENS5_IJNS4_1CILi1EEESB_SB_EEENS1_35KernelTmaWarpSpecializedCooperativeEEENS5_IJNSA_ILi512EEENSA_ILi48EEENSA_ILi128EEEEEENS_12float_e4m3_tENS5_IJlSB_lEEESJ_SK_NS4_8TiledMMAINS4_8MMA_AtomIJNS4_4SM904GMMA30MMA_64x16x32_F32E4M3E4M3_SS_TNILNSO_7ScaleInE1ELSQ_1EEEEEENS4_6LayoutINS5_IJNSA_ILi2EEESB_SB_EEENS5_IJSB_NSA_ILi0EEESW_EEEEENS5_IJNS4_10UnderscoreESZ_SZ_EEEEENS4_13SM90_TMA_LOADENS4_14ComposedLayoutINS4_7SwizzleILi3ELi4ELi3EEENS4_18smem_ptr_flag_bitsILi8EEENST_INS5_IJNSA_ILi8EEESH_EEENS5_IJSH_SB_EEEEEEEvNS4_8identityES12_S1C_vS1D_EENS_8epilogue10collective6detail29Sm90TmaWarpSpecializedAdapterINS1G_15DefaultEpilogueISJ_SK_SK_NS1F_6thread17LinearCombinationISJ_Li1EffLNS1K_9ScaleType4KindE0ELNS_15FloatRoundStyleE2ESJ_EENS1_15EpilogueDefaultEEEEEvvEEEEvNT_6ParamsE:
[----:B------:R-:W0:Y:S02]  /*0000*/  LDC R1, c[0x0][0x28] ;  /* 0x00000a00ff017b82 */ /* 0x000e240000000800 */
[----:B0-----:R-:W-:Y:S01]  /*0010*/  VIADD R1, R1, 0xffffffc0 ;  /* 0xffffffc001017836 */ /* 0x001fe20000000000 */
[----:B------:R-:W0:Y:S01]  /*0020*/  S2R R2, SR_TID.X ;  /* 0x0000000000027919 */ /* 0x000e220000002100 */
[----:B------:R-:W-:Y:S01]  /*0030*/  ELECT P0, URZ, PT ;  /* 0x00000000003f782f */ /* 0x000fe20003800000 */
[----:B------:R-:W-:Y:S01]  /*0040*/  BSSY B0, `(.L_x_0) ;  /* 0x000000f000007945 */ /* 0x000fe20003800000 */
[--C-:B0-----:R-:W-:Y:S02]  /*0050*/  SHF.R.U32.HI R0, RZ, 0x5, R2.reuse ;  /* 0x00000005ff007819 */ /* 0x101fe40000011602 */
[----:B------:R-:W-:-:S03]  /*0060*/  SHF.R.U32.HI R2, RZ, 0x7, R2 ;  /* 0x00000007ff027819 */ /* 0x000fc60000011602 */
[----:B------:R-:W0:Y:S04]  /*0070*/  SHFL.IDX PT, R3, R0, RZ, 0x1f ;  /* 0x00001fff00037589 */ /* 0x000e2800000e0000 */
[----:B------:R1:W2:Y:S01]  /*0080*/  SHFL.IDX PT, R5, R2, RZ, 0x1f ;  /* 0x00001fff02057589 */ /* 0x0002a200000e0000 */
[----:B0-----:R-:W-:-:S13]  /*0090*/  ISETP.NE.OR P0, PT, R3, RZ, !P0 ;  /* 0x000000ff0300720c */ /* 0x001fda0004705670 */
[----:B-12---:R-:W-:Y:S05]  /*00a0*/  @P0 BRA `(.L_x_1) ;  /* 0x0000000000200947 */ /* 0x006fea0003800000 */
[----:B------:R-:W-:Y:S02]  /*00b0*/  ULDC.64 UR4, c[0x0][0x198] ;  /* 0x0000660000047ab9 */ /* 0x000fe40000000a00 */
[----:B------:R-:W-:Y:S02]  /*00c0*/  UIADD3 UR6, UP0, UR4, 0xf0, URZ ;  /* 0x000000f004067890 */ /* 0x000fe4000ff1e03f */
[----:B------:R-:W-:Y:S02]  /*00d0*/  UIADD3 UR4, UP1, UR4, 0x1f0, URZ ;  /* 0x000001f004047890 */ /* 0x000fe4000ff3e03f */
[----:B------:R-:W-:Y:S02]  /*00e0*/  UIADD3.X UR7, URZ, UR5, URZ, UP0, !UPT ;  /* 0x000000053f077290 */ /* 0x000fe400087fe43f */
[----:B------:R-:W-:-:S07]  /*00f0*/  UIADD3.X UR5, URZ, UR5, URZ, UP1, !UPT ;  /* 0x000000053f057290 */ /* 0x000fce0008ffe43f */
[----:B------:R0:W-:Y:S02]  /*0100*/  UTMACCTL.PF [UR6] ;  /* 0x00000000060079b9 */ /* 0x0001e40008040000 */
[----:B------:R0:W-:Y:S02]  /*0110*/  UTMACCTL.PF [UR4] ;  /* 0x00000000040079b9 */ /* 0x0001e40008040000 */
[----:B0-----:R-:W-:Y:S01]  /*0120*/  NOP ;  /* 0x0000000000007918 */ /* 0x001fe20000000000 */
.L_x_1:
[----:B------:R-:W-:Y:S05]  /*0130*/  BSYNC B0 ;  /* 0x0000000000007941 */ /* 0x000fea0003800000 */
.L_x_0:
[----:B------:R-:W0:Y:S02]  /*0140*/  SHFL.IDX PT, R2, R0, RZ, 0x1f ;  /* 0x00001fff00027589 */ /* 0x000e2400000e0000 */
[----:B0-----:R-:W-:-:S13]  /*0150*/  ISETP.NE.AND P0, PT, R2, RZ, PT ;  /* 0x000000ff0200720c */ /* 0x001fda0003f05270 */
[----:B------:R-:W-:Y:S05]  /*0160*/  @P0 BRA `(.L_x_2) ;  /* 0x0000000000500947 */ /* 0x000fea0003800000 */
[----:B------:R-:W0:Y:S01]  /*0170*/  S2UR UR8, SR_CgaCtaId ;  /* 0x00000000000879c3 */ /* 0x000e220000008800 */
[----:B------:R-:W-:Y:S01]  /*0180*/  UMOV UR4, 0x400 ;  /* 0x0000040000047882 */ /* 0x000fe20000000000 */
[----:B------:R-:W-:Y:S01]  /*0190*/  UMOV UR5, 0x1 ;  /* 0x0000000100057882 */ /* 0x000fe20000000000 */
[----:B------:R-:W-:Y:S01]  /*01a0*/  UMOV UR6, 0x100 ;  /* 0x0000010000067882 */ /* 0x000fe20000000000 */
[----:B------:R-:W-:Y:S01]  /*01b0*/  ELECT P0, URZ, PT ;  /* 0x00000000003f782f */ /* 0x000fe20003800000 */
[----:B------:R-:W-:-:S04]  /*01c0*/  UIADD3 UR6, -UR6, 0x100000, URZ ;  /* 0x0010000006067890 */ /* 0x000fc8000fffe13f */
[----:B------:R-:W-:Y:S02]  /*01d0*/  USHF.L.U32 UR7, UR6, 0xb, URZ ;  /* 0x0000000b06077899 */ /* 0x000fe4000800063f */
[----:B------:R-:W-:Y:S02]  /*01e0*/  USHF.L.U32 UR6, UR6, 0x1, URZ ;  /* 0x0000000106067899 */ /* 0x000fe4000800063f */
[----:B0-----:R-:W-:Y:S02]  /*01f0*/  ULEA UR8, UR8, UR4, 0x18 ;  /* 0x0000000408087291 */ /* 0x001fe4000f8ec03f */
[----:B------:R-:W-:-:S04]  /*0200*/  UIADD3 UR4, -UR5, 0x100000, URZ ;  /* 0x0010000005047890 */ /* 0x000fc8000fffe13f */
[----:B------:R-:W-:Y:S02]  /*0210*/  USHF.L.U32 UR5, UR4, 0xb, URZ ;  /* 0x0000000b04057899 */ /* 0x000fe4000800063f */
[----:B------:R-:W-:Y:S01]  /*0220*/  USHF.L.U32 UR4, UR4, 0x1, URZ ;  /* 0x0000000104047899 */ /* 0x000fe2000800063f */
[----:B------:R-:W0:Y:S11]  /*0230*/  FENCE.VIEW.ASYNC.S ;  /* 0x00000000000073c6 */ /* 0x000e360000000000 */
[----:B0-----:R0:W1:Y:S01]  /*0240*/  SYNCS.EXCH.64 URZ, [UR8], UR4 ;  /* 0x00000004083f75b2 */ /* 0x0010620008000100 */
[----:B------:R0:W2:Y:S01]  /*0250*/  SYNCS.EXCH.64 URZ, [UR8+0x18], UR6 ;  /* 0x00001806083f75b2 */ /* 0x0000a20008000100 */
[----:B------:R0:W3:Y:S01]  /*0260*/  SYNCS.EXCH.64 URZ, [UR8+0x8], UR4 ;  /* 0x00000804083f75b2 */ /* 0x0000e20008000100 */
[----:B------:R0:W4:Y:S01]  /*0270*/  SYNCS.EXCH.64 URZ, [UR8+0x20], UR6 ;  /* 0x00002006083f75b2 */ /* 0x0001220008000100 */
[----:B------:R0:W0:Y:S01]  /*0280*/  SYNCS.EXCH.64 URZ, [UR8+0x10], UR4 ;  /* 0x00001004083f75b2 */ /* 0x0000220008000100 */
[----:B------:R0:W0:Y:S01]  /*0290*/  SYNCS.EXCH.64 URZ, [UR8+0x28], UR6 ;  /* 0x00002806083f75b2 */ /* 0x0000220008000100 */
[----:B------:R-:W-:Y:S01]  /*02a0*/  NOP ;  /* 0x0000000000007918 */ /* 0x000fe20000000000 */
.L_x_2:
[----:B------:R-:W5:Y:S01]  /*02b0*/  SHFL.IDX PT, R0, R0, RZ, 0x1f ;  /* 0x00001fff00007589 */ /* 0x000f6200000e0000 */
[----:B------:R-:W1:Y:S01]  /*02c0*/  LDC R4, c[0x0][0x65c] ;  /* 0x00019700ff047b82 */ /* 0x000e620000000800 */
[----:B------:R-:W-:Y:S02]  /*02d0*/  ELECT P0, URZ, PT ;  /* 0x00000000003f782f */ /* 0x000fe40003800000 */
[----:B------:R-:W-:Y:S01]  /*02e0*/  SHF.R.S32.HI R8, RZ, 0x1f, R3 ;  /* 0x0000001fff087819 */ /* 0x000fe20000011403 */
[----:B------:R-:W2:Y:S01]  /*02f0*/  S2R R6, SR_CTAID.Y ;  /* 0x0000000000067919 */ /* 0x000ea20000002600 */
[----:B0-----:R-:W-:Y:S01]  /*0300*/  UMOV UR4, 0x20 ;  /* 0x0000002000047882 */ /* 0x001fe20000000000 */
[C---:B------:R-:W-:Y:S01]  /*0310*/  ISETP.NE.AND P2, PT, R5.reuse, RZ, PT ;  /* 0x000000ff0500720c */ /* 0x040fe20003f45270 */
[----:B------:R-:W-:Y:S01]  /*0320*/  VIADD R7, R5, 0xffffffff ;  /* 0xffffffff05077836 */ /* 0x000fe20000000000 */
[----:B------:R-:W-:Y:S01]  /*0330*/  LEA.HI R8, R8, R3, RZ, 0x2 ;  /* 0x0000000308087211 */ /* 0x000fe200078f10ff */
[----:B------:R-:W-:Y:S01]  /*0340*/  NOP ;  /* 0x0000000000007918 */ /* 0x000fe20000000000 */
[----:B------:R-:W-:Y:S01]  /*0350*/  NOP ;  /* 0x0000000000007918 */ /* 0x000fe20000000000 */
[----:B------:R-:W-:-:S02]  /*0360*/  LOP3.LUT R2, R2, 0xfeffffff, RZ, 0xc0, !PT ;  /* 0xfeffffff02027812 */ /* 0x000fc400078ec0ff */
[----:B------:R-:W-:Y:S02]  /*0370*/  LOP3.LUT R8, R8, 0xfffffffc, RZ, 0xc0, !PT ;  /* 0xfffffffc08087812 */ /* 0x000fe400078ec0ff */
[----:B------:R-:W-:-:S03]  /*0380*/  ISETP.GE.U32.AND P1, PT, R7, 0x2, PT ;  /* 0x000000020700780c */ /* 0x000fc60003f26070 */
[----:B------:R-:W-:Y:S01]  /*0390*/  IMAD.IADD R3, R3, 0x1, -R8 ;  /* 0x0000000103037824 */ /* 0x000fe200078e0a08 */
[----:B-----5:R-:W-:Y:S02]  /*03a0*/  ISETP.NE.OR P0, PT, R0, RZ, !P0 ;  /* 0x000000ff0000720c */ /* 0x020fe40004705670 */
[----:B-1----:R-:W-:Y:S02]  /*03b0*/  ISETP.NE.AND P3, PT, R4, 0x1, PT ;  /* 0x000000010400780c */ /* 0x002fe40003f65270 */
[----:B------:R-:W0:Y:S09]  /*03c0*/  S2R R4, SR_CTAID.X ;  /* 0x0000000000047919 */ /* 0x000e320000002500 */
[----:B------:R-:W-:Y:S01]  /*03d0*/  VOTEU.ALL UP0, P0 ;  /* 0x00000000003f7886 */ /* 0x000fe20000000000 */
[----:B------:R-:W-:Y:S01]  /*03e0*/  VOTEU.ALL UP1, P0 ;  /* 0x00000000003f7886 */ /* 0x000fe20000020000 */
[----:B------:R-:W0:Y:S01]  /*03f0*/  @P3 LDC R11, c[0x0][0x10] ;  /* 0x00000400ff0b3b82 */ /* 0x000e220000000800 */
[----:B--2---:R-:W-:Y:S01]  /*0400*/  @P3 IMAD.MOV.U32 R8, RZ, RZ, R6 ;  /* 0x000000ffff083224 */ /* 0x004fe200078e0006 */
[----:B------:R-:W-:Y:S01]  /*0410*/  @P3 LOP3.LUT R2, R2, 0x1000000, RZ, 0xfc, !PT ;  /* 0x0100000002023812 */ /* 0x000fe200078efcff */
[----:B------:R-:W-:Y:S01]  /*0420*/  @!UP0 UMOV UR6, 0x400 ;  /* 0x0000040000068882 */ /* 0x000fe20000000000 */
[----:B------:R-:W-:-:S04]  /*0430*/  @!UP0 UIADD3 UR4, -UR4, 0x100000, URZ ;  /* 0x0010000004048890 */ /* 0x000fc8000fffe13f */
[----:B------:R-:W-:Y:S02]  /*0440*/  @!UP0 USHF.L.U32 UR5, UR4, 0xb, URZ ;  /* 0x0000000b04058899 */ /* 0x000fe4000800063f */
[----:B------:R-:W-:Y:S01]  /*0450*/  @!UP0 USHF.L.U32 UR4, UR4, 0x1, URZ ;  /* 0x0000000104048899 */ /* 0x000fe2000800063f */
[----:B------:R-:W-:Y:S02]  /*0460*/  @P3 IMAD.MOV.U32 R9, RZ, RZ, RZ ;  /* 0x000000ffff093224 */ /* 0x000fe400078e00ff */
[----:B------:R-:W-:Y:S01]  /*0470*/  @P3 IMAD.MOV.U32 R15, RZ, RZ, RZ ;  /* 0x000000ffff0f3224 */ /* 0x000fe200078e00ff */
[----:B------:R-:W1:Y:S08]  /*0480*/  @!UP0 S2UR UR7, SR_CgaCtaId ;  /* 0x00000000000789c3 */ /* 0x000e700000008800 */
[----:B------:R-:W2:Y:S01]  /*0490*/  @!P3 LDC R13, c[0x0][0xc] ;  /* 0x00000300ff0dbb82 */ /* 0x000ea20000000800 */
[----:B0-----:R-:W-:-:S04]  /*04a0*/  @P3 IMAD.WIDE.U32 R10, R4, R11, R8 ;  /* 0x0000000b040a3225 */ /* 0x001fc800078e0008 */
[----:B------:R-:W-:Y:S02]  /*04b0*/  @P3 IMAD.MOV.U32 R17, RZ, RZ, R10 ;  /* 0x000000ffff113224 */ /* 0x000fe400078e000a */
[----:B------:R-:W-:Y:S01]  /*04c0*/  @P3 IMAD.IADD R20, R11, 0x1, R15 ;  /* 0x000000010b143824 */ /* 0x000fe200078e020f */
[----:B-1----:R-:W-:Y:S01]  /*04d0*/  @!UP0 ULEA UR6, UR7, UR6, 0x18 ;  /* 0x0000000607068291 */ /* 0x002fe2000f8ec03f */
[----:B------:R-:W-:Y:S01]  /*04e0*/  VOTEU.ALL UP0, P0 ;  /* 0x00000000003f7886 */ /* 0x000fe20000000000 */
[----:B------:R-:W-:-:S04]  /*04f0*/  ISETP.NE.AND P0, PT, R3, 0x3, PT ;  /* 0x000000030300780c */ /* 0x000fc80003f05270 */
[----:B------:R-:W-:-:S04]  /*0500*/  ISETP.EQ.OR P0, PT, R3, RZ, !P0 ;  /* 0x000000ff0300720c */ /* 0x000fc80004702670 */
[----:B------:R-:W-:Y:S01]  /*0510*/  ISETP.EQ.AND P0, PT, R5, RZ, P0 ;  /* 0x000000ff0500720c */ /* 0x000fe20000702270 */
[----:B------:R-:W-:Y:S01]  /*0520*/  IMAD.MOV.U32 R5, RZ, RZ, RZ ;  /* 0x000000ffff057224 */ /* 0x000fe200078e00ff */
[----:B------:R-:W0:Y:S02]  /*0530*/  FENCE.VIEW.ASYNC.S ;  /* 0x00000000000073c6 */ /* 0x000e240000000000 */
[----:B0-----:R0:W3:Y:S01]  /*0540*/  @!UP0 SYNCS.EXCH.64 URZ, [UR6+0x40], UR4 ;  /* 0x00004004063f85b2 */ /* 0x0010e20008000100 */
[----:B------:R-:W-:Y:S01]  /*0550*/  SEL R0, RZ, 0x1, !P0 ;  /* 0x00000001ff007807 */ /* 0x000fe20004000000 */
[----:B--2---:R-:W-:-:S03]  /*0560*/  @!P3 IMAD.WIDE.U32 R8, R13, R6, R4 ;  /* 0x000000060d08b225 */ /* 0x004fc600078e0004 */
[----:B------:R-:W-:Y:S01]  /*0570*/  SEL R0, R0, 0x2, P1 ;  /* 0x0000000200007807 */ /* 0x000fe20000800000 */
[----:B------:R-:W-:Y:S02]  /*0580*/  @!P3 IMAD.MOV.U32 R17, RZ, RZ, R8 ;  /* 0x000000ffff11b224 */ /* 0x000fe400078e0008 */
[----:B------:R-:W-:-:S03]  /*0590*/  @!P3 IMAD.MOV.U32 R20, RZ, RZ, R9 ;  /* 0x000000ffff14b224 */ /* 0x000fc600078e0009 */
[----:B------:R0:W-:Y:S04]  /*05a0*/  STL [R1+0x8], R17 ;  /* 0x0000081101007387 */ /* 0x0001e80000100800 */
[----:B------:R0:W-:Y:S01]  /*05b0*/  STL [R1], R20 ;  /* 0x0000001401007387 */ /* 0x0001e20000100800 */
[----:B------:R0:W3:Y:S01]  /*05c0*/  @!UP1 SYNCS.EXCH.64 URZ, [UR6+0x48], UR4 ;  /* 0x00004804063f95b2 */ /* 0x0000e20008000100 */
[----:B------:R-:W-:Y:S01]  /*05d0*/  NOP ;  /* 0x0000000000007918 */ /* 0x000fe20000000000 */
[----:B---34-:R-:W-:Y:S06]  /*05e0*/  BAR.SYNC.DEFER_BLOCKING 0x0 ;  /* 0x0000000000007b1d */ /* 0x018fec0000010000 */
[----:B------:R-:W-:Y:S05]  /*05f0*/  @!P2 BRA `(.L_x_3) ;  /* 0x000000fc004ca947 */ /* 0x000fea0003800000 */
[----:B------:R-:W-:-:S13]  /*0600*/  ISETP.GT.U32.AND P0, PT, R7, 0x1, PT ;  /* 0x000000010700780c */ /* 0x000fda0003f04070 */
[----:B0-----:R-:W-:Y:S05]  /*0610*/  @P0 EXIT ;  /* 0x000000000000094d */ /* 0x001fea0003800000 */
[----:B------:R-:W-:Y:S01]  /*0620*/  IMAD.MOV.U32 R9, RZ, RZ, -0x1 ;  /* 0xffffffffff097424 */ /* 0x000fe200078e00ff */
[----:B------:R-:W-:Y:S01]  /*0630*/  ULDC.64 UR4, c[0x0][0x650] ;  /* 0x0001940000047ab9 */ /* 0x000fe20000000a00 */
[----:B------:R-:W-:Y:S01]  /*0640*/  IMAD.MOV.U32 R7, RZ, RZ, -0x1 ;  /* 0xffffffffff077424 */ /* 0x000fe200078e00ff */
[----:B------:R-:W-:Y:S01]  /*0650*/  ISETP.GE.U32.AND P0, PT, R17, UR4, PT ;  /* 0x0000000411007c0c */ /* 0x000fe2000bf06070 */
[----:B------:R-:W-:Y:S01]  /*0660*/  IMAD.MOV.U32 R8, RZ, RZ, -0x1 ;  /* 0xffffffffff087424 */ /* 0x000fe200078e00ff */
[----:B------:R0:W-:Y:S01]  /*0670*/  STL [R1+0x10], R9 ;  /* 0x0000100901007387 */ /* 0x0001e20000100800 */
[----:B------:R-:W-:Y:S02]  /*0680*/  PRMT R3, RZ, 0x7610, R3 ;  /* 0x00007610ff037816 */ /* 0x000fe40000000003 */
[----:B------:R-:W-:Y:S01]  /*0690*/  ISETP.GE.U32.AND.EX P0, PT, R20, UR5, PT, P0 ;  /* 0x0000000514007c0c */ /* 0x000fe2000bf06100 */
[----:B------:R0:W-:Y:S04]  /*06a0*/  STL [R1+0x4], R7 ;  /* 0x0000040701007387 */ /* 0x0001e80000100800 */
[----:B------:R0:W-:Y:S08]  /*06b0*/  STL [R1+0xc], R8 ;  /* 0x00000c0801007387 */ /* 0x0001f00000100800 */
[----:B------:R-:W-:Y:S05]  /*06c0*/  @P0 BRA `(.L_x_4) ;  /* 0x00000004006c0947 */ /* 0x000fea0003800000 */
[----:B------:R-:W1:Y:S01]  /*06d0*/  LDC.64 R14, c[0x0][0x628] ;  /* 0x00018a00ff0e7b82 */ /* 0x000e620000000a00 */
[----:B0-----:R-:W-:Y:S02]  /*06e0*/  IMAD.MOV.U32 R8, RZ, RZ, R17 ;  /* 0x000000ffff087224 */ /* 0x001fe400078e0011 */
[----:B------:R-:W-:-:S05]  /*06f0*/  IMAD.MOV.U32 R9, RZ, RZ, R20 ;  /* 0x000000ffff097224 */ /* 0x000fca00078e0014 */
[----:B------:R-:W0:Y:S08]  /*0700*/  LDC R16, c[0x0][0x630] ;  /* 0x00018c00ff107b82 */ /* 0x000e300000000800 */
[----:B------:R-:W2:Y:S01]  /*0710*/  LDC.64 R18, c[0x0][0x620] ;  /* 0x00018800ff127b82 */ /* 0x000ea20000000a00 */
[----:B-1----:R-:W-:-:S04]  /*0720*/  ISETP.NE.U32.AND P0, PT, R14, RZ, PT ;  /* 0x000000ff0e00720c */ /* 0x002fc80003f05070 */
[----:B------:R-:W-:-:S13]  /*0730*/  ISETP.NE.AND.EX P0, PT, R15, RZ, PT, P0 ;  /* 0x000000ff0f00720c */ /* 0x000fda0003f05300 */
[----:B0-2---:R-:W-:Y:S05]  /*0740*/  @!P0 BRA `(.L_x_5) ;  /* 0x0000000000288947 */ /* 0x005fea0003800000 */
[----:B------:R-:W0:Y:S02]  /*0750*/  LDC R3, c[0x0][0x634] ;  /* 0x00018d00ff037b82 */ /* 0x000e240000000800 */
[----:B0-----:R-:W-:-:S05]  /*0760*/  IADD3 R3, P0, R17, R3, RZ ;  /* 0x0000000311037210 */ /* 0x001fca0007f1e0ff */
[----:B------:R-:W-:-:S04]  /*0770*/  IMAD.X R7, RZ, RZ, R20, P0 ;  /* 0x000000ffff077224 */ /* 0x000fc800000e0614 */
[----:B------:R-:W-:-:S04]  /*0780*/  IMAD.WIDE.U32 R8, R7, R14, RZ ;  /* 0x0000000e07087225 */ /* 0x000fc800078e00ff */
[----:B------:R-:W-:-:S04]  /*0790*/  IMAD.WIDE.U32 R10, P0, R3, R15, R8 ;  /* 0x0000000f030a7225 */ /* 0x000fc80007800008 */
[----:B------:R-:W-:-:S04]  /*07a0*/  IMAD.WIDE.U32 R8, R3, R14, RZ ;  /* 0x0000000e03087225 */ /* 0x000fc800078e00ff */
[----:B------:R-:W-:Y:S01]  /*07b0*/  IMAD.X R13, RZ, RZ, RZ, P0 ;  /* 0x000000ffff0d7224 */ /* 0x000fe200000e06ff */
[----:B------:R-:W-:Y:S01]  /*07c0*/  IADD3 RZ, P0, R9, R10, RZ ;  /* 0x0000000a09ff7210 */ /* 0x000fe20007f1e0ff */
[----:B------:R-:W-:-:S04]  /*07d0*/  IMAD.MOV.U32 R12, RZ, RZ, R11 ;  /* 0x000000ffff0c7224 */ /* 0x000fc800078e000b */
[----:B------:R-:W-:-:S08]  /*07e0*/  IMAD.WIDE.U32.X R8, R7, R15, R12, P0 ;  /* 0x0000000f07087225 */ /* 0x000fd000000e040c */
.L_x_5:
[-CC-:B------:R-:W-:Y:S01]  /*07f0*/  SHF.R.U64 R24, R8, R16.reuse, R9.reuse ;  /* 0x0000001008187219 */ /* 0x180fe20000001209 */
[----:B------:R-:W0:Y:S01]  /*0800*/  LDC R12, c[0x0][0x618] ;  /* 0x00018600ff0c7b82 */ /* 0x000e220000000800 */
[----:B------:R-:W-:Y:S01]  /*0810*/  SHF.R.U32.HI R5, RZ, R16, R9 ;  /* 0x00000010ff057219 */ /* 0x000fe20000011609 */
[----:B------:R-:W-:Y:S01]  /*0820*/  IMAD.MOV.U32 R9, RZ, RZ, R20 ;  /* 0x000000ffff097224 */ /* 0x000fe200078e0014 */
[----:B------:R-:W-:Y:S01]  /*0830*/  IADD3 R7, P0, RZ, -R24, RZ ;  /* 0x80000018ff077210 */ /* 0x000fe20007f1e0ff */
[----:B------:R-:W-:Y:S01]  /*0840*/  ULDC UR4, c[0x0][0x150] ;  /* 0x0000540000047ab9 */ /* 0x000fe20000000800 */
[----:B------:R-:W-:Y:S01]  /*0850*/  I2FP.F32.U32 R3, R4 ;  /* 0x0000000400037245 */ /* 0x000fe20000201000 */
[----:B------:R-:W-:Y:S02]  /*0860*/  IMAD.MOV.U32 R8, RZ, RZ, R17 ;  /* 0x000000ffff087224 */ /* 0x000fe400078e0011 */
[----:B------:R-:W1:Y:S01]  /*0870*/  LDC.64 R20, c[0x0][0x640] ;  /* 0x00019000ff147b82 */ /* 0x000e620000000a00 */
[----:B------:R-:W-:-:S02]  /*0880*/  IMAD.X R11, RZ, RZ, ~R5, P0 ;  /* 0x000000ffff0b7224 */ /* 0x000fc400000e0e05 */
[----:B------:R-:W-:Y:S01]  /*0890*/  FMUL R3, R3, UR4 ;  /* 0x0000000403037c20 */ /* 0x000fe20008400000 */
[----:B------:R-:W-:Y:S01]  /*08a0*/  IMAD.WIDE.U32 R8, R7, R18, R8 ;  /* 0x0000001207087225 */ /* 0x000fe200078e0008 */
[----:B------:R-:W-:-:S03]  /*08b0*/  ULDC UR4, c[0x0][0x154] ;  /* 0x0000550000047ab9 */ /* 0x000fc60000000800 */
[----:B------:R-:W-:Y:S01]  /*08c0*/  IMAD R10, R11, R18, RZ ;  /* 0x000000120b0a7224 */ /* 0x000fe200078e02ff */
[----:B------:R-:W2:Y:S01]  /*08d0*/  LDC R5, c[0x0][0x144] ;  /* 0x00005100ff057b82 */ /* 0x000ea20000000800 */
[----:B------:R-:W3:Y:S01]  /*08e0*/  F2I.U32.TRUNC.NTZ R3, R3 ;  /* 0x0000000300037305 */ /* 0x000ee2000020f000 */
[----:B------:R-:W-:Y:S02]  /*08f0*/  IMAD.MOV.U32 R11, RZ, RZ, -0x1 ;  /* 0xffffffffff0b7424 */ /* 0x000fe400078e00ff */
[----:B------:R-:W-:-:S04]  /*0900*/  IMAD R7, R7, R19, R10 ;  /* 0x0000001307077224 */ /* 0x000fc800078e020a */
[----:B------:R-:W4:Y:S01]  /*0910*/  LDC R16, c[0x0][0x608] ;  /* 0x00018200ff107b82 */ /* 0x000f220000000800 */
[----:B------:R-:W-:Y:S01]  /*0920*/  IMAD.IADD R9, R9, 0x1, R7 ;  /* 0x0000000109097824 */ /* 0x000fe200078e0207 */
[----:B------:R-:W-:-:S04]  /*0930*/  I2FP.F32.U32 R7, R6 ;  /* 0x0000000600077245 */ /* 0x000fc80000201000 */
[-C--:B0-----:R-:W-:Y:S02]  /*0940*/  SHF.R.U64 R14, R8, R12.reuse, R9 ;  /* 0x0000000c080e7219 */ /* 0x081fe40000001209 */
[----:B------:R-:W0:Y:S01]  /*0950*/  LDC R10, c[0x0][0x658] ;  /* 0x00019600ff0a7b82 */ /* 0x000e220000000800 */
[----:B-1----:R-:W-:Y:S01]  /*0960*/  ISETP.NE.U32.AND P0, PT, R20, RZ, PT ;  /* 0x000000ff1400720c */ /* 0x002fe20003f05070 */
[----:B---3--:R-:W-:Y:S01]  /*0970*/  IMAD.MOV R8, RZ, RZ, -R3 ;  /* 0x000000ffff087224 */ /* 0x008fe200078e0a03 */
[----:B------:R-:W-:Y:S02]  /*0980*/  SHF.R.U32.HI R9, RZ, R12, R9 ;  /* 0x0000000cff097219 */ /* 0x000fe40000011609 */
[----:B------:R-:W-:-:S03]  /*0990*/  ISETP.NE.AND.EX P0, PT, R21, RZ, PT, P0 ;  /* 0x000000ff1500720c */ /* 0x000fc60003f05300 */
[----:B------:R-:W1:Y:S01]  /*09a0*/  LDC R15, c[0x0][0x148] ;  /* 0x00005200ff0f7b82 */ /* 0x000e620000000800 */
[----:B--2---:R-:W-:Y:S02]  /*09b0*/  IMAD R3, R5, R8, R4 ;  /* 0x0000000805037224 */ /* 0x004fe400078e0204 */
[----:B------:R-:W-:-:S04]  /*09c0*/  FMUL R5, R7, UR4 ;  /* 0x0000000407057c20 */ /* 0x000fc80008400000 */
[----:B------:R2:W3:Y:S01]  /*09d0*/  F2I.U32.TRUNC.NTZ R13, R5 ;  /* 0x00000005000d7305 */ /* 0x0004e2000020f000 */
[----:B------:R-:W1:Y:S01]  /*09e0*/  LDC R18, c[0x0][0x600] ;  /* 0x00018000ff127b82 */ /* 0x000e620000000800 */
[-CC-:B----4-:R-:W-:Y:S02]  /*09f0*/  SHF.R.U64 R25, R14, R16.reuse, R9.reuse ;  /* 0x000000100e197219 */ /* 0x190fe40000001209 */
[----:B------:R-:W-:Y:S01]  /*0a00*/  SHF.R.U32.HI R7, RZ, R16, R9 ;  /* 0x00000010ff077219 */ /* 0x000fe20000011609 */
[----:B------:R-:W-:-:S04]  /*0a10*/  IMAD.MOV.U32 R9, RZ, RZ, 0x1 ;  /* 0x00000001ff097424 */ /* 0x000fc800078e00ff */
[----:B------:R-:W4:Y:S01]  /*0a20*/  LDC R19, c[0x0][0x648] ;  /* 0x00019200ff137b82 */ /* 0x000f220000000800 */
[-C--:B0-----:R-:W-:Y:S02]  /*0a30*/  SHF.L.U32 R4, R11, R10.reuse, RZ ;  /* 0x0000000a0b047219 */ /* 0x081fe400000006ff */
[-CC-:B------:R-:W-:Y:S02]  /*0a40*/  SHF.R.U64 R16, R25, R10.reuse, R7.reuse ;  /* 0x0000000a19107219 */ /* 0x180fe40000001207 */
[----:B------:R-:W-:Y:S02]  /*0a50*/  SHF.R.U32.HI R17, RZ, R10, R7 ;  /* 0x0000000aff117219 */ /* 0x000fe40000011607 */
[----:B------:R-:W-:Y:S01]  /*0a60*/  LOP3.LUT R12, RZ, R4, RZ, 0x33, !PT ;  /* 0x00000004ff0c7212 */ /* 0x000fe200078e33ff */
[----:B------:R-:W0:Y:S01]  /*0a70*/  LDC R23, c[0x0][0x638] ;  /* 0x00018e00ff177b82 */ /* 0x000e220000000800 */
[----:B------:R-:W-:Y:S01]  /*0a80*/  SHF.L.U32 R7, R9, R10, RZ ;  /* 0x0000000a09077219 */ /* 0x000fe200000006ff */
[----:B------:R-:W-:-:S02]  /*0a90*/  IMAD.MOV.U32 R4, RZ, RZ, R16 ;  /* 0x000000ffff047224 */ /* 0x000fc400078e0010 */
[----:B--2---:R-:W-:-:S04]  /*0aa0*/  IMAD.MOV.U32 R5, RZ, RZ, R17 ;  /* 0x000000ffff057224 */ /* 0x004fc800078e0011 */
[----:B------:R-:W2:Y:S01]  /*0ab0*/  LDC R22, c[0x0][0x610] ;  /* 0x00018400ff167b82 */ /* 0x000ea20000000800 */
[----:B---3--:R-:W-:Y:S05]  /*0ac0*/  @!P0 BRA `(.L_x_6) ;  /* 0x0000000000288947 */ /* 0x008fea0003800000 */
[----:B------:R-:W3:Y:S02]  /*0ad0*/  LDC R11, c[0x0][0x64c] ;  /* 0x00019300ff0b7b82 */ /* 0x000ee40000000800 */
[----:B---3--:R-:W-:-:S05]  /*0ae0*/  IADD3 R11, P0, R16, R11, RZ ;  /* 0x0000000b100b7210 */ /* 0x008fca0007f1e0ff */
        /* <DEDUP_REMOVED lines=8> */
.L_x_6:
[----:B----4-:R-:W-:Y:S01]  /*0b70*/  SHF.R.U64 R4, R4, R19, R5 ;  /* 0x0000001304047219 */ /* 0x010fe20000001205 */
[----:B-1----:R-:W-:Y:S01]  /*0b80*/  VIADD R5, R18, 0xffffffff ;  /* 0xffffffff12057836 */ /* 0x002fe20000000000 */
[----:B------:R-:W-:Y:S01]  /*0b90*/  LOP3.LUT R12, R25, R12, RZ, 0xc0, !PT ;  /* 0x0000000c190c7212 */ /* 0x000fe200078ec0ff */
[----:B------:R-:W-:Y:S02]  /*0ba0*/  IMAD.MOV R13, RZ, RZ, -R13 ;  /* 0x000000ffff0d7224 */ /* 0x000fe400078e0a0d */
[----:B------:R-:W-:Y:S01]  /*0bb0*/  IMAD.MOV R8, RZ, RZ, -R4 ;  /* 0x000000ffff087224 */ /* 0x000fe200078e0a04 */
[----:B------:R-:W-:Y:S01]  /*0bc0*/  LOP3.LUT R14, R14, R5, RZ, 0xc0, !PT ;  /* 0x000000050e0e7212 */ /* 0x000fe200078ec0ff */
[----:B------:R-:W-:Y:S02]  /*0bd0*/  @P3 IMAD R3, R15, R13, R6 ;  /* 0x0000000d0f033224 */ /* 0x000fe400078e0206 */
[----:B------:R-:W-:Y:S02]  /*0be0*/  IMAD R4, R7, R4, R12 ;  /* 0x0000000407047224 */ /* 0x000fe400078e020c */
[----:B0-----:R-:W-:-:S02]  /*0bf0*/  IMAD R5, R8, R23, R16 ;  /* 0x0000001708057224 */ /* 0x001fc400078e0210 */
[----:B--2---:R-:W-:Y:S02]  /*0c00*/  IMAD R4, R4, R22, R3 ;  /* 0x0000001604047224 */ /* 0x004fe400078e0203 */
[----:B------:R-:W-:Y:S02]  /*0c10*/  IMAD R5, R5, R18, R14 ;  /* 0x0000001205057224 */ /* 0x000fe400078e020e */
[----:B------:R-:W-:-:S03]  /*0c20*/  IMAD.MOV.U32 R3, RZ, RZ, 0x1 ;  /* 0x00000001ff037424 */ /* 0x000fc600078e00ff */
[----:B------:R-:W-:Y:S02]  /*0c30*/  SEL R6, R5, R4, !P3 ;  /* 0x0000000405067207 */ /* 0x000fe40005800000 */
[----:B------:R-:W-:-:S03]  /*0c40*/  SEL R4, R4, R5, !P3 ;  /* 0x0000000504047207 */ /* 0x000fc60005800000 */
[----:B------:R1:W-:Y:S04]  /*0c50*/  STL [R1+0xc], R6 ;  /* 0x00000c0601007387 */ /* 0x0003e80000100800 */
[----:B------:R1:W-:Y:S04]  /*0c60*/  STL [R1+0x4], R24 ;  /* 0x0000041801007387 */ /* 0x0003e80000100800 */
[----:B------:R1:W-:Y:S02]  /*0c70*/  STL [R1+0x10], R4 ;  /* 0x0000100401007387 */ /* 0x0003e40000100800 */
.L_x_4:
[----:B------:R-:W-:-:S08]  /*0c80*/  NOP ;  /* 0x0000000000007918 */ /* 0x000fd00000000000 */
[----:B------:R-:W2:Y:S02]  /*0c90*/  USETMAXREG.TRY_ALLOC.CTAPOOL UP0, 0xe8 ;  /* 0x000000e8000079c8 */ /* 0x000ea40008000600 */
[----:B--2---:R-:W-:-:S13]  /*0ca0*/  PLOP3.LUT P0, PT, PT, PT, UP0, 0x80, 0x0 ;  /* 0x000000000000781c */ /* 0x004fda0003f0f008 */
[----:B------:R-:W-:Y:S05]  /*0cb0*/  @!P0 BRA `(.L_x_4) ;  /* 0xfffffffc00f08947 */ /* 0x000fea000383ffff */
[----:B------:R-:W-:Y:S01]  /*0cc0*/  ULDC.64 UR4, c[0x0][0x598] ;  /* 0x0001660000047ab9 */ /* 0x000fe20000000a00 */
[----:B------:R-:W-:Y:S01]  /*0cd0*/  ULDC.64 UR30, c[0x0][0x208] ;  /* 0x00008200001e7ab9 */ /* 0x000fe20000000a00 */
[----:B------:R-:W-:-:S04]  /*0ce0*/  ISETP.NE.U32.AND P0, PT, RZ, UR4, PT ;  /* 0x00000004ff007c0c */ /* 0x000fc8000bf05070 */
[----:B------:R-:W-:-:S13]  /*0cf0*/  ISETP.NE.AND.EX P0, PT, RZ, UR5, PT, P0 ;  /* 0x00000005ff007c0c */ /* 0x000fda000bf05300 */
[----:B------:R-:W-:Y:S05]  /*0d00*/  @!P0 BRA `(.L_x_7) ;  /* 0x00000000001c8947 */ /* 0x000fea0003800000 */
[----:B-1----:R-:W1:Y:S02]  /*0d10*/  LDC.64 R4, c[0x0][0x598] ;  /* 0x00016600ff047b82 */ /* 0x002e640000000a00 */
[----:B-1----:R-:W2:Y:S02]  /*0d20*/  LDG.E.64 R4, desc[UR30][R4.64] ;  /* 0x0000001e04047981 */ /* 0x002ea4000c1e1b00 */
[----:B--2---:R-:W-:-:S04]  /*0d30*/  ISETP.NE.U32.AND P0, PT, R4, RZ, PT ;  /* 0x000000ff0400720c */ /* 0x004fc80003f05070 */
[----:B------:R-:W-:-:S13]  /*0d40*/  ISETP.NE.AND.EX P0, PT, R5, RZ, PT, P0 ;  /* 0x000000ff0500720c */ /* 0x000fda0003f05300 */
[----:B------:R-:W-:Y:S05]  /*0d50*/  @!P0 BRA `(.L_x_7) ;  /* 0x0000000000088947 */ /* 0x000fea0003800000 */
[----:B------:R1:W5:Y:S01]  /*0d60*/  LD.E R4, desc[UR30][R4.64] ;  /* 0x0000001e04047980 */ /* 0x000362000c101900 */
[----:B------:R-:W-:Y:S05]  /*0d70*/  BRA `(.L_x_8) ;  /* 0x0000000000207947 */ /* 0x000fea0003800000 */
.L_x_7:
[----:B------:R-:W-:Y:S02]  /*0d80*/  ULDC.64 UR4, c[0x0][0x588] ;  /* 0x0001620000047ab9 */ /* 0x000fe40000000a00 */
[----:B------:R-:W-:-:S04]  /*0d90*/  ISETP.NE.U32.AND P0, PT, RZ, UR4, PT ;  /* 0x00000004ff007c0c */ /* 0x000fc8000bf05070 */
[----:B------:R-:W-:-:S13]  /*0da0*/  ISETP.NE.AND.EX P0, PT, RZ, UR5, PT, P0 ;  /* 0x00000005ff007c0c */ /* 0x000fda000bf05300 */
[----:B------:R-:W-:Y:S05]  /*0db0*/  @!P0 BRA `(.L_x_9) ;  /* 0x00000000000c8947 */ /* 0x000fea0003800000 */
[----:B-1----:R-:W1:Y:S02]  /*0dc0*/  LDC.64 R4, c[0x0][0x588] ;  /* 0x00016200ff047b82 */ /* 0x002e640000000a00 */
[----:B-1----:R2:W5:Y:S01]  /*0dd0*/  LDG.E R4, desc[UR30][R4.64] ;  /* 0x0000001e04047981 */ /* 0x002562000c1e1900 */
[----:B------:R-:W-:Y:S05]  /*0de0*/  BRA `(.L_x_8) ;  /* 0x0000000000047947 */ /* 0x000fea0003800000 */
.L_x_9:
[----:B-1----:R-:W3:Y:S02]  /*0df0*/  LDC R4, c[0x0][0x580] ;  /* 0x00016000ff047b82 */ /* 0x002ee40000000800 */
.L_x_8:
[----:B------:R-:W-:Y:S02]  /*0e00*/  ULDC.64 UR4, c[0x0][0x5a0] ;  /* 0x0001680000047ab9 */ /* 0x000fe40000000a00 */
[----:B------:R-:W-:-:S04]  /*0e10*/  ISETP.NE.U32.AND P0, PT, RZ, UR4, PT ;  /* 0x00000004ff007c0c */ /* 0x000fc8000bf05070 */
[----:B------:R-:W-:-:S13]  /*0e20*/  ISETP.NE.AND.EX P0, PT, RZ, UR5, PT, P0 ;  /* 0x00000005ff007c0c */ /* 0x000fda000bf05300 */
[----:B------:R-:W-:Y:S05]  /*0e30*/  @!P0 BRA `(.L_x_10) ;  /* 0x00000000001c8947 */ /* 0x000fea0003800000 */
[----:B0-----:R-:W0:Y:S02]  /*0e40*/  LDC.64 R6, c[0x0][0x5a0] ;  /* 0x00016800ff067b82 */ /* 0x001e240000000a00 */
[----:B0-----:R-:W4:Y:S02]  /*0e50*/  LDG.E.64 R6, desc[UR30][R6.64] ;  /* 0x0000001e06067981 */ /* 0x001f24000c1e1b00 */
[----:B----4-:R-:W-:-:S04]  /*0e60*/  ISETP.NE.U32.AND P0, PT, R6, RZ, PT ;  /* 0x000000ff0600720c */ /* 0x010fc80003f05070 */
[----:B------:R-:W-:-:S13]  /*0e70*/  ISETP.NE.AND.EX P0, PT, R7, RZ, PT, P0 ;  /* 0x000000ff0700720c */ /* 0x000fda0003f05300 */
[----:B------:R-:W-:Y:S05]  /*0e80*/  @!P0 BRA `(.L_x_10) ;  /* 0x0000000000088947 */ /* 0x000fea0003800000 */
[----:B-12---:R0:W5:Y:S01]  /*0e90*/  LD.E R5, desc[UR30][R6.64] ;  /* 0x0000001e06057980 */ /* 0x006162000c101900 */
[----:B------:R-:W-:Y:S05]  /*0ea0*/  BRA `(.L_x_11) ;  /* 0x0000000000207947 */ /* 0x000fea0003800000 */
.L_x_10:
[----:B------:R-:W-:Y:S02]  /*0eb0*/  ULDC.64 UR4, c[0x0][0x590] ;  /* 0x0001640000047ab9 */ /* 0x000fe40000000a00 */
[----:B------:R-:W-:-:S04]  /*0ec0*/  ISETP.NE.U32.AND P0, PT, RZ, UR4, PT ;  /* 0x00000004ff007c0c */ /* 0x000fc8000bf05070 */
[----:B------:R-:W-:-:S13]  /*0ed0*/  ISETP.NE.AND.EX P0, PT, RZ, UR5, PT, P0 ;  /* 0x00000005ff007c0c */ /* 0x000fda000bf05300 */
[----:B------:R-:W-:Y:S05]  /*0ee0*/  @!P0 BRA `(.L_x_12) ;  /* 0x00000000000c8947 */ /* 0x000fea0003800000 */
[----:B0-----:R-:W1:Y:S02]  /*0ef0*/  LDC.64 R6, c[0x0][0x590] ;  /* 0x00016400ff067b82 */ /* 0x001e640000000a00 */
[----:B-12---:R1:W5:Y:S01]  /*0f00*/  LDG.E R5, desc[UR30][R6.64] ;  /* 0x0000001e06057981 */ /* 0x006362000c1e1900 */
[----:B------:R-:W-:Y:S05]  /*0f10*/  BRA `(.L_x_11) ;  /* 0x0000000000047947 */ /* 0x000fea0003800000 */
.L_x_12:
[----:B-12---:R-:W2:Y:S02]  /*0f20*/  LDC R5, c[0x0][0x584] ;  /* 0x00016100ff057b82 */ /* 0x006ea40000000800 */
.L_x_11:
[----:B------:R-:W-:-:S13]  /*0f30*/  LOP3.LUT P0, RZ, R3, 0xff, RZ, 0xc0, !PT ;  /* 0x000000ff03ff7812 */ /* 0x000fda000780c0ff */
[----:B------:R-:W-:Y:S05]  /*0f40*/  @!P0 EXIT ;  /* 0x000000000000894d */ /* 0x000fea0003800000 */
[----:B------:R-:W0:Y:S01]  /*0f50*/  LDC.64 R12, c[0x0][0x5c8] ;  /* 0x00017200ff0c7b82 */ /* 0x000e220000000a00 */
[----:B------:R-:W-:Y:S02]  /*0f60*/  ULDC UR4, c[0x0][0x28c] ;  /* 0x0000a30000047ab9 */ /* 0x000fe40000000800 */
[----:B------:R-:W-:-:S04]  /*0f70*/  UIADD3 UR4, UR4, 0x7f, URZ ;  /* 0x0000007f04047890 */ /* 0x000fc8000fffe03f */
[----:B------:R-:W-:-:S04]  /*0f80*/  USHF.R.S32.HI UR5, URZ, 0x1f, UR4 ;  /* 0x0000001f3f057899 */ /* 0x000fc80008011404 */
[----:B------:R-:W-:-:S03]  /*0f90*/  ULEA.HI UR5, UR5, UR4, URZ, 0x7 ;  /* 0x0000000405057291 */ /* 0x000fc6000f8f383f */
[----:B------:R-:W-:Y:S01]  /*0fa0*/  UMOV UR4, URZ ;  /* 0x0000003f00047c82 */ /* 0x000fe20008000000 */
[----:B------:R-:W-:-:S03]  /*0fb0*/  USHF.R.S32.HI UR7, URZ, 0x7, UR5 ;  /* 0x000000073f077899 */ /* 0x000fc60008011405 */
[----:B------:R-:W-:Y:S01]  /*0fc0*/  UMOV UR5, URZ ;  /* 0x0000003f00057c82 */ /* 0x000fe20008000000 */
[C-C-:B01----:R-:W-:Y:S01]  /*0fd0*/  SHF.L.U64.HI R6, R12.reuse, 0x7, R13.reuse ;  /* 0x000000070c067819 */ /* 0x143fe2000001020d */
[C---:B------:R-:W-:Y:S01]  /*0fe0*/  IMAD.SHL.U32 R9, R12.reuse, 0x80, RZ ;  /* 0x000000800c097824 */ /* 0x040fe200078e00ff */
[C-C-:B------:R-:W-:Y:S01]  /*0ff0*/  SHF.L.U64.HI R7, R12.reuse, 0x3, R13.reuse ;  /* 0x000000030c077819 */ /* 0x140fe2000001020d */
[C---:B------:R-:W-:Y:S01]  /*1000*/  IMAD.SHL.U32 R10, R12.reuse, 0x8, RZ ;  /* 0x000000080c0a7824 */ /* 0x040fe200078e00ff */
[C---:B------:R-:W-:Y:S01]  /*1010*/  SHF.L.U64.HI R8, R12.reuse, 0x8, R13 ;  /* 0x000000080c087819 */ /* 0x040fe2000001020d */
[----:B------:R-:W-:Y:S01]  /*1020*/  IMAD.SHL.U32 R11, R12, 0x100, RZ ;  /* 0x000001000c0b7824 */ /* 0x000fe200078e00ff */
[----:B------:R-:W-:-:S07]  /*1030*/  LOP3.LUT R12, R0, 0x1, RZ, 0xfc, !PT ;  /* 0x00000001000c7812 */ /* 0x000fce00078efcff */
.L_x_61:
[----:B0---4-:R-:W0:Y:S01]  /*1040*/  S2R R13, SR_TID.X ;  /* 0x00000000000d7919 */ /* 0x011e220000002100 */
[----:B-1----:R-:W1:Y:S01]  /*1050*/  S2UR UR11, SR_CgaCtaId ;  /* 0x00000000000b79c3 */ /* 0x002e620000008800 */
[----:B------:R-:W-:Y:S01]  /*1060*/  UMOV UR26, 0x400 ;  /* 0x00000400001a7882 */ /* 0x000fe20000000000 */
[----:B------:R-:W-:Y:S01]  /*1070*/  UMOV UR6, URZ ;  /* 0x0000003f00067c82 */ /* 0x000fe20008000000 */
[----:B------:R-:W-:Y:S01]  /*1080*/  UMOV UR8, URZ ;  /* 0x0000003f00087c82 */ /* 0x000fe20008000000 */
[----:B------:R-:W-:Y:S01]  /*1090*/  UMOV UR28, UR5 ;  /* 0x00000005001c7c82 */ /* 0x000fe20008000000 */
[----:B--2---:R-:W-:Y:S02]  /*10a0*/  CS2R R16, SRZ ;  /* 0x0000000000107805 */ /* 0x004fe4000001ff00 */
[----:B------:R-:W-:Y:S02]  /*10b0*/  CS2R R18, SRZ ;  /* 0x0000000000127805 */ /* 0x000fe4000001ff00 */
[----:B------:R-:W-:-:S02]  /*10c0*/  CS2R R20, SRZ ;  /* 0x0000000000147805 */ /* 0x000fc4000001ff00 */
[----:B------:R-:W-:Y:S02]  /*10d0*/  CS2R R22, SRZ ;  /* 0x0000000000167805 */ /* 0x000fe4000001ff00 */
[----:B------:R-:W-:Y:S02]  /*10e0*/  CS2R R120, SRZ ;  /* 0x0000000000787805 */ /* 0x000fe4000001ff00 */
[----:B------:R-:W-:Y:S02]  /*10f0*/  CS2R R122, SRZ ;  /* 0x00000000007a7805 */ /* 0x000fe4000001ff00 */
[----:B------:R-:W-:Y:S02]  /*1100*/  CS2R R124, SRZ ;  /* 0x00000000007c7805 */ /* 0x000fe4000001ff00 */
        /* <DEDUP_REMOVED lines=11> */
[----:B------:R-:W-:Y:S01]  /*11c0*/  CS2R R148, SRZ ;  /* 0x0000000000947805 */ /* 0x000fe2000001ff00 */
[----:B-1----:R-:W-:Y:S01]  /*11d0*/  ULEA UR26, UR11, UR26, 0x18 ;  /* 0x0000001a0b1a7291 */ /* 0x002fe2000f8ec03f */
[----:B------:R-:W-:Y:S02]  /*11e0*/  CS2R R150, SRZ ;  /* 0x0000000000967805 */ /* 0x000fe4000001ff00 */
[----:B------:R-:W-:-:S02]  /*11f0*/  CS2R R152, SRZ ;  /* 0x0000000000987805 */ /* 0x000fc4000001ff00 */
[----:B------:R-:W-:Y:S02]  /*1200*/  CS2R R154, SRZ ;  /* 0x00000000009a7805 */ /* 0x000fe4000001ff00 */
[----:B------:R-:W-:Y:S02]  /*1210*/  CS2R R156, SRZ ;  /* 0x00000000009c7805 */ /* 0x000fe4000001ff00 */
[----:B------:R-:W-:Y:S02]  /*1220*/  CS2R R158, SRZ ;  /* 0x00000000009e7805 */ /* 0x000fe4000001ff00 */
[----:B------:R-:W-:Y:S02]  /*1230*/  CS2R R160, SRZ ;  /* 0x0000000000a07805 */ /* 0x000fe4000001ff00 */
[----:B0-----:R-:W-:Y:S02]  /*1240*/  LOP3.LUT R13, R13, 0x80, RZ, 0xc0, !PT ;  /* 0x000000800d0d7812 */ /* 0x001fe400078ec0ff */
[----:B------:R-:W-:-:S02]  /*1250*/  CS2R R162, SRZ ;  /* 0x0000000000a27805 */ /* 0x000fc4000001ff00 */
[----:B------:R-:W-:Y:S02]  /*1260*/  CS2R R164, SRZ ;  /* 0x0000000000a47805 */ /* 0x000fe4000001ff00 */
[----:B------:R-:W-:Y:S02]  /*1270*/  CS2R R166, SRZ ;  /* 0x0000000000a67805 */ /* 0x000fe4000001ff00 */
[----:B------:R-:W-:Y:S02]  /*1280*/  SHF.R.U32.HI R15, RZ, 0x7, R13 ;  /* 0x00000007ff0f7819 */ /* 0x000fe4000001160d */
[----:B------:R-:W-:Y:S01]  /*1290*/  CS2R R170, SRZ ;  /* 0x0000000000aa7805 */ /* 0x000fe2000001ff00 */
[----:B------:R-:W0:Y:S01]  /*12a0*/  LDC R13, c[0x0][0x28c] ;  /* 0x0000a300ff0d7b82 */ /* 0x000e220000000800 */
[----:B------:R-:W-:Y:S02]  /*12b0*/  CS2R R172, SRZ ;  /* 0x0000000000ac7805 */ /* 0x000fe4000001ff00 */
[----:B------:R-:W-:-:S02]  /*12c0*/  CS2R R174, SRZ ;  /* 0x0000000000ae7805 */ /* 0x000fc4000001ff00 */
[----:B------:R-:W-:Y:S01]  /*12d0*/  CS2R R176, SRZ ;  /* 0x0000000000b07805 */ /* 0x000fe2000001ff00 */
[----:B------:R-:W1:Y:S01]  /*12e0*/  SHFL.IDX PT, R15, R15, RZ, 0x1f ;  /* 0x00001fff0f0f7589 */ /* 0x000e6200000e0000 */
        /* <DEDUP_REMOVED lines=13> */
[----:B------:R-:W-:Y:S01]  /*13c0*/  CS2R R168, SRZ ;  /* 0x0000000000a87805 */ /* 0x000fe2000001ff00 */
[----:B------:R-:W-:Y:S01]  /*13d0*/  IMAD.MOV.U32 R204, RZ, RZ, RZ ;  /* 0x000000ffffcc7224 */ /* 0x000fe200078e00ff */
[----:B------:R-:W-:Y:S01]  /*13e0*/  CS2R R112, SRZ ;  /* 0x0000000000707805 */ /* 0x000fe2000001ff00 */
[----:B------:R-:W-:Y:S01]  /*13f0*/  IMAD.U32 R208, RZ, RZ, UR4 ;  /* 0x00000004ffd07e24 */ /* 0x000fe2000f8e00ff */
[----:B------:R-:W-:Y:S02]  /*1400*/  CS2R R114, SRZ ;  /* 0x0000000000727805 */ /* 0x000fe4000001ff00 */
[----:B------:R-:W-:-:S02]  /*1410*/  CS2R R116, SRZ ;  /* 0x0000000000747805 */ /* 0x000fc4000001ff00 */
[----:B0-----:R-:W-:Y:S01]  /*1420*/  ISETP.GE.AND P0, PT, R13, 0x1, PT ;  /* 0x000000010d00780c */ /* 0x001fe20003f06270 */
[----:B------:R-:W-:Y:S01]  /*1430*/  IMAD.MOV.U32 R13, RZ, RZ, RZ ;  /* 0x000000ffff0d7224 */ /* 0x000fe200078e00ff */
[----:B------:R-:W-:Y:S02]  /*1440*/  CS2R R118, SRZ ;  /* 0x0000000000767805 */ /* 0x000fe4000001ff00 */
[----:B------:R-:W-:Y:S02]  /*1450*/  CS2R R104, SRZ ;  /* 0x0000000000687805 */ /* 0x000fe4000001ff00 */
[----:B-1----:R-:W-:Y:S02]  /*1460*/  R2UR UR9, R15 ;  /* 0x000000000f0972ca */ /* 0x002fe400000e0000 */
        /* <DEDUP_REMOVED lines=12> */
[----:B------:R-:W-:Y:S01]  /*1530*/  ULEA.HI UR10, UR9, UR9, URZ, 0x1 ;  /* 0x00000009090a7291 */ /* 0x000fe2000f8f083f */
[----:B------:R-:W-:Y:S02]  /*1540*/  CS2R R80, SRZ ;  /* 0x0000000000507805 */ /* 0x000fe4000001ff00 */
[----:B------:R-:W-:-:S02]  /*1550*/  CS2R R82, SRZ ;  /* 0x0000000000527805 */ /* 0x000fc4000001ff00 */
[----:B------:R-:W-:Y:S01]  /*1560*/  CS2R R84, SRZ ;  /* 0x0000000000547805 */ /* 0x000fe2000001ff00 */
[----:B------:R-:W-:Y:S01]  /*1570*/  ULOP3.LUT UR10, UR10, 0x7fffe, URZ, 0xc0, !UPT ;  /* 0x0007fffe0a0a7892 */ /* 0x000fe2000f8ec03f */
[----:B------:R-:W-:Y:S02]  /*1580*/  CS2R R86, SRZ ;  /* 0x0000000000567805 */ /* 0x000fe4000001ff00 */
[----:B------:R-:W-:Y:S02]  /*1590*/  CS2R R72, SRZ ;  /* 0x0000000000487805 */ /* 0x000fe4000001ff00 */
[----:B------:R-:W-:Y:S01]  /*15a0*/  CS2R R74, SRZ ;  /* 0x00000000004a7805 */ /* 0x000fe2000001ff00 */
[----:B------:R-:W-:Y:S01]  /*15b0*/  UIADD3 UR10, UR9, -UR10, URZ ;  /* 0x8000000a090a7290 */ /* 0x000fe2000fffe03f */
[----:B------:R-:W-:Y:S02]  /*15c0*/  CS2R R76, SRZ ;  /* 0x00000000004c7805 */ /* 0x000fe4000001ff00 */
[----:B------:R-:W-:Y:S01]  /*15d0*/  CS2R R78, SRZ ;  /* 0x00000000004e7805 */ /* 0x000fe2000001ff00 */
[----:B------:R-:W-:Y:S01]  /*15e0*/  UMOV UR9, URZ ;  /* 0x0000003f00097c82 */ /* 0x000fe20008000000 */
[----:B------:R-:W-:Y:S01]  /*15f0*/  ULEA UR10, UR10, UR26, 0xd ;  /* 0x0000001a0a0a7291 */ /* 0x000fe2000f8e683f */
[----:B------:R-:W-:-:S02]  /*1600*/  CS2R R64, SRZ ;  /* 0x0000000000407805 */ /* 0x000fc4000001ff00 */
[----:B------:R-:W-:Y:S02]  /*1610*/  CS2R R66, SRZ ;  /* 0x0000000000427805 */ /* 0x000fe4000001ff00 */
[----:B------:R-:W-:Y:S01]  /*1620*/  CS2R R68, SRZ ;  /* 0x0000000000447805 */ /* 0x000fe2000001ff00 */
[----:B------:R-:W-:Y:S01]  /*1630*/  UIADD3 UR10, UR10, 0x100, URZ ;  /* 0x000001000a0a7890 */ /* 0x000fe2000fffe03f */
[----:B------:R-:W-:Y:S02]  /*1640*/  CS2R R70, SRZ ;  /* 0x0000000000467805 */ /* 0x000fe4000001ff00 */
[----:B------:R-:W-:Y:S02]  /*1650*/  CS2R R56, SRZ ;  /* 0x0000000000387805 */ /* 0x000fe4000001ff00 */
[----:B------:R-:W-:Y:S01]  /*1660*/  CS2R R58, SRZ ;  /* 0x00000000003a7805 */ /* 0x000fe2000001ff00 */
[----:B------:R-:W-:Y:S01]  /*1670*/  USHF.R.U32.HI UR10, URZ, 0x4, UR10 ;  /* 0x000000043f0a7899 */ /* 0x000fe2000801160a */
[----:B------:R-:W-:-:S02]  /*1680*/  CS2R R60, SRZ ;  /* 0x00000000003c7805 */ /* 0x000fc4000001ff00 */
[----:B------:R-:W-:Y:S02]  /*1690*/  CS2R R62, SRZ ;  /* 0x00000000003e7805 */ /* 0x000fe4000001ff00 */
[----:B------:R-:W-:Y:S01]  /*16a0*/  CS2R R48, SRZ ;  /* 0x0000000000307805 */ /* 0x000fe2000001ff00 */
[----:B------:R-:W-:Y:S01]  /*16b0*/  ULOP3.LUT UR27, UR10, 0x3fff, URZ, 0xc0, !UPT ;  /* 0x00003fff0a1b7892 */ /* 0x000fe2000f8ec03f */
        /* <DEDUP_REMOVED lines=14> */
[----:B------:R-:W-:Y:S01]  /*17a0*/  CS2R R30, SRZ ;  /* 0x00000000001e7805 */ /* 0x000fe2000001ff00 */
[----:B------:R-:W-:Y:S06]  /*17b0*/  @!P0 BRA `(.L_x_13) ;  /* 0x0000001400ac8947 */ /* 0x000fec0003800000 */
[----:B------:R-:W-:-:S13]  /*17c0*/  ISETP.NE.AND P1, PT, R12, 0x3, PT ;  /* 0x000000030c00780c */ /* 0x000fda0003f25270 */
[----:B------:R-:W-:Y:S05]  /*17d0*/  @!P1 BRA `(.L_x_14) ;  /* 0x0000000000049947 */ /* 0x000fea0003800000 */
[----:B------:R-:W-:Y:S01]  /*17e0*/  BPT.TRAP 0x1 ;  /* 0x000000040000795c */ /* 0x000fe20000300000 */
.L_x_14:
[----:B------:R-:W-:Y:S01]  /*17f0*/  ULEA UR8, UR5, UR26, 0x3 ;  /* 0x0000001a05087291 */ /* 0x000fe2000f8e183f */
[----:B------:R-:W-:-:S05]  /*1800*/  IMAD.U32 R14, RZ, RZ, UR4 ;  /* 0x00000004ff0e7e24 */ /* 0x000fca000f8e00ff */
[----:B------:R-:W-:-:S04]  /*1810*/  SHF.L.U32 R14, R14, 0x1f, RZ ;  /* 0x0000001f0e0e7819 */ /* 0x000fc800000006ff */
[----:B------:R0:W1:Y:S01]  /*1820*/  SYNCS.PHASECHK.TRANS64.TRYWAIT P0, [UR8], R14 ;  /* 0x0000000eff0075a7 */ /* 0x0000620008000148 */
[----:B------:R-:W-:Y:S05]  /*1830*/  @!P1 BRA `(.L_x_15) ;  /* 0x0000000000049947 */ /* 0x000fea0003800000 */
[----:B------:R-:W-:Y:S01]  /*1840*/  BPT.TRAP 0x1 ;  /* 0x000000040000795c */ /* 0x000fe20000300000 */
.L_x_15:
[----:B------:R-:W-:Y:S01]  /*1850*/  UMOV UR6, 0x4 ;  /* 0x0000000400067882 */ /* 0x000fe20000000000 */
[----:B------:R-:W-:Y:S01]  /*1860*/  IMAD.MOV.U32 R13, RZ, RZ, RZ ;  /* 0x000000ffff0d7224 */ /* 0x000fe200078e00ff */
[----:B-1----:R-:W-:Y:S06]  /*1870*/  @P0 BRA `(.L_x_16) ;  /* 0x0000000000080947 */ /* 0x002fec0003800000 */
[----:B------:R-:W1:Y:S02]  /*1880*/  SYNCS.PHASECHK.TRANS64.TRYWAIT P0, [UR8], R14 ;  /* 0x0000000eff0075a7 */ /* 0x000e640008000148 */
[----:B-1----:R-:W-:Y:S05]  /*1890*/  @!P0 BRA `(.L_x_17) ;  /* 0x0000010000488947 */ /* 0x002fea0003800000 */
.L_x_16:
[----:B------:R-:W-:Y:S01]  /*18a0*/  UIADD3 UR8, UR26, 0x30100, URZ ;  /* 0x000301001a087890 */ /* 0x000fe2000fffe03f */
[----:B------:R-:W-:Y:S01]  /*18b0*/  WARPGROUP.ARRIVE ;  /* 0x00000000000079c5 */ /* 0x000fe20000000000 */
[----:B------:R-:W-:Y:S01]  /*18c0*/  ULOP3.LUT UR9, UR27, 0x10000, URZ, 0xfc, !UPT ;  /* 0x000100001b097892 */ /* 0x000fe2000f8efc3f */
[----:B01----:R-:W-:Y:S01]  /*18d0*/  CS2R R14, SRZ ;  /* 0x00000000000e7805 */ /* 0x003fe2000001ff00 */
[----:B------:R-:W-:Y:S01]  /*18e0*/  USHF.R.U32.HI UR8, URZ, 0x4, UR8 ;  /* 0x000000043f087899 */ /* 0x000fe20008011608 */
[----:B------:R-:W-:Y:S01]  /*18f0*/  CS2R R16, SRZ ;  /* 0x0000000000107805 */ /* 0x000fe2000001ff00 */
[----:B------:R-:W-:Y:S01]  /*1900*/  UMOV UR11, 0x40000040 ;  /* 0x40000040000b7882 */ /* 0x000fe20000000000 */
[----:B------:R-:W-:Y:S01]  /*1910*/  UMOV UR15, 0x40000040 ;  /* 0x40000040000f7882 */ /* 0x000fe20000000000 */
[----:B------:R-:W-:Y:S01]  /*1920*/  ULOP3.LUT UR8, UR8, 0x3fff, URZ, 0xc0, !UPT ;  /* 0x00003fff08087892 */ /* 0x000fe2000f8ec03f */
[----:B------:R-:W-:Y:S01]  /*1930*/  CS2R R18, SRZ ;  /* 0x0000000000127805 */ /* 0x000fe2000001ff00 */
[----:B------:R-:W-:Y:S01]  /*1940*/  UMOV UR19, 0x40000040 ;  /* 0x4000004000137882 */ /* 0x000fe20000000000 */
[----:B------:R-:W-:Y:S01]  /*1950*/  UMOV UR23, UR11 ;  /* 0x0000000b00177c82 */ /* 0x000fe20008000000 */
[----:B------:R-:W-:Y:S01]  /*1960*/  ULOP3.LUT UR10, UR8, 0x10000, URZ, 0xfc, !UPT ;  /* 0x00010000080a7892 */ /* 0x000fe2000f8efc3f */
[----:B------:R-:W-:Y:S01]  /*1970*/  CS2R R20, SRZ ;  /* 0x0000000000147805 */ /* 0x000fe2000001ff00 */
[----:B------:R-:W-:Y:S01]  /*1980*/  ULEA UR8, UR5, UR9, 0xc ;  /* 0x0000000905087291 */ /* 0x000fe2000f8e603f */
[----:B------:R-:W-:Y:S01]  /*1990*/  CS2R R22, SRZ ;  /* 0x0000000000167805 */ /* 0x000fe2000001ff00 */
[----:B------:R-:W-:Y:S01]  /*19a0*/  UIMAD UR10, UR5, 0x180, UR10 ;  /* 0x00000180050a78a4 */ /* 0x000fe2000f8e020a */
[----:B------:R-:W-:Y:S01]  /*19b0*/  CS2R R120, SRZ ;  /* 0x0000000000787805 */ /* 0x000fe2000001ff00 */
[----:B------:R-:W-:Y:S01]  /*19c0*/  UMOV UR9, 0x40000040 ;  /* 0x4000004000097882 */ /* 0x000fe20000000000 */
[----:B------:R-:W-:Y:S01]  /*19d0*/  UIADD3 UR20, UR8, 0x400, URZ ;  /* 0x0000040008147890 */ /* 0x000fe2000fffe03f */
[----:B------:R-:W-:Y:S01]  /*19e0*/  CS2R R122, SRZ ;  /* 0x00000000007a7805 */ /* 0x000fe2000001ff00 */
[----:B------:R-:W-:Y:S01]  /*19f0*/  UIADD3 UR14, UR10, 0x80, URZ ;  /* 0x000000800a0e7890 */ /* 0x000fe2000fffe03f */
[----:B------:R-:W-:Y:S01]  /*1a00*/  CS2R R124, SRZ ;  /* 0x00000000007c7805 */ /* 0x000fe2000001ff00 */
[----:B------:R-:W-:Y:S01]  /*1a10*/  UIADD3 UR18, UR10, 0x100, URZ ;  /* 0x000001000a127890 */ /* 0x000fe2000fffe03f */
[----:B------:R-:W-:Y:S01]  /*1a20*/  CS2R R126, SRZ ;  /* 0x00000000007e7805 */ /* 0x000fe2000001ff00 */
[----:B------:R-:W-:Y:S01]  /*1a30*/  UMOV UR12, UR8 ;  /* 0x00000008000c7c82 */ /* 0x000fe20008000000 */
[----:B------:R-:W-:Y:S01]  /*1a40*/  UMOV UR13, UR9 ;  /* 0x00000009000d7c82 */ /* 0x000fe20008000000 */
[----:B------:R-:W-:Y:S01]  /*1a50*/  QGMMA.64x16x32.F32.E4M3.E4M3 R112, gdesc[UR8], RZ, !UPT ;  /* 0x00200000087079f3 */ /* 0x000fe2000c7008ff */
[----:B------:R-:W-:Y:S01]  /*1a60*/  UMOV UR16, UR8 ;  /* 0x0000000800107c82 */ /* 0x000fe20008000000 */
[----:B------:R-:W-:Y:S01]  /*1a70*/  UMOV UR17, UR9 ;  /* 0x0000000900117c82 */ /* 0x000fe20008000000 */
[----:B------:R-:W-:Y:S01]  /*1a80*/  UIADD3 UR9, UR8, 0x800, URZ ;  /* 0x0000080008097890 */ /* 0x000fe2000fffe03f */
[----:B------:R-:W-:Y:S01]  /*1a90*/  QGMMA.64x16x32.F32.E4M3.E4M3 R80, gdesc[UR12], RZ, !UPT ;  /* 0x002000000c5079f3 */ /* 0x000fe2000c7008ff */
[----:B------:R-:W-:Y:S01]  /*1aa0*/  UMOV UR22, UR10 ;  /* 0x0000000a00167c82 */ /* 0x000fe20008000000 */
[----:B------:R-:W-:-:S02]  /*1ab0*/  CS2R R128, SRZ ;  /* 0x0000000000807805 */ /* 0x000fc4000001ff00 */
[----:B------:R-:W-:Y:S01]  /*1ac0*/  CS2R R130, SRZ ;  /* 0x0000000000827805 */ /* 0x000fe2000001ff00 */
[----:B------:R-:W-:Y:S01]  /*1ad0*/  QGMMA.64x16x32.F32.E4M3.E4M3 R48, gdesc[UR16], RZ, !UPT ;  /* 0x00200000103079f3 */ /* 0x000fe2000c7008ff */
[----:B------:R-:W-:Y:S01]  /*1ae0*/  UMOV UR16, UR20 ;  /* 0x0000001400107c82 */ /* 0x000fe20008000000 */
[----:B------:R-:W-:Y:S01]  /*1af0*/  UMOV UR17, 0x40000040 ;  /* 0x4000004000117882 */ /* 0x000fe20000000000 */
[----:B------:R-:W-:Y:S01]  /*1b00*/  UMOV UR12, UR16 ;  /* 0x00000010000c7c82 */ /* 0x000fe20008000000 */
[----:B------:R-:W-:Y:S01]  /*1b10*/  UMOV UR13, UR17 ;  /* 0x00000011000d7c82 */ /* 0x000fe20008000000 */
[----:B------:R-:W-:Y:S01]  /*1b20*/  QGMMA.64x16x32.F32.E4M3.E4M3 R40, gdesc[UR16], RZ, !UPT ;  /* 0x00200000102879f3 */ /* 0x000fe2000c7008ff */
[----:B------:R-:W-:Y:S01]  /*1b30*/  UMOV UR20, UR16 ;  /* 0x0000001000147c82 */ /* 0x000fe20008000000 */
[----:B------:R-:W-:Y:S01]  /*1b40*/  UMOV UR21, UR17 ;  /* 0x0000001100157c82 */ /* 0x000fe20008000000 */
[----:B------:R-:W-:Y:S01]  /*1b50*/  UIADD3 UR16, UR8, 0xc00, URZ ;  /* 0x00000c0008107890 */ /* 0x000fe2000fffe03f */
[----:B------:R-:W-:Y:S01]  /*1b60*/  QGMMA.64x16x32.F32.E4M3.E4M3 R72, gdesc[UR12], RZ, !UPT ;  /* 0x002000000c4879f3 */ /* 0x000fe2000c7008ff */
[----:B------:R-:W-:Y:S01]  /*1b70*/  UMOV UR17, 0x40000040 ;  /* 0x4000004000117882 */ /* 0x000fe20000000000 */
[----:B------:R-:W-:-:S02]  /*1b80*/  CS2R R132, SRZ ;  /* 0x0000000000847805 */ /* 0x000fc4000001ff00 */
[----:B------:R-:W-:Y:S01]  /*1b90*/  CS2R R134, SRZ ;  /* 0x0000000000867805 */ /* 0x000fe2000001ff00 */
[----:B------:R-:W-:Y:S01]  /*1ba0*/  QGMMA.64x16x32.F32.E4M3.E4M3 R104, gdesc[UR20], RZ, !UPT ;  /* 0x00200000146879f3 */ /* 0x000fe2000c7008ff */
[----:B------:R-:W-:Y:S01]  /*1bb0*/  UMOV UR20, UR9 ;  /* 0x0000000900147c82 */ /* 0x000fe20008000000 */
[----:B------:R-:W-:Y:S01]  /*1bc0*/  UMOV UR21, 0x40000040 ;  /* 0x4000004000157882 */ /* 0x000fe20000000000 */
[----:B------:R-:W-:Y:S01]  /*1bd0*/  UMOV UR22, UR10 ;  /* 0x0000000a00167c82 */ /* 0x000fe20008000000 */
[----:B------:R-:W-:Y:S01]  /*1be0*/  UMOV UR23, UR11 ;  /* 0x0000000b00177c82 */ /* 0x000fe20008000000 */
        /* <DEDUP_REMOVED lines=8> */
[----:B------:R-:W-:Y:S01]  /*1c70*/  UMOV UR13, UR17 ;  /* 0x00000011000d7c82 */ /* 0x000fe20008000000 */
[----:B------:R-:W-:Y:S01]  /*1c80*/  CS2R R136, SRZ ;  /* 0x0000000000887805 */ /* 0x000fe2000001ff00 */
[----:B------:R-:W-:Y:S01]  /*1c90*/  QGMMA.64x16x32.F32.E4M3.E4M3 R32, gdesc[UR20], RZ, !UPT ;  /* 0x00200000142079f3 */ /* 0x000fe2000c7008ff */
[----:B------:R-:W-:Y:S01]  /*1ca0*/  UIADD3 UR22, UR10, 0x102, URZ ;  /* 0x000001020a167890 */ /* 0x000fe2000fffe03f */
[----:B------:R-:W-:Y:S01]  /*1cb0*/  CS2R R138, SRZ ;  /* 0x00000000008a7805 */ /* 0x000fe2000001ff00 */
[----:B------:R-:W-:Y:S01]  /*1cc0*/  UMOV UR23, 0x40000040 ;  /* 0x4000004000177882 */ /* 0x000fe20000000000 */
[----:B------:R-:W-:Y:S01]  /*1cd0*/  QGMMA.64x16x32.F32.E4M3.E4M3 R24, gdesc[UR16], RZ, !UPT ;  /* 0x00200000101879f3 */ /* 0x000fe2000c7008ff */
[----:B------:R-:W-:Y:S01]  /*1ce0*/  UMOV UR18, UR10 ;  /* 0x0000000a00127c82 */ /* 0x000fe20008000000 */
[----:B------:R-:W-:Y:S01]  /*1cf0*/  UMOV UR19, UR11 ;  /* 0x0000000b00137c82 */ /* 0x000fe20008000000 */
[----:B------:R-:W-:Y:S01]  /*1d00*/  UIADD3 UR11, UR8, 0x402, URZ ;  /* 0x00000402080b7890 */ /* 0x000fe2000fffe03f */
[----:B------:R-:W-:Y:S01]  /*1d10*/  QGMMA.64x16x32.F32.E4M3.E4M3 R56, gdesc[UR12], RZ, !UPT ;  /* 0x002000000c3879f3 */ /* 0x000fe2000c7008ff */
[----:B------:R-:W-:Y:S01]  /*1d20*/  UIADD3 UR14, UR10, 0x82, URZ ;  /* 0x000000820a0e7890 */ /* 0x000fe2000fffe03f */
[----:B------:R-:W-:Y:S01]  /*1d30*/  CS2R R140, SRZ ;  /* 0x00000000008c7805 */ /* 0x000fe2000001ff00 */
[----:B------:R-:W-:Y:S01]  /*1d40*/  UMOV UR15, 0x40000040 ;  /* 0x40000040000f7882 */ /* 0x000fe20000000000 */
[----:B------:R-:W-:Y:S01]  /*1d50*/  QGMMA.64x16x32.F32.E4M3.E4M3 R88, gdesc[UR16], RZ, !UPT ;  /* 0x00200000105879f3 */ /* 0x000fe2000c7008ff */
[----:B------:R-:W-:Y:S01]  /*1d60*/  UIADD3 UR18, UR10, 0x2, URZ ;  /* 0x000000020a127890 */ /* 0x000fe2000fffe03f */
[----:B------:R-:W-:Y:S01]  /*1d70*/  CS2R R142, SRZ ;  /* 0x00000000008e7805 */ /* 0x000fe2000001ff00 */
[----:B------:R-:W-:Y:S01]  /*1d80*/  UMOV UR16, UR9 ;  /* 0x0000000900107c82 */ /* 0x000fe20008000000 */
[----:B------:R-:W-:Y:S01]  /*1d90*/  UMOV UR17, 0x40000040 ;  /* 0x4000004000117882 */ /* 0x000fe20000000000 */
[----:B------:R-:W-:Y:S01]  /*1da0*/  UMOV UR19, 0x40000040 ;  /* 0x4000004000137882 */ /* 0x000fe20000000000 */
[----:B------:R-:W-:Y:S01]  /*1db0*/  UMOV UR12, UR16 ;  /* 0x00000010000c7c82 */ /* 0x000fe20008000000 */
[----:B------:R-:W-:Y:S01]  /*1dc0*/  UMOV UR13, UR17 ;  /* 0x00000011000d7c82 */ /* 0x000fe20008000000 */
[----:B------:R-:W-:Y:S01]  /*1dd0*/  UMOV UR20, UR16 ;  /* 0x0000001000147c82 */ /* 0x000fe20008000000 */
[----:B------:R-:W-:Y:S01]  /*1de0*/  UMOV UR21, UR17 ;  /* 0x0000001100157c82 */ /* 0x000fe20008000000 */
[----:B------:R-:W-:Y:S01]  /*1df0*/  QGMMA.64x16x32.F32.E4M3.E4M3 R112, gdesc[UR16], R112 ;  /* 0x00200000107079f3 */ /* 0x000fe20008700870 */
[----:B------:R-:W-:Y:S01]  /*1e00*/  UIADD3 UR9, UR8, 0x802, URZ ;  /* 0x0000080208097890 */ /* 0x000fe2000fffe03f */
[----:B------:R-:W-:-:S02]  /*1e10*/  CS2R R144, SRZ ;  /* 0x0000000000907805 */ /* 0x000fc4000001ff00 */
[----:B------:R-:W-:Y:S01]  /*1e20*/  CS2R R146, SRZ ;  /* 0x0000000000927805 */ /* 0x000fe2000001ff00 */
[----:B------:R-:W-:Y:S01]  /*1e30*/  QGMMA.64x16x32.F32.E4M3.E4M3 R80, gdesc[UR12], R80 ;  /* 0x002000000c5079f3 */ /* 0x000fe20008700850 */
[----:B------:R-:W-:Y:S02]  /*1e40*/  CS2R R148, SRZ ;  /* 0x0000000000947805 */ /* 0x000fe4000001ff00 */
[----:B------:R-:W-:Y:S02]  /*1e50*/  CS2R R150, SRZ ;  /* 0x0000000000967805 */ /* 0x000fe4000001ff00 */
[----:B------:R-:W-:Y:S01]  /*1e60*/  CS2R R152, SRZ ;  /* 0x0000000000987805 */ /* 0x000fe2000001ff00 */
[----:B------:R-:W-:Y:S01]  /*1e70*/  QGMMA.64x16x32.F32.E4M3.E4M3 R48, gdesc[UR20], R48 ;  /* 0x00200000143079f3 */ /* 0x000fe20008700830 */
[----:B------:R-:W-:Y:S01]  /*1e80*/  UMOV UR20, UR11 ;  /* 0x0000000b00147c82 */ /* 0x000fe20008000000 */
[----:B------:R-:W-:Y:S01]  /*1e90*/  UMOV UR21, 0x40000040 ;  /* 0x4000004000157882 */ /* 0x000fe20000000000 */
[----:B------:R-:W-:Y:S01]  /*1ea0*/  UMOV UR12, UR20 ;  /* 0x00000014000c7c82 */ /* 0x000fe20008000000 */
[----:B------:R-:W-:Y:S01]  /*1eb0*/  UMOV UR13, UR21 ;  /* 0x00000015000d7c82 */ /* 0x000fe20008000000 */
[----:B------:R-:W-:Y:S01]  /*1ec0*/  QGMMA.64x16x32.F32.E4M3.E4M3 R40, gdesc[UR20], R40 ;  /* 0x00200000142879f3 */ /* 0x000fe20008700828 */
[----:B------:R-:W-:Y:S01]  /*1ed0*/  UMOV UR16, UR20 ;  /* 0x0000001400107c82 */ /* 0x000fe20008000000 */
[----:B------:R-:W-:Y:S01]  /*1ee0*/  UMOV UR17, UR21 ;  /* 0x0000001500117c82 */ /* 0x000fe20008000000 */
[----:B------:R-:W-:Y:S01]  /*1ef0*/  UIADD3 UR11, UR8, 0x404, URZ ;  /* 0x00000404080b7890 */ /* 0x000fe2000fffe03f */
[----:B------:R-:W-:Y:S01]  /*1f00*/  QGMMA.64x16x32.F32.E4M3.E4M3 R72, gdesc[UR12], R72 ;  /* 0x002000000c4879f3 */ /* 0x000fe20008700848 */
[----:B------:R-:W-:-:S02]  /*1f10*/  CS2R R154, SRZ ;  /* 0x00000000009a7805 */ /* 0x000fc4000001ff00 */
        /* <DEDUP_REMOVED lines=16> */
[----:B------:R-:W-:Y:S01]  /*2020*/  UMOV UR21, 0x40000040 ;  /* 0x4000004000157882 */ /* 0x000fe20000000000 */
[----:B------:R-:W-:Y:S01]  /*2030*/  UMOV UR20, UR9 ;  /* 0x0000000900147c82 */ /* 0x000fe20008000000 */
[----:B------:R-:W-:Y:S01]  /*2040*/  UMOV UR13, UR21 ;  /* 0x00000015000d7c82 */ /* 0x000fe20008000000 */
[----:B------:R-:W-:Y:S01]  /*2050*/  UMOV UR12, UR20 ;  /* 0x00000014000c7c82 */ /* 0x000fe20008000000 */
[----:B------:R-:W-:Y:S01]  /*2060*/  QGMMA.64x16x32.F32.E4M3.E4M3 R24, gdesc[UR20], R24 ;  /* 0x00200000141879f3 */ /* 0x000fe20008700818 */
[----:B------:R-:W-:Y:S01]  /*2070*/  UMOV UR16, UR20 ;  /* 0x0000001400107c82 */ /* 0x000fe20008000000 */
[----:B------:R-:W-:Y:S01]  /*2080*/  UMOV UR17, UR21 ;  /* 0x0000001500117c82 */ /* 0x000fe20008000000 */
[----:B------:R-:W-:Y:S01]  /*2090*/  UIADD3 UR9, UR8, 0x4, URZ ;  /* 0x0000000408097890 */ /* 0x000fe2000fffe03f */
[----:B------:R-:W-:Y:S01]  /*20a0*/  QGMMA.64x16x32.F32.E4M3.E4M3 R56, gdesc[UR12], R56 ;  /* 0x002000000c3879f3 */ /* 0x000fe20008700838 */
[----:B------:R-:W-:Y:S01]  /*20b0*/  UIADD3 UR14, UR10, 0x84, URZ ;  /* 0x000000840a0e7890 */ /* 0x000fe2000fffe03f */
[----:B------:R-:W-:Y:S01]  /*20c0*/  CS2R R166, SRZ ;  /* 0x0000000000a67805 */ /* 0x000fe2000001ff00 */
[----:B------:R-:W-:Y:S01]  /*20d0*/  UIADD3 UR22, UR10, 0x104, URZ ;  /* 0x000001040a167890 */ /* 0x000fe2000fffe03f */
[----:B------:R-:W-:Y:S01]  /*20e0*/  QGMMA.64x16x32.F32.E4M3.E4M3 R88, gdesc[UR16], R88 ;  /* 0x00200000105879f3 */ /* 0x000fe20008700858 */
[----:B------:R-:W-:Y:S01]  /*20f0*/  UIADD3 UR18, UR10, 0x4, URZ ;  /* 0x000000040a127890 */ /* 0x000fe2000fffe03f */
[----:B------:R-:W-:Y:S01]  /*2100*/  CS2R R170, SRZ ;  /* 0x0000000000aa7805 */ /* 0x000fe2000001ff00 */
[----:B------:R-:W-:Y:S01]  /*2110*/  UMOV UR16, UR9 ;  /* 0x0000000900107c82 */ /* 0x000fe20008000000 */
[----:B------:R-:W-:Y:S01]  /*2120*/  UMOV UR17, 0x40000040 ;  /* 0x4000004000117882 */ /* 0x000fe20000000000 */
[----:B------:R-:W-:Y:S01]  /*2130*/  UMOV UR19, 0x40000040 ;  /* 0x4000004000137882 */ /* 0x000fe20000000000 */
[----:B------:R-:W-:Y:S01]  /*2140*/  UMOV UR12, UR16 ;  /* 0x00000010000c7c82 */ /* 0x000fe20008000000 */
[----:B------:R-:W-:Y:S01]  /*2150*/  UMOV UR13, UR17 ;  /* 0x00000011000d7c82 */ /* 0x000fe20008000000 */
[----:B------:R-:W-:Y:S01]  /*2160*/  UMOV UR15, 0x40000040 ;  /* 0x40000040000f7882 */ /* 0x000fe20000000000 */
[----:B------:R-:W-:Y:S01]  /*2170*/  UMOV UR20, UR16 ;  /* 0x0000001000147c82 */ /* 0x000fe20008000000 */
[----:B------:R-:W-:Y:S01]  /*2180*/  QGMMA.64x16x32.F32.E4M3.E4M3 R112, gdesc[UR16], R112 ;  /* 0x00200000107079f3 */ /* 0x000fe20008700870 */
[----:B------:R-:W-:Y:S01]  /*2190*/  UMOV UR21, UR17 ;  /* 0x0000001100157c82 */ /* 0x000fe20008000000 */
[----:B------:R-:W-:Y:S01]  /*21a0*/  UMOV UR23, 0x40000040 ;  /* 0x4000004000177882 */ /* 0x000fe20000000000 */
        /* <DEDUP_REMOVED lines=13> */
[----:B------:R-:W-:Y:S01]  /*2280*/  CS2R R178, SRZ ;  /* 0x0000000000b27805 */ /* 0x000fe2000001ff00 */
        /* <DEDUP_REMOVED lines=33> */
[----:B------:R-:W-:Y:S01]  /*24a0*/  UIADD3 UR9, UR8, 0x406, URZ ;  /* 0x0000040608097890 */ /* 0x000fe2000fffe03f */
[----:B------:R-:W-:Y:S01]  /*24b0*/  CS2R R196, SRZ ;  /* 0x0000000000c47805 */ /* 0x000fe2000001ff00 */
[----:B------:R-:W-:Y:S01]  /*24c0*/  UMOV UR13, 0x40000040 ;  /* 0x40000040000d7882 */ /* 0x000fe20000000000 */
[----:B------:R-:W-:Y:S01]  /*24d0*/  UMOV UR15, 0x40000040 ;  /* 0x40000040000f7882 */ /* 0x000fe20000000000 */
[----:B------:R-:W-:Y:S01]  /*24e0*/  UMOV UR16, UR12 ;  /* 0x0000000c00107c82 */ /* 0x000fe20008000000 */
[----:B------:R-:W-:Y:S01]  /*24f0*/  UMOV UR17, UR13 ;  /* 0x0000000d00117c82 */ /* 0x000fe20008000000 */
[----:B------:R-:W-:Y:S01]  /*2500*/  UMOV UR19, 0x40000040 ;  /* 0x4000004000137882 */ /* 0x000fe20000000000 */
[----:B------:R-:W-:Y:S01]  /*2510*/  QGMMA.64x16x32.F32.E4M3.E4M3 R112, gdesc[UR12], R112 ;  /* 0x002000000c7079f3 */ /* 0x000fe20008700870 */
[----:B------:R-:W-:Y:S01]  /*2520*/  UMOV UR20, UR12 ;  /* 0x0000000c00147c82 */ /* 0x000fe20008000000 */
[----:B------:R-:W-:Y:S01]  /*2530*/  UMOV UR21, UR13 ;  /* 0x0000000d00157c82 */ /* 0x000fe20008000000 */
[----:B------:R-:W-:Y:S01]  /*2540*/  UMOV UR23, 0x40000040 ;  /* 0x4000004000177882 */ /* 0x000fe20000000000 */
[----:B------:R-:W-:Y:S01]  /*2550*/  QGMMA.64x16x32.F32.E4M3.E4M3 R80, gdesc[UR16], R80 ;  /* 0x00200000105079f3 */ /* 0x000fe20008700850 */
[----:B------:R-:W-:-:S02]  /*2560*/  CS2R R198, SRZ ;  /* 0x0000000000c67805 */ /* 0x000fc4000001ff00 */
[----:B------:R-:W-:Y:S02]  /*2570*/  CS2R R200, SRZ ;  /* 0x0000000000c87805 */ /* 0x000fe4000001ff00 */
[----:B------:R-:W-:Y:S01]  /*2580*/  CS2R R202, SRZ ;  /* 0x0000000000ca7805 */ /* 0x000fe2000001ff00 */
[----:B------:R-:W-:Y:S01]  /*2590*/  QGMMA.64x16x32.F32.E4M3.E4M3 R48, gdesc[UR20], R48 ;  /* 0x00200000143079f3 */ /* 0x000fe20008700830 */
[----:B------:R-:W-:Y:S01]  /*25a0*/  UMOV UR20, UR9 ;  /* 0x0000000900147c82 */ /* 0x000fe20008000000 */
[----:B------:R-:W-:Y:S01]  /*25b0*/  UIADD3 UR9, UR8, 0x806, URZ ;  /* 0x0000080608097890 */ /* 0x000fe2000fffe03f */
[----:B------:R-:W-:Y:S01]  /*25c0*/  CS2R R168, SRZ ;  /* 0x0000000000a87805 */ /* 0x000fe2000001ff00 */
        /* <DEDUP_REMOVED lines=8> */
[----:B------:R-:W-:-:S03]  /*2650*/  IMAD.MOV.U32 R204, RZ, RZ, RZ ;  /* 0x000000ffffcc7224 */ /* 0x000fc600078e00ff */
[----:B------:R-:W-:Y:S01]  /*2660*/  QGMMA.64x16x32.F32.E4M3.E4M3 R104, gdesc[UR12], R104 ;  /* 0x002000000c6879f3 */ /* 0x000fe20008700868 */
[----:B------:R-:W-:Y:S01]  /*2670*/  UMOV UR12, UR9 ;  /* 0x00000009000c7c82 */ /* 0x000fe20008000000 */
[----:B------:R-:W-:Y:S01]  /*2680*/  UMOV UR13, 0x40000040 ;  /* 0x40000040000d7882 */ /* 0x000fe20000000000 */
[----:B------:R-:W-:Y:S01]  /*2690*/  UMOV UR16, UR12 ;  /* 0x0000000c00107c82 */ /* 0x000fe20008000000 */
[----:B------:R-:W-:Y:S01]  /*26a0*/  UMOV UR17, UR13 ;  /* 0x0000000d00117c82 */ /* 0x000fe20008000000 */
[----:B------:R-:W-:Y:S01]  /*26b0*/  QGMMA.64x16x32.F32.E4M3.E4M3 R96, gdesc[UR12], R96 ;  /* 0x002000000c6079f3 */ /* 0x000fe20008700860 */
[----:B------:R-:W-:Y:S01]  /*26c0*/  UMOV UR20, UR12 ;  /* 0x0000000c00147c82 */ /* 0x000fe20008000000 */
[----:B------:R-:W-:Y:S02]  /*26d0*/  UMOV UR21, UR13 ;  /* 0x0000000d00157c82 */ /* 0x000fe40008000000 */
[----:B------:R-:W-:Y:S04]  /*26e0*/  QGMMA.64x16x32.F32.E4M3.E4M3 R64, gdesc[UR16], R64 ;  /* 0x00200000104079f3 */ /* 0x000fe80008700840 */
[----:B------:R-:W-:Y:S01]  /*26f0*/  QGMMA.64x16x32.F32.E4M3.E4M3 R32, gdesc[UR20], R32 ;  /* 0x00200000142079f3 */ /* 0x000fe20008700820 */
[----:B------:R-:W-:Y:S01]  /*2700*/  UMOV UR20, UR8 ;  /* 0x0000000800147c82 */ /* 0x000fe20008000000 */
[----:B------:R-:W-:Y:S01]  /*2710*/  ULDC UR8, c[0x0][0x50c] ;  /* 0x0001430000087ab9 */ /* 0x000fe20000000800 */
[----:B------:R-:W-:Y:S01]  /*2720*/  UMOV UR21, 0x40000040 ;  /* 0x4000004000157882 */ /* 0x000fe20000000000 */
[----:B------:R-:W-:Y:S01]  /*2730*/  UISETP.NE.AND UP0, UPT, UR8, 0x4, UPT ;  /* 0x000000040800788c */ /* 0x000fe2000bf05270 */
[----:B------:R-:W-:Y:S01]  /*2740*/  QGMMA.64x16x32.F32.E4M3.E4M3 R24, gdesc[UR20], R24 ;  /* 0x00200000141879f3 */ /* 0x000fe20008700818 */
[----:B------:R-:W-:Y:S01]  /*2750*/  UMOV UR16, UR20 ;  /* 0x0000001400107c82 */ /* 0x000fe20008000000 */
[----:B------:R-:W-:Y:S01]  /*2760*/  UMOV UR17, UR21 ;  /* 0x0000001500117c82 */ /* 0x000fe20008000000 */
[----:B------:R-:W-:Y:S01]  /*2770*/  USEL UR8, URZ, 0x1, UP0 ;  /* 0x000000013f087887 */ /* 0x000fe20008000000 */
[----:B------:R-:W-:Y:S01]  /*2780*/  QGMMA.64x16x32.F32.E4M3.E4M3 R56, gdesc[UR16], R56 ;  /* 0x00200000103879f3 */ /* 0x000fe20008700838 */
[----:B------:R-:W-:Y:S01]  /*2790*/  UMOV UR12, UR20 ;  /* 0x00000014000c7c82 */ /* 0x000fe20008000000 */
[----:B------:R-:W-:-:S02]  /*27a0*/  UMOV UR13, UR21 ;  /* 0x00000015000d7c82 */ /* 0x000fc40008000000 */
[----:B------:R-:W-:Y:S01]  /*27b0*/  QGMMA.64x16x32.F32.E4M3.E4M3 R88, gdesc[UR12], R88, gsb0 ;  /* 0x002000000c5879f3 */ /* 0x000fe20008000858 */
[----:B------:R-:W-:-:S13]  /*27c0*/  ISETP.NE.AND P0, PT, RZ, UR8, PT ;  /* 0x00000008ff007c0c */ /* 0x000fda000bf05270 */
[----:B------:R-:W-:Y:S05]  /*27d0*/  @!P0 BRA `(.L_x_18) ;  /* 0x0000000400888947 */ /* 0x000fea0003800000 */
[----:B------:R-:W-:Y:S02]  /*27e0*/  WARPGROUP.DEPBAR.LE gsb0, 0x0 ;  /* 0x00008000000079c5 */ /* 0x000fe40000010000 */
[----:B------:R-:W-:-:S01]  /*27f0*/  FADD R204, RZ, R112 ;  /* 0x00000070ffcc7221 */ /* 0x000fc20000000000 */
[----:B------:R-:W-:Y:S01]  /*2800*/  FADD R203, RZ, R113 ;  /* 0x00000071ffcb7221 */ /* 0x000fe20000000000 */
        /* <DEDUP_REMOVED lines=94> */
[----:B------:R-:W-:-:S06]  /*2df0*/  UMOV UR6, URZ ;  /* 0x0000003f00067c82 */ /* 0x000fcc0008000000 */
.L_x_18:
[----:B------:R-:W-:-:S04]  /*2e00*/  UIADD3 UR28, UR5, 0x1, URZ ;  /* 0x00000001051c7890 */ /* 0x000fc8000fffe03f */
[----:B------:R-:W-:-:S04]  /*2e10*/  UISETP.NE.AND UP0, UPT, UR28, 0x3, UPT ;  /* 0x000000031c00788c */ /* 0x000fc8000bf05270 */
[----:B------:R-:W-:Y:S02]  /*2e20*/  USEL UR9, URZ, 0x1, UP0 ;  /* 0x000000013f097887 */ /* 0x000fe40008000000 */
[----:B------:R-:W-:Y:S02]  /*2e30*/  USEL UR28, UR28, URZ, UP0 ;  /* 0x0000003f1c1c7287 */ /* 0x000fe40008000000 */
[----:B------:R-:W-:-:S06]  /*2e40*/  ULOP3.LUT UR9, UR4, UR9, URZ, 0x3c, !UPT ;  /* 0x0000000904097292 */ /* 0x000fcc000f8e3c3f */
[----:B------:R-:W-:Y:S01]  /*2e50*/  IMAD.U32 R208, RZ, RZ, UR9 ;  /* 0x00000009ffd07e24 */ /* 0x000fe2000f8e00ff */
[----:B------:R-:W-:-:S06]  /*2e60*/  UMOV UR9, 0x1 ;  /* 0x0000000100097882 */ /* 0x000fcc0000000000 */
.L_x_13:
[----:B------:R-:W-:-:S04]  /*2e70*/  UISETP.LT.AND UP0, UPT, UR7, 0x1, UPT ;  /* 0x000000010700788c */ /* 0x000fc8000bf01270 */
[----:B------:R-:W-:-:S04]  /*2e80*/  USEL UR10, UR7, 0x1, UP0 ;  /* 0x00000001070a7887 */ /* 0x000fc80008000000 */
[----:B------:R-:W-:-:S04]  /*2e90*/  UIADD3 UR10, UR7, -UR10, URZ ;  /* 0x8000000a070a7290 */ /* 0x000fc8000fffe03f */
[----:B------:R-:W-:-:S06]  /*2ea0*/  UISETP.GE.AND UP0, UPT, UR10, 0x1, UPT ;  /* 0x000000010a00788c */ /* 0x000fcc000bf06270 */
[----:B------:R-:W-:-:S13]  /*2eb0*/  PLOP3.LUT P0, PT, PT, PT, UP0, 0x80, 0x0 ;  /* 0x000000000000781c */ /* 0x000fda0003f0f008 */
[----:B------:R-:W-:Y:S05]  /*2ec0*/  @!P0 BRA `(.L_x_19) ;  /* 0x0000001400408947 */ /* 0x000fea0003800000 */
[----:B------:R-:W-:Y:S01]  /*2ed0*/  IMAD.U32 R205, RZ, RZ, UR10 ;  /* 0x0000000affcd7e24 */ /* 0x000fe2000f8e00ff */
[----:B------:R-:W-:Y:S01]  /*2ee0*/  UMOV UR24, UR5 ;  /* 0x0000000500187c82 */ /* 0x000fe20008000000 */
[----:B------:R-:W-:-:S05]  /*2ef0*/  ULDC UR25, c[0x0][0x50c] ;  /* 0x0001430000197ab9 */ /* 0x000fca0000000800 */
.L_x_27:
[----:B------:R-:W-:-:S13]  /*2f00*/  ISETP.NE.AND P1, PT, R12, 0x3, PT ;  /* 0x000000030c00780c */ /* 0x000fda0003f25270 */
[----:B01----:R-:W-:Y:S05]  /*2f10*/  @!P1 BRA `(.L_x_20) ;  /* 0x0000000000049947 */ /* 0x003fea0003800000 */
[----:B------:R-:W-:Y:S01]  /*2f20*/  BPT.TRAP 0x1 ;  /* 0x000000040000795c */ /* 0x000fe20000300000 */
.L_x_20:
[----:B------:R-:W0:Y:S01]  /*2f30*/  S2UR UR10, SR_CgaCtaId ;  /* 0x00000000000a79c3 */ /* 0x000e220000008800 */
[----:B------:R-:W-:Y:S01]  /*2f40*/  UMOV UR26, 0x400 ;  /* 0x00000400001a7882 */ /* 0x000fe20000000000 */
[----:B------:R-:W-:Y:S01]  /*2f50*/  SHF.L.U32 R206, R208, 0x1f, RZ ;  /* 0x0000001fd0ce7819 */ /* 0x000fe200000006ff */
[----:B0-----:R-:W-:-:S04]  /*2f60*/  ULEA UR26, UR10, UR26, 0x18 ;  /* 0x0000001a0a1a7291 */ /* 0x001fc8000f8ec03f */
[----:B------:R-:W-:-:S09]  /*2f70*/  ULEA UR10, UR28, UR26, 0x3 ;  /* 0x0000001a1c0a7291 */ /* 0x000fd2000f8e183f */
[----:B------:R0:W1:Y:S01]  /*2f80*/  SYNCS.PHASECHK.TRANS64.TRYWAIT P0, [UR10], R206 ;  /* 0x000000ceff0075a7 */ /* 0x000062000800014a */
[----:B------:R-:W-:Y:S05]  /*2f90*/  @!P1 BRA `(.L_x_21) ;  /* 0x0000000000049947 */ /* 0x000fea0003800000 */
[----:B------:R-:W-:Y:S01]  /*2fa0*/  BPT.TRAP 0x1 ;  /* 0x000000040000795c */ /* 0x000fe20000300000 */
.L_x_21:
[----:B-1----:R-:W-:Y:S05]  /*2fb0*/  @P0 BRA `(.L_x_22) ;  /* 0x0000000000080947 */ /* 0x002fea0003800000 */
[----:B------:R-:W1:Y:S02]  /*2fc0*/  SYNCS.PHASECHK.TRANS64.TRYWAIT P0, [UR10], R206 ;  /* 0x000000ceff0075a7 */ /* 0x000e64000800014a */
[----:B-1----:R-:W-:Y:S05]  /*2fd0*/  @!P0 BRA `(.L_x_23) ;  /* 0x000000e800908947 */ /* 0x002fea0003800000 */
.L_x_22:
[----:B------:R-:W-:Y:S01]  /*2fe0*/  UIADD3 UR10, UR26, 0x30100, URZ ;  /* 0x000301001a0a7890 */ /* 0x000fe2000fffe03f */
[----:B------:R-:W-:Y:S01]  /*2ff0*/  WARPGROUP.ARRIVE ;  /* 0x00000000000079c5 */ /* 0x000fe20000000000 */
[----:B------:R-:W-:Y:S02]  /*3000*/  UISETP.NE.AND UP0, UPT, UR8, URZ, UPT ;  /* 0x0000003f0800728c */ /* 0x000fe4000bf05270 */
[----:B------:R-:W-:Y:S02]  /*3010*/  USHF.R.U32.HI UR10, URZ, 0x4, UR10 ;  /* 0x000000043f0a7899 */ /* 0x000fe4000801160a */
[----:B------:R-:W-:Y:S02]  /*3020*/  USEL UR9, UR9, URZ, !UP0 ;  /* 0x0000003f09097287 */ /* 0x000fe4000c000000 */
[----:B------:R-:W-:Y:S02]  /*3030*/  ULOP3.LUT UR10, UR10, 0x3fff, URZ, 0xc0, !UPT ;  /* 0x00003fff0a0a7892 */ /* 0x000fe4000f8ec03f */
[----:B------:R-:W-:-:S02]  /*3040*/  ULOP3.LUT UR12, UR27, 0x10000, URZ, 0xfc, !UPT ;  /* 0x000100001b0c7892 */ /* 0x000fc4000f8efc3f */
[----:B------:R-:W-:Y:S02]  /*3050*/  ULOP3.LUT UR10, UR10, 0x10000, URZ, 0xfc, !UPT ;  /* 0x000100000a0a7892 */ /* 0x000fe4000f8efc3f */
[----:B------:R-:W-:Y:S02]  /*3060*/  UISETP.NE.U32.AND UP0, UPT, UR9, URZ, UPT ;  /* 0x0000003f0900728c */ /* 0x000fe4000bf05070 */
[----:B------:R-:W-:Y:S02]  /*3070*/  UIMAD UR14, UR28, 0x180, UR10 ;  /* 0x000001801c0e78a4 */ /* 0x000fe4000f8e020a */
[----:B------:R-:W-:Y:S02]  /*3080*/  ULEA UR12, UR28, UR12, 0xc ;  /* 0x0000000c1c0c7291 */ /* 0x000fe4000f8e603f */
[----:B------:R-:W-:Y:S02]  /*3090*/  UIADD3 UR18, UR14, 0x80, URZ ;  /* 0x000000800e127890 */ /* 0x000fe4000fffe03f */
[----:B------:R-:W-:-:S02]  /*30a0*/  UIADD3 UR22, UR14, 0x100, URZ ;  /* 0x000001000e167890 */ /* 0x000fc4000fffe03f */
[----:B------:R-:W-:Y:S01]  /*30b0*/  UIADD3 UR8, UR12, 0x400, URZ ;  /* 0x000004000c087890 */ /* 0x000fe2000fffe03f */
[----:B------:R-:W-:Y:S01]  /*30c0*/  UMOV UR13, 0x40000040 ;  /* 0x40000040000d7882 */ /* 0x000fe20000000000 */
[----:B------:R-:W-:Y:S01]  /*30d0*/  UMOV UR15, 0x40000040 ;  /* 0x40000040000f7882 */ /* 0x000fe20000000000 */
[----:B------:R-:W-:Y:S01]  /*30e0*/  UMOV UR16, UR12 ;  /* 0x0000000c00107c82 */ /* 0x000fe20008000000 */
[----:B------:R-:W-:Y:S01]  /*30f0*/  UMOV UR17, UR13 ;  /* 0x0000000d00117c82 */ /* 0x000fe20008000000 */
[----:B------:R-:W-:Y:S01]  /*3100*/  UMOV UR19, 0x40000040 ;  /* 0x4000004000137882 */ /* 0x000fe20000000000 */
[----:B------:R-:W-:Y:S01]  /*3110*/  UMOV UR23, 0x40000040 ;  /* 0x4000004000177882 */ /* 0x000fe20000000000 */
[----:B------:R-:W-:Y:S01]  /*3120*/  QGMMA.64x16x32.F32.E4M3.E4M3 R112, gdesc[UR12], R112, UP0 ;  /* 0x002000000c7079f3 */ /* 0x000fe2000bf00870 */
[----:B------:R-:W-:Y:S01]  /*3130*/  UMOV UR20, UR12 ;  /* 0x0000000c00147c82 */ /* 0x000fe20008000000 */
[----:B------:R-:W-:Y:S01]  /*3140*/  UMOV UR21, UR13 ;  /* 0x0000000d00157c82 */ /* 0x000fe20008000000 */
[----:B------:R-:W-:Y:S01]  /*3150*/  UMOV UR10, UR22 ;  /* 0x00000016000a7c82 */ /* 0x000fe20008000000 */
[----:B------:R-:W-:Y:S01]  /*3160*/  QGMMA.64x16x32.F32.E4M3.E4M3 R80, gdesc[UR16], R80, UP0 ;  /* 0x00200000105079f3 */ /* 0x000fe2000bf00850 */
[----:B------:R-:W-:Y:S01]  /*3170*/  UMOV UR11, UR23 ;  /* 0x00000017000b7c82 */ /* 0x000fe20008000000 */
[----:B------:R-:W-:Y:S01]  /*3180*/  UMOV UR9, 0x40000040 ;  /* 0x4000004000097882 */ /* 0x000fe20000000000 */
[----:B------:R-:W-:Y:S01]  /*3190*/  UIADD3 UR13, UR12, 0x800, URZ ;  /* 0x000008000c0d7890 */ /* 0x000fe2000fffe03f */
[----:B------:R-:W-:Y:S01]  /*31a0*/  QGMMA.64x16x32.F32.E4M3.E4M3 R48, gdesc[UR20], R48, UP0 ;  /* 0x00200000143079f3 */ /* 0x000fe2000bf00830 */
[----:B------:R-:W-:-:S03]  /*31b0*/  UIADD3 UR6, UR6, 0x4, URZ ;  /* 0x0000000406067890 */ /* 0x000fc6000fffe03f */
[----:B------:R-:W-:Y:S01]  /*31c0*/  QGMMA.64x16x32.F32.E4M3.E4M3 R40, gdesc[UR8], R40, UP0 ;  /* 0x00200000082879f3 */ /* 0x000fe2000bf00828 */
[----:B------:R-:W-:Y:S01]  /*31d0*/  UMOV UR10, UR18 ;  /* 0x00000012000a7c82 */ /* 0x000fe20008000000 */
[----:B------:R-:W-:Y:S02]  /*31e0*/  UMOV UR11, UR19 ;  /* 0x00000013000b7c82 */ /* 0x000fe40008000000 */
[----:B------:R-:W-:Y:S01]  /*31f0*/  QGMMA.64x16x32.F32.E4M3.E4M3 R72, gdesc[UR8], R72, UP0 ;  /* 0x00200000084879f3 */ /* 0x000fe2000bf00848 */
[----:B------:R-:W-:Y:S01]  /*3200*/  UMOV UR10, UR14 ;  /* 0x0000000e000a7c82 */ /* 0x000fe20008000000 */
[----:B------:R-:W-:Y:S02]  /*3210*/  UMOV UR11, UR15 ;  /* 0x0000000f000b7c82 */ /* 0x000fe40008000000 */
[----:B------:R-:W-:Y:S01]  /*3220*/  QGMMA.64x16x32.F32.E4M3.E4M3 R104, gdesc[UR8], R104, UP0 ;  /* 0x00200000086879f3 */ /* 0x000fe2000bf00868 */
[----:B------:R-:W-:Y:S01]  /*3230*/  UMOV UR10, UR14 ;  /* 0x0000000e000a7c82 */ /* 0x000fe20008000000 */
[----:B------:R-:W-:Y:S01]  /*3240*/  UMOV UR11, UR15 ;  /* 0x0000000f000b7c82 */ /* 0x000fe20008000000 */
[----:B------:R-:W-:Y:S01]  /*3250*/  UMOV UR8, UR13 ;  /* 0x0000000d00087c82 */ /* 0x000fe20008000000 */
[----:B------:R-:W-:Y:S01]  /*3260*/  UMOV UR9, 0x40000040 ;  /* 0x4000004000097882 */ /* 0x000fe20000000000 */
[----:B------:R-:W-:Y:S01]  /*3270*/  UIADD3 UR13, UR12, 0xc00, URZ ;  /* 0x00000c000c0d7890 */ /* 0x000fe2000fffe03f */
[----:B------:R-:W-:Y:S01]  /*3280*/  QGMMA.64x16x32.F32.E4M3.E4M3 R96, gdesc[UR8], R96, UP0 ;  /* 0x00200000086079f3 */ /* 0x000fe2000bf00860 */
[----:B------:R-:W-:Y:S01]  /*3290*/  UMOV UR10, UR18 ;  /* 0x00000012000a7c82 */ /* 0x000fe20008000000 */
[----:B------:R-:W-:-:S02]  /*32a0*/  UMOV UR11, UR19 ;  /* 0x00000013000b7c82 */ /* 0x000fc40008000000 */
        /* <DEDUP_REMOVED lines=8> */
[----:B------:R-:W-:Y:S01]  /*3330*/  UMOV UR16, UR8 ;  /* 0x0000000800107c82 */ /* 0x000fe20008000000 */
[----:B------:R-:W-:Y:S01]  /*3340*/  QGMMA.64x16x32.F32.E4M3.E4M3 R24, gdesc[UR8], R24, UP0 ;  /* 0x00200000081879f3 */ /* 0x000fe2000bf00818 */
[----:B------:R-:W-:Y:S01]  /*3350*/  UMOV UR17, UR9 ;  /* 0x0000000900117c82 */ /* 0x000fe20008000000 */
[----:B------:R-:W-:Y:S01]  /*3360*/  UMOV UR10, UR14 ;  /* 0x0000000e000a7c82 */ /* 0x000fe20008000000 */
[----:B------:R-:W-:Y:S01]  /*3370*/  UMOV UR11, UR15 ;  /* 0x0000000f000b7c82 */ /* 0x000fe20008000000 */
[----:B------:R-:W-:Y:S01]  /*3380*/  QGMMA.64x16x32.F32.E4M3.E4M3 R56, gdesc[UR16], R56, UP0 ;  /* 0x00200000103879f3 */ /* 0x000fe2000bf00838 */
[----:B------:R-:W-:-:S02]  /*3390*/  UIADD3 UR16, UR12, 0x2, URZ ;  /* 0x000000020c107890 */ /* 0x000fc4000fffe03f */
[----:B------:R-:W-:Y:S01]  /*33a0*/  UIADD3 UR18, UR14, 0x2, URZ ;  /* 0x000000020e127890 */ /* 0x000fe2000fffe03f */
[----:B------:R-:W-:Y:S01]  /*33b0*/  QGMMA.64x16x32.F32.E4M3.E4M3 R88, gdesc[UR8], R88, UP0 ;  /* 0x00200000085879f3 */ /* 0x000fe2000bf00858 */
[----:B------:R-:W-:Y:S02]  /*33c0*/  UIADD3 UR22, UR14, 0x82, URZ ;  /* 0x000000820e167890 */ /* 0x000fe4000fffe03f */
[----:B------:R-:W-:Y:S02]  /*33d0*/  UIADD3 UR10, UR14, 0x102, URZ ;  /* 0x000001020e0a7890 */ /* 0x000fe4000fffe03f */
[----:B------:R-:W-:Y:S01]  /*33e0*/  UIADD3 UR13, UR12, 0x402, URZ ;  /* 0x000004020c0d7890 */ /* 0x000fe2000fffe03f */
        /* <DEDUP_REMOVED lines=10> */
[----:B------:R-:W-:-:S03]  /*3490*/  UISETP.NE.AND UP0, UPT, UR6, UR25, UPT ;  /* 0x000000190600728c */ /* 0x000fc6000bf05270 */
[----:B------:R-:W-:Y:S01]  /*34a0*/  QGMMA.64x16x32.F32.E4M3.E4M3 R48, gdesc[UR8], R48 ;  /* 0x00200000083079f3 */ /* 0x000fe20008700830 */
[----:B------:R-:W-:Y:S01]  /*34b0*/  UMOV UR8, UR13 ;  /* 0x0000000d00087c82 */ /* 0x000fe20008000000 */
[----:B------:R-:W-:Y:S01]  /*34c0*/  UIADD3 UR13, UR12, 0x802, URZ ;  /* 0x000008020c0d7890 */ /* 0x000fe2000fffe03f */
        /* <DEDUP_REMOVED lines=18> */
[----:B------:R-:W-:-:S03]  /*35f0*/  UMOV UR17, 0x40000040 ;  /* 0x4000004000117882 */ /* 0x000fc60000000000 */
[----:B------:R-:W-:Y:S01]  /*3600*/  QGMMA.64x16x32.F32.E4M3.E4M3 R32, gdesc[UR8], R32 ;  /* 0x00200000082079f3 */ /* 0x000fe20008700820 */
[----:B------:R-:W-:Y:S01]  /*3610*/  UMOV UR8, UR13 ;  /* 0x0000000d00087c82 */ /* 0x000fe20008000000 */
[----:B------:R-:W-:Y:S01]  /*3620*/  UMOV UR9, 0x40000040 ;  /* 0x4000004000097882 */ /* 0x000fe20000000000 */
[----:B------:R-:W-:Y:S01]  /*3630*/  UMOV UR20, UR8 ;  /* 0x0000000800147c82 */ /* 0x000fe20008000000 */
[----:B------:R-:W-:Y:S01]  /*3640*/  QGMMA.64x16x32.F32.E4M3.E4M3 R24, gdesc[UR8], R24 ;  /* 0x00200000081879f3 */ /* 0x000fe20008700818 */
[----:B------:R-:W-:Y:S01]  /*3650*/  UMOV UR21, UR9 ;  /* 0x0000000900157c82 */ /* 0x000fe20008000000 */
[----:B------:R-:W-:Y:S01]  /*3660*/  UMOV UR10, UR18 ;  /* 0x00000012000a7c82 */ /* 0x000fe20008000000 */
[----:B------:R-:W-:Y:S01]  /*3670*/  UMOV UR11, UR19 ;  /* 0x00000013000b7c82 */ /* 0x000fe20008000000 */
[----:B------:R-:W-:Y:S01]  /*3680*/  QGMMA.64x16x32.F32.E4M3.E4M3 R56, gdesc[UR20], R56 ;  /* 0x00200000143879f3 */ /* 0x000fe20008700838 */
[----:B------:R-:W-:Y:S02]  /*3690*/  UIADD3 UR18, UR14, 0x4, URZ ;  /* 0x000000040e127890 */ /* 0x000fe4000fffe03f */
[----:B------:R-:W-:Y:S01]  /*36a0*/  UIADD3 UR22, UR14, 0x84, URZ ;  /* 0x000000840e167890 */ /* 0x000fe2000fffe03f */
[----:B------:R-:W-:Y:S01]  /*36b0*/  QGMMA.64x16x32.F32.E4M3.E4M3 R88, gdesc[UR8], R88 ;  /* 0x00200000085879f3 */ /* 0x000fe20008700858 */
[----:B------:R-:W-:-:S02]  /*36c0*/  UIADD3 UR10, UR14, 0x104, URZ ;  /* 0x000001040e0a7890 */ /* 0x000fc4000fffe03f */
[----:B------:R-:W-:Y:S01]  /*36d0*/  UIADD3 UR13, UR12, 0x404, URZ ;  /* 0x000004040c0d7890 */ /* 0x000fe2000fffe03f */
        /* <DEDUP_REMOVED lines=17> */
[----:B------:R-:W-:-:S02]  /*37f0*/  UMOV UR17, UR9 ;  /* 0x0000000900117c82 */ /* 0x000fc40008000000 */
        /* <DEDUP_REMOVED lines=20> */
[----:B------:R-:W-:-:S02]  /*3940*/  UIADD3 UR18, UR14, 0x86, URZ ;  /* 0x000000860e127890 */ /* 0x000fc4000fffe03f */
[----:B------:R-:W-:Y:S01]  /*3950*/  UIADD3 UR22, UR14, 0x106, URZ ;  /* 0x000001060e167890 */ /* 0x000fe2000fffe03f */
[----:B------:R-:W-:Y:S01]  /*3960*/  QGMMA.64x16x32.F32.E4M3.E4M3 R88, gdesc[UR8], R88 ;  /* 0x00200000085879f3 */ /* 0x000fe20008700858 */
[----:B------:R-:W-:Y:S02]  /*3970*/  UIADD3 UR8, UR12, 0x6, URZ ;  /* 0x000000060c087890 */ /* 0x000fe4000fffe03f */
[----:B------:R-:W-:Y:S02]  /*3980*/  UIADD3 UR10, UR14, 0x6, URZ ;  /* 0x000000060e0a7890 */ /* 0x000fe4000fffe03f */
[----:B------:R-:W-:Y:S01]  /*3990*/  UIADD3 UR13, UR12, 0x406, URZ ;  /* 0x000004060c0d7890 */ /* 0x000fe2000fffe03f */
[----:B------:R-:W-:Y:S01]  /*39a0*/  UMOV UR9, 0x40000040 ;  /* 0x4000004000097882 */ /* 0x000fe20000000000 */
[----:B------:R-:W-:Y:S01]  /*39b0*/  UMOV UR11, 0x40000040 ;  /* 0x40000040000b7882 */ /* 0x000fe20000000000 */
[----:B------:R-:W-:Y:S01]  /*39c0*/  UMOV UR16, UR8 ;  /* 0x0000000800107c82 */ /* 0x000fe20008000000 */
[----:B------:R-:W-:Y:S01]  /*39d0*/  UMOV UR17, UR9 ;  /* 0x0000000900117c82 */ /* 0x000fe20008000000 */
[----:B------:R-:W-:-:S02]  /*39e0*/  UMOV UR19, 0x40000040 ;  /* 0x4000004000137882 */ /* 0x000fc40000000000 */
        /* <DEDUP_REMOVED lines=15> */
[----:B------:R-:W-:Y:S04]  /*3ae0*/  QGMMA.64x16x32.F32.E4M3.E4M3 R72, gdesc[UR16], R72 ;  /* 0x00200000104879f3 */ /* 0x000fe80008700848 */
[----:B------:R-:W-:Y:S01]  /*3af0*/  QGMMA.64x16x32.F32.E4M3.E4M3 R104, gdesc[UR8], R104 ;  /* 0x00200000086879f3 */ /* 0x000fe20008700868 */
[----:B------:R-:W-:Y:S01]  /*3b00*/  UMOV UR8, UR13 ;  /* 0x0000000d00087c82 */ /* 0x000fe20008000000 */
        /* <DEDUP_REMOVED lines=16> */
[----:B------:R-:W-:Y:S01]  /*3c10*/  QGMMA.64x16x32.F32.E4M3.E4M3 R88, gdesc[UR8], R88, gsb0 ;  /* 0x00200000085879f3 */ /* 0x000fe20008000858 */
[----:B------:R-:W-:-:S06]  /*3c20*/  USEL UR8, URZ, 0x1, UP0 ;  /* 0x000000013f087887 */ /* 0x000fcc0008000000 */
[----:B------:R-:W-:Y:S01]  /*3c30*/  ISETP.NE.AND P0, PT, RZ, UR8, PT ;  /* 0x00000008ff007c0c */ /* 0x000fe2000bf05270 */
[----:B------:R-:W-:-:S12]  /*3c40*/  WARPGROUP.DEPBAR.LE gsb0, 0x1 ;  /* 0x00008000000079c5 */ /* 0x000fd80000010100 */
[----:B------:R-:W-:Y:S05]  /*3c50*/  @!P0 BRA `(.L_x_24) ;  /* 0x0000000400888947 */ /* 0x000fea0003800000 */
[----:B------:R-:W-:Y:S02]  /*3c60*/  WARPGROUP.DEPBAR.LE gsb0, 0x0 ;  /* 0x00008000000079c5 */ /* 0x000fe40000010000 */
[----:B------:R-:W-:-:S01]  /*3c70*/  FADD R204, R112, R204 ;  /* 0x000000cc70cc7221 */ /* 0x000fc20000000000 */
[----:B------:R-:W-:Y:S01]  /*3c80*/  FADD R203, R113, R203 ;  /* 0x000000cb71cb7221 */ /* 0x000fe20000000000 */
        /* <DEDUP_REMOVED lines=94> */
[----:B------:R-:W-:-:S06]  /*4270*/  UMOV UR6, URZ ;  /* 0x0000003f00067c82 */ /* 0x000fcc0008000000 */
.L_x_24:
[----:B------:R-:W-:Y:S05]  /*4280*/  @!P1 BRA `(.L_x_25) ;  /* 0x0000000000049947 */ /* 0x000fea0003800000 */
[----:B------:R-:W-:Y:S01]  /*4290*/  BPT.TRAP 0x1 ;  /* 0x000000040000795c */ /* 0x000fe20000300000 */
.L_x_25:
[----:B------:R-:W-:Y:S01]  /*42a0*/  ULEA UR9, UR24, UR26, 0x3 ;  /* 0x0000001a18097291 */ /* 0x000fe2000f8e183f */
[----:B------:R-:W-:-:S03]  /*42b0*/  ISETP.GT.U32.AND P0, PT, R0, 0x1, PT ;  /* 0x000000010000780c */ /* 0x000fc60003f04070 */
[----:B------:R-:W-:-:S04]  /*42c0*/  UIADD3 UR9, UR9, 0x18, URZ ;  /* 0x0000001809097890 */ /* 0x000fc8000fffe03f */
[----:B------:R-:W-:-:S09]  /*42d0*/  UPRMT UR9, URZ, 0x654, UR9 ;  /* 0x000006543f097896 */ /* 0x000fd20008000009 */
[----:B------:R-:W-:Y:S01]  /*42e0*/  SYNCS.ARRIVE.TRANS64.RED.A1T0 RZ, [UR9], RZ ;  /* 0x000000ffffff79a7 */ /* 0x000fe20008100409 */
[----:B------:R-:W-:Y:S05]  /*42f0*/  @P0 BRA `(.L_x_26) ;  /* 0x0000000000040947 */ /* 0x000fea0003800000 */
[----:B------:R-:W-:Y:S01]  /*4300*/  BPT.TRAP 0x1 ;  /* 0x000000040000795c */ /* 0x000fe20000300000 */
.L_x_26:
[----:B------:R-:W-:Y:S01]  /*4310*/  UIADD3 UR28, UR28, 0x1, URZ ;  /* 0x000000011c1c7890 */ /* 0x000fe2000fffe03f */
[C---:B------:R-:W-:Y:S01]  /*4320*/  ISETP.GT.AND P0, PT, R205.reuse, 0x1, PT ;  /* 0x00000001cd00780c */ /* 0x040fe20003f04270 */
[----:B------:R-:W-:Y:S01]  /*4330*/  UIADD3 UR24, UR24, 0x1, URZ ;  /* 0x0000000118187890 */ /* 0x000fe2000fffe03f */
[----:B------:R-:W-:Y:S01]  /*4340*/  VIADD R205, R205, 0xffffffff ;  /* 0xffffffffcdcd7836 */ /* 0x000fe20000000000 */
[----:B------:R-:W-:Y:S02]  /*4350*/  UISETP.NE.AND UP0, UPT, UR28, 0x3, UPT ;  /* 0x000000031c00788c */ /* 0x000fe4000bf05270 */
[----:B------:R-:W-:Y:S02]  /*4360*/  UISETP.NE.AND UP1, UPT, UR24, 0x3, UPT ;  /* 0x000000031800788c */ /* 0x000fe4000bf25270 */
[----:B------:R-:W-:Y:S02]  /*4370*/  USEL UR9, URZ, 0x1, UP0 ;  /* 0x000000013f097887 */ /* 0x000fe40008000000 */
[----:B------:R-:W-:-:S02]  /*4380*/  USEL UR28, UR28, URZ, UP0 ;  /* 0x0000003f1c1c7287 */ /* 0x000fc40008000000 */
[----:B------:R-:W-:Y:S02]  /*4390*/  USEL UR24, UR24, URZ, UP1 ;  /* 0x0000003f18187287 */ /* 0x000fe40008800000 */
[----:B------:R-:W-:Y:S01]  /*43a0*/  LOP3.LUT R208, R208, UR9, RZ, 0x3c, !PT ;  /* 0x00000009d0d07c12 */ /* 0x000fe2000f8e3cff */
[----:B------:R-:W-:Y:S01]  /*43b0*/  UMOV UR9, 0x1 ;  /* 0x0000000100097882 */ /* 0x000fe20000000000 */
[----:B------:R-:W-:Y:S08]  /*43c0*/  @P0 BRA `(.L_x_27) ;  /* 0xffffffe800cc0947 */ /* 0x000ff0000383ffff */
.L_x_19:
[----:B------:R-:W-:Y:S01]  /*43d0*/  UISETP.NE.AND UP0, UPT, UR6, URZ, UPT ;  /* 0x0000003f0600728c */ /* 0x000fe2000bf05270 */
[----:B------:R-:W4:Y:S03]  /*43e0*/  LDC R205, c[0x0][0x28c] ;  /* 0x0000a300ffcd7b82 */ /* 0x000f260000000800 */
[----:B------:R-:W-:-:S06]  /*43f0*/  USEL UR6, URZ, 0x1, !UP0 ;  /* 0x000000013f067887 */ /* 0x000fcc000c000000 */
[----:B------:R-:W-:Y:S02]  /*4400*/  ISETP.NE.AND P0, PT, RZ, UR6, PT ;  /* 0x00000006ff007c0c */ /* 0x000fe4000bf05270 */
[----:B----4-:R-:W-:-:S11]  /*4410*/  ISETP.GE.AND P1, PT, R205, 0x1, PT ;  /* 0x00000001cd00780c */ /* 0x010fd60003f26270 */
[----:B------:R-:W-:Y:S05]  /*4420*/  @!P0 BRA `(.L_x_28) ;  /* 0x0000000400848947 */ /* 0x000fea0003800000 */
[----:B------:R-:W-:Y:S02]  /*4430*/  WARPGROUP.DEPBAR.LE gsb0, 0x0 ;  /* 0x00008000000079c5 */ /* 0x000fe40000010000 */
[----:B------:R-:W-:Y:S01]  /*4440*/  FADD R204, R112, R204 ;  /* 0x000000cc70cc7221 */ /* 0x000fe20000000000 */
        /* <DEDUP_REMOVED lines=94> */
[----:B------:R-:W-:-:S07]  /*4a30*/  FADD R13, R13, R31 ;  /* 0x0000001f0d0d7221 */ /* 0x000fce0000000000 */
.L_x_28:
[----:B------:R-:W-:Y:S02]  /*4a40*/  WARPGROUP.DEPBAR.LE gsb0, 0x0 ;  /* 0x00008000000079c5 */ /* 0x000fe40000010000 */
[----:B------:R-:W-:Y:S05]  /*4a50*/  @!P1 BRA `(.L_x_29) ;  /* 0x0000000000409947 */ /* 0x000fea0003800000 */
[----:B------:R-:W-:-:S13]  /*4a60*/  ISETP.NE.AND P0, PT, R12, 0x3, PT ;  /* 0x000000030c00780c */ /* 0x000fda0003f05270 */
[----:B------:R-:W-:Y:S05]  /*4a70*/  @!P0 BRA `(.L_x_30) ;  /* 0x0000000000048947 */ /* 0x000fea0003800000 */
[----:B------:R-:W-:Y:S01]  /*4a80*/  BPT.TRAP 0x1 ;  /* 0x000000040000795c */ /* 0x000fe20000300000 */
.L_x_30:
[----:B------:R-:W-:Y:S01]  /*4a90*/  UISETP.LT.AND UP0, UPT, UR7, 0x1, UPT ;  /* 0x000000010700788c */ /* 0x000fe2000bf01270 */
[----:B------:R-:W-:-:S03]  /*4aa0*/  ISETP.GT.U32.AND P0, PT, R0, 0x1, PT ;  /* 0x000000010000780c */ /* 0x000fc60003f04070 */
[----:B------:R-:W-:-:S04]  /*4ab0*/  USEL UR6, UR7, 0x1, UP0 ;  /* 0x0000000107067887 */ /* 0x000fc80008000000 */
[----:B------:R-:W-:-:S04]  /*4ac0*/  UIADD3 UR6, UR5, UR7, -UR6 ;  /* 0x0000000705067290 */ /* 0x000fc8000fffe806 */
[----:B------:R-:W-:-:S04]  /*4ad0*/  UIMAD.WIDE.U32 UR8, UR6, -0x55555555, URZ ;  /* 0xaaaaaaab060878a5 */ /* 0x000fc8000f8e003f */
[----:B------:R-:W-:-:S04]  /*4ae0*/  USHF.R.U32.HI UR8, URZ, 0x1, UR9 ;  /* 0x000000013f087899 */ /* 0x000fc80008011609 */
[----:B------:R-:W-:-:S04]  /*4af0*/  UIMAD UR6, UR8, -0x3, UR6 ;  /* 0xfffffffd080678a4 */ /* 0x000fc8000f8e0206 */
[----:B------:R-:W-:-:S04]  /*4b00*/  ULEA UR6, UR6, UR26, 0x3 ;  /* 0x0000001a06067291 */ /* 0x000fc8000f8e183f */
[----:B------:R-:W-:-:S04]  /*4b10*/  UIADD3 UR6, UR6, 0x18, URZ ;  /* 0x0000001806067890 */ /* 0x000fc8000fffe03f */
[----:B------:R-:W-:-:S09]  /*4b20*/  UPRMT UR6, URZ, 0x654, UR6 ;  /* 0x000006543f067896 */ /* 0x000fd20008000006 */
[----:B------:R-:W-:Y:S01]  /*4b30*/  SYNCS.ARRIVE.TRANS64.RED.A1T0 RZ, [UR6], RZ ;  /* 0x000000ffffff79a7 */ /* 0x000fe20008100406 */
[----:B------:R-:W-:Y:S05]  /*4b40*/  @P0 BRA `(.L_x_29) ;  /* 0x0000000000040947 */ /* 0x000fea0003800000 */
[----:B------:R-:W-:Y:S01]  /*4b50*/  BPT.TRAP 0x1 ;  /* 0x000000040000795c */ /* 0x000fe20000300000 */
.L_x_29:
[----:B-1----:R-:W4:Y:S01]  /*4b60*/  LDL.LU R207, [R1+0xc] ;  /* 0x00000c0001cf7983 */ /* 0x002f220000300800 */
[----:B------:R-:W1:Y:S01]  /*4b70*/  LDC R32, c[0x0][0x288] ;  /* 0x0000a200ff207b82 */ /* 0x000e620000000800 */
[----:B0-----:R-:W0:Y:S01]  /*4b80*/  S2R R206, SR_TID.X ;  /* 0x0000000000ce7919 */ /* 0x001e220000002100 */
[----:B------:R-:W-:Y:S01]  /*4b90*/  UISETP.GE.U32.AND UP1, UPT, UR7, 0x3, UPT ;  /* 0x000000030700788c */ /* 0x000fe2000bf26070 */
[----:B------:R-:W-:Y:S01]  /*4ba0*/  ULDC.64 UR8, c[0x0][0x5d0] ;  /* 0x0001740000087ab9 */ /* 0x000fe20000000a00 */
[----:B------:R-:W2:Y:S04]  /*4bb0*/  LDL.LU R205, [R1+0x10] ;  /* 0x0000100001cd7983 */ /* 0x000ea80000300800 */
[----:B------:R-:W3:Y:S01]  /*4bc0*/  LDL R226, [R1+0x4] ;  /* 0x0000040001e27983 */ /* 0x000ee20000100800 */
[----:B------:R-:W-:-:S04]  /*4bd0*/  UIADD3 UR5, UR7, UR5, URZ ;  /* 0x0000000507057290 */ /* 0x000fc8000fffe03f */
[----:B------:R-:W-:-:S04]  /*4be0*/  UISETP.GT.U32.AND UP0, UPT, UR5, 0x2, UPT ;  /* 0x000000020500788c */ /* 0x000fc8000bf04070 */
[----:B------:R-:W-:-:S04]  /*4bf0*/  UISETP.LT.U32.AND UP0, UPT, UR7, 0x3, UP0 ;  /* 0x000000030700788c */ /* 0x000fc80008701070 */
[----:B------:R-:W-:-:S04]  /*4c00*/  USEL UR6, URZ, 0x1, !UP0 ;  /* 0x000000013f067887 */ /* 0x000fc8000c000000 */
[----:B------:R-:W-:-:S03]  /*4c10*/  ULOP3.LUT UR4, UR4, UR6, URZ, 0x3c, !UPT ;  /* 0x0000000604047292 */ /* 0x000fc6000f8e3c3f */
[----:B------:R-:W-:Y:S01]  /*4c20*/  ULDC UR6, c[0x0][0x284] ;  /* 0x0000a10000067ab9 */ /* 0x000fe20000000800 */
[--C-:B0-----:R-:W-:Y:S01]  /*4c30*/  SHF.R.U32.HI R24, RZ, 0x2, R206.reuse ;  /* 0x00000002ff187819 */ /* 0x101fe200000116ce */
[----:B------:R-:W-:Y:S01]  /*4c40*/  IMAD.SHL.U32 R30, R206, 0x2, RZ ;  /* 0x00000002ce1e7824 */ /* 0x000fe200078e00ff */
[----:B------:R-:W-:Y:S02]  /*4c50*/  SHF.R.U32.HI R28, RZ, 0x7, R206 ;  /* 0x00000007ff1c7819 */ /* 0x000fe400000116ce */
[----:B------:R-:W-:Y:S02]  /*4c60*/  LOP3.LUT R25, R24, 0x7, RZ, 0xc0, !PT ;  /* 0x0000000718197812 */ /* 0x000fe400078ec0ff */
[----:B------:R-:W-:Y:S02]  /*4c70*/  LOP3.LUT R24, R28, 0x1, RZ, 0xc0, !PT ;  /* 0x000000011c187812 */ /* 0x000fe400078ec0ff */
[----:B------:R-:W-:-:S03]  /*4c80*/  LOP3.LUT R26, R206, 0x60, RZ, 0xc0, !PT ;  /* 0x00000060ce1a7812 */ /* 0x000fc600078ec0ff */
[----:B------:R-:W-:Y:S01]  /*4c90*/  IMAD.SHL.U32 R34, R24, 0x40, RZ ;  /* 0x0000004018227824 */ /* 0x000fe200078e00ff */
[----:B------:R-:W-:-:S04]  /*4ca0*/  SHF.R.U32.HI R26, RZ, 0x1, R26 ;  /* 0x00000001ff1a7819 */ /* 0x000fc8000001161a */
[--C-:B------:R-:W-:Y:S02]  /*4cb0*/  IADD3 R29, RZ, -R26, -R25.reuse ;  /* 0x8000001aff1d7210 */ /* 0x100fe40007ffe819 */
[----:B------:R-:W-:-:S03]  /*4cc0*/  LOP3.LUT R37, R34, 0x40, R25, 0xe2, !PT ;  /* 0x0000004022257812 */ /* 0x000fc600078ee219 */
[----:B------:R-:W-:Y:S01]  /*4cd0*/  IMAD R36, R24, -0x40, R29 ;  /* 0xffffffc018247824 */ /* 0x000fe200078e021d */
[----:B------:R-:W-:-:S05]  /*4ce0*/  LOP3.LUT R24, R206, 0x3, RZ, 0xc0, !PT ;  /* 0x00000003ce187812 */ /* 0x000fca00078ec0ff */
[----:B-1----:R-:W-:Y:S02]  /*4cf0*/  IMAD R24, R24, -0x2, R32 ;  /* 0xfffffffe18187824 */ /* 0x002fe400078e0220 */
[----:B----4-:R-:W-:-:S05]  /*4d00*/  IMAD R27, R207, 0x30, RZ ;  /* 0x00000030cf1b7824 */ /* 0x010fca00078e02ff */
[C---:B------:R-:W-:Y:S02]  /*4d10*/  LOP3.LUT R30, R27.reuse, 0x6, R30, 0xf8, !PT ;  /* 0x000000061b1e7812 */ /* 0x040fe400078ef81e */
[----:B------:R-:W-:Y:S01]  /*4d20*/  ISETP.GE.AND P0, PT, R27, R32, PT ;  /* 0x000000201b00720c */ /* 0x000fe20003f06270 */
[C---:B--2---:R-:W-:Y:S01]  /*4d30*/  IMAD.SHL.U32 R25, R205.reuse, 0x200, RZ ;  /* 0x00000200cd197824 */ /* 0x044fe200078e00ff */
[----:B------:R-:W-:Y:S01]  /*4d40*/  SHF.R.S32.HI R31, RZ, 0x1f, R30 ;  /* 0x0000001fff1f7819 */ /* 0x000fe2000001141e */
[----:B------:R-:W-:Y:S01]  /*4d50*/  IMAD.WIDE R212, R205, 0x200, RZ ;  /* 0x00000200cdd47825 */ /* 0x000fe200078e02ff */
[----:B---3--:R-:W-:-:S03]  /*4d60*/  SHF.R.S32.HI R40, RZ, 0x1f, R226 ;  /* 0x0000001fff287819 */ /* 0x008fc600000114e2 */
[----:B------:R-:W-:Y:S01]  /*4d70*/  IMAD.MOV.U32 R205, RZ, RZ, -0x1 ;  /* 0xffffffffffcd7424 */ /* 0x000fe200078e00ff */
[C---:B------:R-:W-:Y:S01]  /*4d80*/  ISETP.GE.OR P0, PT, R25.reuse, UR6, P0 ;  /* 0x0000000619007c0c */ /* 0x040fe20008706670 */
[----:B------:R-:W-:Y:S01]  /*4d90*/  IMAD R28, R40, UR8, RZ ;  /* 0x00000008281c7c24 */ /* 0x000fe2000f8e02ff */
[----:B------:R-:W-:Y:S02]  /*4da0*/  IADD3 R36, -R25, UR6, R36 ;  /* 0x0000000619247c10 */ /* 0x000fe4000fffe124 */
[----:B------:R0:W-:Y:S01]  /*4db0*/  STL [R1+0x14], R205 ;  /* 0x000014cd01007387 */ /* 0x0001e20000100800 */
[----:B------:R-:W-:Y:S01]  /*4dc0*/  LOP3.LUT R37, R212, R37, R26, 0xfe, !PT ;  /* 0x00000025d4257212 */ /* 0x000fe200078efe1a */
[C---:B------:R-:W-:Y:S02]  /*4dd0*/  IMAD R33, R226.reuse, UR9, R28 ;  /* 0x00000009e2217c24 */ /* 0x040fe4000f8e021c */
[----:B------:R-:W-:Y:S01]  /*4de0*/  IMAD.WIDE.U32 R28, R226, UR8, R30 ;  /* 0x00000008e21c7c25 */ /* 0x000fe2000f8e001e */
[----:B------:R-:W-:-:S03]  /*4df0*/  @UP1 UIMAD.WIDE.U32 UR8, UR5, -0x55555555, URZ ;  /* 0xaaaaaaab050818a5 */ /* 0x000fc6000f8e003f */
[----:B------:R-:W-:Y:S01]  /*4e00*/  IMAD.IADD R29, R29, 0x1, R33 ;  /* 0x000000011d1d7824 */ /* 0x000fe200078e0221 */
[----:B------:R-:W-:Y:S01]  /*4e10*/  @UP1 USHF.R.U32.HI UR8, URZ, 0x1, UR9 ;  /* 0x000000013f081899 */ /* 0x000fe20008011609 */
[----:B------:R-:W-:-:S03]  /*4e20*/  IMAD.IADD R25, R24, 0x1, -R27 ;  /* 0x0000000118197824 */ /* 0x000fc600078e0a1b */
[----:B------:R-:W-:Y:S01]  /*4e30*/  @UP1 ULOP3.LUT UR4, UR4, 0x1, UR8, 0x78, !UPT ;  /* 0x0000000104041892 */ /* 0x000fe2000f8e7808 */
[----:B0-----:R-:W-:Y:S11]  /*4e40*/  @P0 BRA `(.L_x_31) ;  /* 0x000000ac00440947 */ /* 0x001ff60003800000 */
[----:B------:R-:W0:Y:S01]  /*4e50*/  LDC.64 R26, c[0x0][0x5c8] ;  /* 0x00017200ff1a7b82 */ /* 0x000e220000000a00 */
[----:B-----5:R-:W-:Y:S01]  /*4e60*/  FSETP.NEU.AND P0, PT, R5, RZ, PT ;  /* 0x000000ff0500720b */ /* 0x020fe20003f0d000 */
[----:B------:R-:W-:Y:S01]  /*4e70*/  BSSY B0, `(.L_x_31) ;  /* 0x0000ace000007945 */ /* 0x000fe20003800000 */
[-C--:B0-----:R-:W-:Y:S02]  /*4e80*/  IMAD R24, R213, R26.reuse, RZ ;  /* 0x0000001ad5187224 */ /* 0x081fe400078e02ff */
[----:B------:R-:W-:-:S04]  /*4e90*/  IMAD.WIDE.U32 R28, R37, R26, R28 ;  /* 0x0000001a251c7225 */ /* 0x000fc800078e001c */
[----:B------:R-:W-:-:S04]  /*4ea0*/  IMAD R33, R37, R27, R24 ;  /* 0x0000001b25217224 */ /* 0x000fc800078e0218 */
[----:B------:R-:W-:Y:S01]  /*4eb0*/  IMAD.IADD R24, R29, 0x1, R33 ;  /* 0x000000011d187824 */ /* 0x000fe200078e0221 */
[----:B------:R-:W-:Y:S06]  /*4ec0*/  @!P0 BRA `(.L_x_32) ;  /* 0x0000006800848947 */ /* 0x000fec0003800000 */
[----:B------:R-:W-:Y:S01]  /*4ed0*/  ISETP.GE.AND P2, PT, R36, 0x189, PT ;  /* 0x000001892400780c */ /* 0x000fe20003f46270 */
[----:B------:R-:W-:Y:S01]  /*4ee0*/  ULDC.64 UR8, c[0x0][0x5b8] ;  /* 0x00016e0000087ab9 */ /* 0x000fe20000000a00 */
[----:B------:R-:W-:Y:S01]  /*4ef0*/  LOP3.LUT R3, R3, 0xffffff7f, RZ, 0xc0, !PT ;  /* 0xffffff7f03037812 */ /* 0x000fe200078ec0ff */
[----:B------:R-:W-:Y:S01]  /*4f00*/  IMAD.WIDE.U32 R30, R226, UR8, R30 ;  /* 0x00000008e21e7c25 */ /* 0x000fe2000f8e001e */
[C---:B------:R-:W-:Y:S01]  /*4f10*/  ISETP.LT.OR P5, PT, R25.reuse, 0x1, !P2 ;  /* 0x000000011900780c */ /* 0x040fe200057a1670 */
[----:B------:R-:W-:Y:S01]  /*4f20*/  ULDC.64 UR10, c[0x0][0x5a8] ;  /* 0x00016a00000a7ab9 */ /* 0x000fe20000000a00 */
[C---:B------:R-:W-:Y:S01]  /*4f30*/  ISETP.LT.OR P4, PT, R25.reuse, 0x2, !P2 ;  /* 0x000000021900780c */ /* 0x040fe20005781670 */
[----:B------:R-:W-:Y:S01]  /*4f40*/  STL [R1+0x38], R20 ;  /* 0x0000381401007387 */ /* 0x000fe20000100800 */
[----:B------:R-:W-:Y:S02]  /*4f50*/  ISETP.LT.OR P3, PT, R25, 0x9, !P2 ;  /* 0x000000091900780c */ /* 0x000fe40005761670 */
[----:B------:R-:W-:Y:S01]  /*4f60*/  LOP3.LUT R2, R2, 0xfffffff7, RZ, 0xc0, !PT ;  /* 0xfffffff702027812 */ /* 0x000fe200078ec0ff */
[----:B------:R-:W-:Y:S04]  /*4f70*/  STL [R1+0x34], R18 ;  /* 0x0000341201007387 */ /* 0x000fe80000100800 */
[----:B------:R-:W-:Y:S02]  /*4f80*/  STL [R1+0x30], R15 ;  /* 0x0000300f01007387 */ /* 0x000fe40000100800 */
[----:B------:R-:W0:Y:S01]  /*4f90*/  @!P5 LDC.64 R34, c[0x0][0x5c0] ;  /* 0x00017000ff22db82 */ /* 0x000e220000000a00 */
[----:B------:R-:W-:Y:S01]  /*4fa0*/  @!P5 IMAD.MOV.U32 R32, RZ, RZ, R28 ;  /* 0x000000ffff20d224 */ /* 0x000fe200078e001c */
[----:B------:R-:W-:Y:S01]  /*4fb0*/  @P5 LOP3.LUT R3, R3, 0x80, RZ, 0xfc, !PT ;  /* 0x0000008003035812 */ /* 0x000fe200078efcff */
[----:B------:R-:W-:Y:S01]  /*4fc0*/  @!P5 IMAD.MOV.U32 R33, RZ, RZ, R24 ;  /* 0x000000ffff21d224 */ /* 0x000fe200078e0018 */
[----:B------:R-:W-:Y:S01]  /*4fd0*/  STL [R1+0x2c], R17 ;  /* 0x00002c1101007387 */ /* 0x000fe20000100800 */
[----:B------:R-:W-:Y:S01]  /*4fe0*/  @!P5 IMAD R41, R27, 0x180, RZ ;  /* 0x000001801b29d824 */ /* 0x000fe200078e02ff */
[----:B------:R-:W-:Y:S01]  /*4ff0*/  LOP3.LUT R3, R3, 0xfffffffb, RZ, 0xc0, !PT ;  /* 0xfffffffb03037812 */ /* 0x000fe200078ec0ff */
[----:B------:R-:W-:Y:S01]  /*5000*/  @!P5 IMAD.WIDE.U32 R32, R26, 0x180, R32 ;  /* 0x000001801a20d825 */ /* 0x000fe200078e0020 */
[----:B------:R-:W1:Y:S01]  /*5010*/  @!P4 LDC.64 R42, c[0x0][0x5c0] ;  /* 0x00017000ff2acb82 */ /* 0x000e620000000a00 */
[----:B------:R-:W-:Y:S01]  /*5020*/  STL [R1+0x28], R16 ;  /* 0x0000281001007387 */ /* 0x000fe20000100800 */
[----:B------:R-:W-:Y:S01]  /*5030*/  @P4 LOP3.LUT R3, R3, 0x4, RZ, 0xfc, !PT ;  /* 0x0000000403034812 */ /* 0x000fe200078efcff */
[----:B------:R-:W-:-:S02]  /*5040*/  @!P5 IMAD.IADD R44, R33, 0x1, R41 ;  /* 0x00000001212cd824 */ /* 0x000fc400078e0229 */
[----:B------:R-:W-:Y:S01]  /*5050*/  @!P4 IMAD.MOV.U32 R33, RZ, RZ, R24 ;  /* 0x000000ffff21c224 */ /* 0x000fe200078e0018 */
[----:B------:R-:W-:Y:S01]  /*5060*/  LOP3.LUT R3, R3, 0xffefffff, RZ, 0xc0, !PT ;  /* 0xffefffff03037812 */ /* 0x000fe200078ec0ff */
[----:B------:R-:W-:Y:S01]  /*5070*/  @!P4 IMAD R41, R27, 0x180, RZ ;  /* 0x000001801b29c824 */ /* 0x000fe200078e02ff */
[----:B------:R-:W2:Y:S01]  /*5080*/  @!P3 LDC.64 R38, c[0x0][0x5c0] ;  /* 0x00017000ff26bb82 */ /* 0x000ea20000000a00 */
[----:B------:R-:W-:Y:S01]  /*5090*/  STL [R1+0x24], R14 ;  /* 0x0000240e01007387 */ /* 0x000fe20000100800 */
[----:B------:R-:W-:-:S03]  /*50a0*/  @P3 LOP3.LUT R3, R3, 0x100000, RZ, 0xfc, !PT ;  /* 0x0010000003033812 */ /* 0x000fc600078efcff */
[----:B------:R-:W-:Y:S01]  /*50b0*/  STL [R1+0x20], R13 ;  /* 0x0000200d01007387 */ /* 0x000fe20000100800 */
[----:B------:R-:W-:Y:S02]  /*50c0*/  LOP3.LUT R3, R3, 0xfff7ffff, RZ, 0xc0, !PT ;  /* 0xfff7ffff03037812 */ /* 0x000fe400078ec0ff */
[----:B0-----:R-:W-:Y:S01]  /*50d0*/  @!P5 IADD3 R208, P0, P1, R32, R34, R10 ;  /* 0x0000002220d0d210 */ /* 0x001fe2000791e00a */
[----:B------:R-:W-:Y:S01]  /*50e0*/  @!P4 IMAD.MOV.U32 R32, RZ, RZ, R28 ;  /* 0x000000ffff20c224 */ /* 0x000fe200078e001c */
[----:B------:R-:W-:Y:S02]  /*50f0*/  STL [R1+0x1c], R12 ;  /* 0x00001c0c01007387 */ /* 0x000fe40000100800 */
[----:B------:R-:W-:Y:S01]  /*5100*/  @!P5 IADD3.X R209, R44, R35, R7, P0, P1 ;  /* 0x000000232cd1d210 */ /* 0x000fe200007e2407 */
[----:B------:R-:W-:Y:S01]  /*5110*/  @!P4 IMAD.WIDE.U32 R32, R26, 0x180, R32 ;  /* 0x000001801a20c825 */ /* 0x000fe200078e0020 */
[----:B------:R-:W-:Y:S03]  /*5120*/  STL [R1+0x18], R0 ;  /* 0x0000180001007387 */ /* 0x000fe60000100800 */
[----:B------:R-:W-:Y:S01]  /*5130*/  @!P4 IMAD.IADD R34, R33, 0x1, R41 ;  /* 0x000000012122c824 */ /* 0x000fe200078e0229 */
[----:B-1----:R-:W-:Y:S01]  /*5140*/  @!P4 IADD3 R116, P0, P1, R32, R42, R10 ;  /* 0x0000002a2074c210 */ /* 0x002fe2000791e00a */
[----:B------:R-:W-:-:S02]  /*5150*/  @!P3 IMAD.MOV.U32 R32, RZ, RZ, R28 ;  /* 0x000000ffff20b224 */ /* 0x000fc400078e001c */
[----:B------:R-:W-:Y:S01]  /*5160*/  @!P3 IMAD.MOV.U32 R33, RZ, RZ, R24 ;  /* 0x000000ffff21b224 */ /* 0x000fe200078e0018 */
[----:B------:R-:W-:Y:S01]  /*5170*/  @!P4 IADD3.X R117, R34, R43, R7, P0, P1 ;  /* 0x0000002b2275c210 */ /* 0x000fe200007e2407 */
[----:B------:R-:W-:Y:S02]  /*5180*/  @!P3 IMAD R35, R27, 0x180, RZ ;  /* 0x000001801b23b824 */ /* 0x000fe400078e02ff */
[----:B------:R-:W-:-:S04]  /*5190*/  @!P3 IMAD.WIDE.U32 R32, R26, 0x180, R32 ;  /* 0x000001801a20b825 */ /* 0x000fc800078e0020 */
[----:B------:R-:W-:Y:S01]  /*51a0*/  @!P3 IMAD.IADD R34, R33, 0x1, R35 ;  /* 0x000000012122b824 */ /* 0x000fe200078e0223 */
[----:B--2---:R-:W-:-:S04]  /*51b0*/  @!P3 IADD3 R210, P0, P1, R32, R38, R10 ;  /* 0x0000002620d2b210 */ /* 0x004fc8000791e00a */
[----:B------:R-:W-:Y:S02]  /*51c0*/  @!P3 IADD3.X R211, R34, R39, R7, P0, P1 ;  /* 0x0000002722d3b210 */ /* 0x000fe400007e2407 */
[----:B------:R-:W-:-:S13]  /*51d0*/  ISETP.LT.OR P3, PT, R25, 0xa, !P2 ;  /* 0x0000000a1900780c */ /* 0x000fda0005761670 */
[----:B------:R-:W0:Y:S01]  /*51e0*/  @!P3 LDC.64 R32, c[0x0][0x5c0] ;  /* 0x00017000ff20bb82 */ /* 0x000e220000000a00 */
[----:B------:R-:W-:Y:S01]  /*51f0*/  @!P3 IMAD.MOV.U32 R34, RZ, RZ, R28 ;  /* 0x000000ffff22b224 */ /* 0x000fe200078e001c */
[----:B------:R-:W-:Y:S01]  /*5200*/  @P3 LOP3.LUT R3, R3, 0x80000, RZ, 0xfc, !PT ;  /* 0x0008000003033812 */ /* 0x000fe200078efcff */
[----:B------:R-:W-:Y:S02]  /*5210*/  @!P3 IMAD.MOV.U32 R35, RZ, RZ, R24 ;  /* 0x000000ffff23b224 */ /* 0x000fe400078e0018 */
[----:B------:R-:W-:Y:S01]  /*5220*/  @!P3 IMAD R39, R27, 0x180, RZ ;  /* 0x000001801b27b824 */ /* 0x000fe200078e02ff */
[----:B------:R-:W-:Y:S01]  /*5230*/  LOP3.LUT R3, R3, 0xff7fffff, RZ, 0xc0, !PT ;  /* 0xff7fffff03037812 */ /* 0x000fe200078ec0ff */
[----:B------:R-:W-:-:S04]  /*5240*/  @!P3 IMAD.WIDE.U32 R34, R26, 0x180, R34 ;  /* 0x000001801a22b825 */ /* 0x000fc800078e0022 */
[----:B------:R-:W-:Y:S01]  /*5250*/  @!P3 IMAD.IADD R38, R35, 0x1, R39 ;  /* 0x000000012326b824 */ /* 0x000fe200078e0227 */
[----:B0-----:R-:W-:-:S04]  /*5260*/  @!P3 IADD3 R118, P0, P1, R34, R32, R10 ;  /* 0x000000202276b210 */ /* 0x001fc8000791e00a */
        /* <DEDUP_REMOVED lines=23> */
[C---:B------:R-:W-:Y:S02]  /*53e0*/  ISETP.LT.OR P3, PT, R25.reuse, 0x19, !P2 ;  /* 0x000000191900780c */ /* 0x040fe40005761670 */
[----:B------:R-:W-:-:S11]  /*53f0*/  ISETP.LT.OR P2, PT, R25, 0x1a, !P2 ;  /* 0x0000001a1900780c */ /* 0x000fd60005741670 */
[----:B------:R-:W0:Y:S01]  /*5400*/  @!P3 LDC.64 R32, c[0x0][0x5c0] ;  /* 0x00017000ff20bb82 */ /* 0x000e220000000a00 */
[----:B------:R-:W-:Y:S01]  /*5410*/  @!P3 IMAD.MOV.U32 R34, RZ, RZ, R28 ;  /* 0x000000ffff22b224 */ /* 0x000fe200078e001c */
[----:B------:R-:W-:Y:S01]  /*5420*/  @P3 LOP3.LUT R3, R3, 0x1000000, RZ, 0xfc, !PT ;  /* 0x0100000003033812 */ /* 0x000fe200078efcff */
[----:B------:R-:W-:Y:S02]  /*5430*/  @!P3 IMAD.MOV.U32 R35, RZ, RZ, R24 ;  /* 0x000000ffff23b224 */ /* 0x000fe400078e0018 */
[----:B------:R-:W-:Y:S01]  /*5440*/  @!P3 IMAD R39, R27, 0x180, RZ ;  /* 0x000001801b27b824 */ /* 0x000fe200078e02ff */
[----:B------:R-:W-:Y:S01]  /*5450*/  LOP3.LUT R3, R3, 0xffbfffff, RZ, 0xc0, !PT ;  /* 0xffbfffff03037812 */ /* 0x000fe200078ec0ff */
[----:B------:R-:W-:-:S03]  /*5460*/  @!P3 IMAD.WIDE.U32 R34, R26, 0x180, R34 ;  /* 0x000001801a22b825 */ /* 0x000fc600078e0022 */
[----:B------:R-:W-:Y:S01]  /*5470*/  @P2 LOP3.LUT R3, R3, 0x400000, RZ, 0xfc, !PT ;  /* 0x0040000003032812 */ /* 0x000fe200078efcff */
[----:B------:R-:W-:Y:S02]  /*5480*/  @!P3 IMAD.IADD R38, R35, 0x1, R39 ;  /* 0x000000012326b824 */ /* 0x000fe400078e0227 */
[----:B------:R-:W-:Y:S01]  /*5490*/  @!P2 IMAD.MOV.U32 R35, RZ, RZ, R24 ;  /* 0x000000ffff23a224 */ /* 0x000fe200078e0018 */
[----:B------:R-:W-:Y:S01]  /*54a0*/  LOP3.LUT R3, R3, 0xfffffffd, RZ, 0xc0, !PT ;  /* 0xfffffffd03037812 */ /* 0x000fe200078ec0ff */
[----:B------:R-:W-:Y:S01]  /*54b0*/  @!P2 IMAD R39, R27, 0x180, RZ ;  /* 0x000001801b27a824 */ /* 0x000fe200078e02ff */
[----:B0-----:R-:W-:Y:S01]  /*54c0*/  @!P3 IADD3 R112, P0, P1, R34, R32, R10 ;  /* 0x000000202270b210 */ /* 0x001fe2000791e00a */
[----:B------:R-:W-:-:S03]  /*54d0*/  @!P2 IMAD.MOV.U32 R34, RZ, RZ, R28 ;  /* 0x000000ffff22a224 */ /* 0x000fc600078e001c */
[----:B------:R-:W-:Y:S01]  /*54e0*/  @!P3 IADD3.X R113, R38, R33, R7, P0, P1 ;  /* 0x000000212671b210 */ /* 0x000fe200007e2407 */
[----:B------:R-:W-:Y:S01]  /*54f0*/  @!P2 IMAD.WIDE.U32 R34, R26, 0x180, R34 ;  /* 0x000001801a22a825 */ /* 0x000fe200078e0022 */
[----:B------:R-:W0:Y:S03]  /*5500*/  @!P2 LDC.64 R32, c[0x0][0x5c0] ;  /* 0x00017000ff20ab82 */ /* 0x000e260000000a00 */
[----:B------:R-:W-:Y:S01]  /*5510*/  @!P2 IMAD.IADD R38, R35, 0x1, R39 ;  /* 0x000000012326a824 */ /* 0x000fe200078e0227 */
[----:B0-----:R-:W-:-:S04]  /*5520*/  @!P2 IADD3 R110, P0, P1, R34, R32, R10 ;  /* 0x00000020226ea210 */ /* 0x001fc8000791e00a */
[----:B------:R-:W-:Y:S02]  /*5530*/  @!P2 IADD3.X R111, R38, R33, R7, P0, P1 ;  /* 0x00000021266fa210 */ /* 0x000fe400007e2407 */
[----:B------:R-:W-:-:S04]  /*5540*/  ISETP.GE.AND P0, PT, R36, 0x9, PT ;  /* 0x000000092400780c */ /* 0x000fc80003f06270 */
[C---:B------:R-:W-:Y:S02]  /*5550*/  ISETP.LT.OR P3, PT, R25.reuse, 0x1, !P0 ;  /* 0x000000011900780c */ /* 0x040fe40004761670 */
[----:B------:R-:W-:-:S11]  /*5560*/  ISETP.LT.OR P4, PT, R25, 0x2, !P0 ;  /* 0x000000021900780c */ /* 0x000fd60004781670 */
[----:B------:R-:W0:Y:S02]  /*5570*/  @!P3 LDC.64 R32, c[0x0][0x5c0] ;  /* 0x00017000ff20bb82 */ /* 0x000e240000000a00 */
[----:B------:R-:W-:-:S04]  /*5580*/  @P4 LOP3.LUT R3, R3, 0x2, RZ, 0xfc, !PT ;  /* 0x0000000203034812 */ /* 0x000fc800078efcff */
[----:B------:R-:W-:Y:S02]  /*5590*/  LOP3.LUT R3, R3, 0xfffffff7, RZ, 0xc0, !PT ;  /* 0xfffffff703037812 */ /* 0x000fe400078ec0ff */
[----:B0-----:R-:W-:-:S04]  /*55a0*/  @!P3 IADD3 R48, P1, P2, R28, R32, R10 ;  /* 0x000000201c30b210 */ /* 0x001fc80007a3e00a */
[----:B------:R-:W-:Y:S02]  /*55b0*/  @!P3 IADD3.X R49, R24, R33, R7, P1, P2 ;  /* 0x000000211831b210 */ /* 0x000fe40000fe4407 */
[----:B------:R-:W0:Y:S02]  /*55c0*/  @!P4 LDC.64 R32, c[0x0][0x5c0] ;  /* 0x00017000ff20cb82 */ /* 0x000e240000000a00 */
[----:B0-----:R-:W-:-:S04]  /*55d0*/  @!P4 IADD3 R38, P1, P2, R28, R32, R10 ;  /* 0x000000201c26c210 */ /* 0x001fc80007a3e00a */
[----:B------:R-:W-:Y:S02]  /*55e0*/  @!P4 IADD3.X R39, R24, R33, R7, P1, P2 ;  /* 0x000000211827c210 */ /* 0x000fe40000fe4407 */
[----:B------:R-:W-:-:S13]  /*55f0*/  ISETP.LT.OR P4, PT, R25, 0x9, !P0 ;  /* 0x000000091900780c */ /* 0x000fda0004781670 */
[----:B------:R-:W0:Y:S01]  /*5600*/  @!P4 LDC.64 R32, c[0x0][0x5c0] ;  /* 0x00017000ff20cb82 */ /* 0x000e220000000a00 */
[----:B------:R-:W-:-:S04]  /*5610*/  @P4 LOP3.LUT R3, R3, 0x8, RZ, 0xfc, !PT ;  /* 0x0000000803034812 */ /* 0x000fc800078efcff */
[----:B------:R-:W-:Y:S02]  /*5620*/  LOP3.LUT R3, R3, 0xffffffef, RZ, 0xc0, !PT ;  /* 0xffffffef03037812 */ /* 0x000fe400078ec0ff */
        /* <DEDUP_REMOVED lines=8> */
[----:B------:R-:W-:-:S04]  /*56b0*/  ISETP.GE.AND P1, PT, R36, 0x81, PT ;  /* 0x000000812400780c */ /* 0x000fc80003f26270 */
        /* <DEDUP_REMOVED lines=139> */
[C---:B------:R-:W-:Y:S02]  /*5f70*/  ISETP.LT.OR P6, PT, R25.reuse, 0x2a, !P0 ;  /* 0x0000002a1900780c */ /* 0x040fe400047c1670 */
[----:B------:R-:W-:-:S11]  /*5f80*/  ISETP.LT.OR P4, PT, R25, 0x21, !P1 ;  /* 0x000000211900780c */ /* 0x000fd60004f81670 */
[----:B------:R-:W0:Y:S01]  /*5f90*/  @!P6 LDC.64 R32, c[0x0][0x5c0] ;  /* 0x00017000ff20eb82 */ /* 0x000e220000000a00 */
[----:B------:R-:W-:-:S04]  /*5fa0*/  @P6 LOP3.LUT R2, R2, 0x10000, RZ, 0xfc, !PT ;  /* 0x0001000002026812 */ /* 0x000fc800078efcff */
[----:B------:R-:W-:-:S04]  /*5fb0*/  LOP3.LUT R2, R2, 0xffffbfff, RZ, 0xc0, !PT ;  /* 0xffffbfff02027812 */ /* 0x000fc800078ec0ff */
        /* <DEDUP_REMOVED lines=41> */
[----:B0-----:R-:W-:Y:S01]  /*6250*/  @!P2 IADD3 R42, P0, P1, R28, R32, R11 ;  /* 0x000000201c2aa210 */ /* 0x001fe2000791e00b */
[----:B------:R-:W-:-:S03]  /*6260*/  IMAD R32, R40, UR8, RZ ;  /* 0x0000000828207c24 */ /* 0x000fc6000f8e02ff */
[----:B------:R-:W-:Y:S01]  /*6270*/  @!P2 IADD3.X R43, R24, R33, R8, P0, P1 ;  /* 0x00000021182ba210 */ /* 0x000fe200007e2408 */
[----:B------:R-:W-:Y:S01]  /*6280*/  IMAD R33, R226, UR9, R32 ;  /* 0x00000009e2217c24 */ /* 0x000fe2000f8e0220 */
[----:B------:R-:W-:Y:S01]  /*6290*/  ISETP.GE.AND P2, PT, R36, 0x89, PT ;  /* 0x000000892400780c */ /* 0x000fe20003f46270 */
[----:B------:R-:W-:Y:S02]  /*62a0*/  ULDC.64 UR8, c[0x0][0x5b0] ;  /* 0x00016c0000087ab9 */ /* 0x000fe40000000a00 */
[----:B------:R-:W-:Y:S01]  /*62b0*/  IMAD.IADD R31, R31, 0x1, R33 ;  /* 0x000000011f1f7824 */ /* 0x000fe200078e0221 */
[----:B------:R-:W-:Y:S01]  /*62c0*/  ISETP.LT.OR P1, PT, R25, 0x1, !P2 ;  /* 0x000000011900780c */ /* 0x000fe20005721670 */
[----:B------:R-:W-:Y:S01]  /*62d0*/  IMAD R34, R213, UR8, RZ ;  /* 0x00000008d5227c24 */ /* 0x000fe2000f8e02ff */
[----:B------:R-:W-:Y:S01]  /*62e0*/  ISETP.LT.OR P6, PT, R25, 0x9, !P2 ;  /* 0x000000091900780c */ /* 0x000fe200057c1670 */
[----:B------:R-:W-:-:S04]  /*62f0*/  IMAD.WIDE.U32 R32, R37, UR8, R30 ;  /* 0x0000000825207c25 */ /* 0x000fc8000f8e001e */
[----:B------:R-:W-:-:S06]  /*6300*/  IMAD R34, R37, UR9, R34 ;  /* 0x0000000925227c24 */ /* 0x000fcc000f8e0222 */
[----:B------:R-:W-:Y:S02]  /*6310*/  @!P1 IADD3 R205, P0, P4, R10, R28, R9 ;  /* 0x0000001c0acd9210 */ /* 0x000fe40007c1e009 */
[----:B------:R-:W-:Y:S02]  /*6320*/  @P1 LOP3.LUT R2, R2, 0x40000000, RZ, 0xfc, !PT ;  /* 0x4000000002021812 */ /* 0x000fe400078efcff */
[----:B------:R-:W-:Y:S02]  /*6330*/  @!P1 IADD3.X R212, R7, R24, R6, P0, P4 ;  /* 0x0000001807d49210 */ /* 0x000fe400007e8406 */
[----:B------:R-:W-:Y:S02]  /*6340*/  ISETP.LT.OR P0, PT, R25, 0x2, !P2 ;  /* 0x000000021900780c */ /* 0x000fe40005701670 */
[----:B------:R-:W-:Y:S02]  /*6350*/  LOP3.LUT R2, R2, 0x7fffffff, RZ, 0xc0, !PT ;  /* 0x7fffffff02027812 */ /* 0x000fe400078ec0ff */
[----:B------:R-:W-:-:S04]  /*6360*/  @P6 LOP3.LUT R3, R3, 0x20, RZ, 0xfc, !PT ;  /* 0x0000002003036812 */ /* 0x000fc800078efcff */
[----:B------:R-:W-:-:S05]  /*6370*/  LOP3.LUT R3, R3, 0xfffffeff, RZ, 0xc0, !PT ;  /* 0xfffffeff03037812 */ /* 0x000fca00078ec0ff */
[--C-:B------:R-:W-:Y:S02]  /*6380*/  @!P0 IADD3 R214, P4, P5, R10, R28, R9.reuse ;  /* 0x0000001c0ad68210 */ /* 0x100fe40007d9e009 */
[----:B------:R-:W-:Y:S02]  /*6390*/  @P0 LOP3.LUT R2, R2, 0x80000000, RZ, 0xfc, !PT ;  /* 0x8000000002020812 */ /* 0x000fe400078efcff */
[C-C-:B------:R-:W-:Y:S02]  /*63a0*/  @!P0 IADD3.X R215, R7.reuse, R24, R6.reuse, P4, P5 ;  /* 0x0000001807d78210 */ /* 0x140fe400027ea406 */
[----:B------:R-:W-:Y:S02]  /*63b0*/  @!P6 IADD3 R216, P4, P5, R10, R28, R9 ;  /* 0x0000001c0ad8e210 */ /* 0x000fe40007d9e009 */
[----:B------:R-:W-:Y:S02]  /*63c0*/  LOP3.LUT R2, R2, 0xdfffffff, RZ, 0xc0, !PT ;  /* 0xdfffffff02027812 */ /* 0x000fe400078ec0ff */
[----:B------:R-:W-:-:S02]  /*63d0*/  @!P6 IADD3.X R217, R7, R24, R6, P4, P5 ;  /* 0x0000001807d9e210 */ /* 0x000fc400027ea406 */
[----:B------:R-:W-:-:S13]  /*63e0*/  ISETP.LT.OR P5, PT, R25, 0xa, !P2 ;  /* 0x0000000a1900780c */ /* 0x000fda00057a1670 */
[----:B------:R-:W-:Y:S02]  /*63f0*/  @!P5 IADD3 R218, P4, P6, R10, R28, R9 ;  /* 0x0000001c0adad210 */ /* 0x000fe40007e9e009 */
[----:B------:R-:W-:Y:S02]  /*6400*/  @P5 LOP3.LUT R2, R2, 0x20000000, RZ, 0xfc, !PT ;  /* 0x2000000002025812 */ /* 0x000fe400078efcff */
[----:B------:R-:W-:Y:S02]  /*6410*/  @!P5 IADD3.X R219, R7, R24, R6, P4, P6 ;  /* 0x0000001807dbd210 */ /* 0x000fe400027ec406 */
[----:B------:R-:W-:-:S04]  /*6420*/  ISETP.GE.AND P5, PT, R36, 0x109, PT ;  /* 0x000001092400780c */ /* 0x000fc80003fa6270 */
[----:B------:R-:W-:-:S13]  /*6430*/  ISETP.LT.OR P0, PT, R25, 0x1, !P5 ;  /* 0x000000011900780c */ /* 0x000fda0006f01670 */
[----:B------:R-:W-:Y:S02]  /*6440*/  @!P0 IADD3 R220, P4, P6, R10, R28, R11 ;  /* 0x0000001c0adc8210 */ /* 0x000fe40007e9e00b */
[----:B------:R-:W-:Y:S02]  /*6450*/  @P0 LOP3.LUT R3, R3, 0x100, RZ, 0xfc, !PT ;  /* 0x0000010003030812 */ /* 0x000fe400078efcff */
[----:B------:R-:W-:Y:S02]  /*6460*/  @!P0 IADD3.X R221, R7, R24, R8, P4, P6 ;  /* 0x0000001807dd8210 */ /* 0x000fe400027ec408 */
[----:B------:R-:W-:Y:S02]  /*6470*/  ISETP.LT.OR P0, PT, R25, 0x2, !P5 ;  /* 0x000000021900780c */ /* 0x000fe40006f01670 */
[----:B------:R-:W-:-:S11]  /*6480*/  LOP3.LUT R3, R3, 0xffffffbf, RZ, 0xc0, !PT ;  /* 0xffffffbf03037812 */ /* 0x000fd600078ec0ff */
        /* <DEDUP_REMOVED lines=8> */
[----:B------:R-:W-:Y:S02]  /*6510*/  IADD3 R32, P4, R32, UR10, RZ ;  /* 0x0000000a20207c10 */ /* 0x000fe4000ff9e0ff */
[----:B------:R-:W-:Y:S02]  /*6520*/  ISETP.GE.AND P0, PT, R36, 0x1, PT ;  /* 0x000000012400780c */ /* 0x000fe40003f06270 */
[----:B------:R-:W-:-:S02]  /*6530*/  IADD3.X R33, R33, UR11, R34, P4, !PT ;  /* 0x0000000b21217c10 */ /* 0x000fc4000a7fe422 */
[----:B------:R-:W-:Y:S02]  /*6540*/  ISETP.LT.OR P4, PT, R25, 0x1, !P0 ;  /* 0x000000011900780c */ /* 0x000fe40004781670 */
[----:B------:R-:W-:Y:S02]  /*6550*/  PRMT R34, RZ, 0x7610, R34 ;  /* 0x00007610ff227816 */ /* 0x000fe40000000022 */
[----:B------:R-:W-:Y:S02]  /*6560*/  PRMT R41, RZ, 0x7610, R41 ;  /* 0x00007610ff297816 */ /* 0x000fe40000000029 */
[----:B------:R-:W-:-:S07]  /*6570*/  LOP3.LUT P1, RZ, R3, 0x2, RZ, 0xc0, !PT ;  /* 0x0000000203ff7812 */ /* 0x000fce000782c0ff */
[----:B------:R-:W2:Y:S02]  /*6580*/  @!P4 LDG.E.U8 R34, desc[UR30][R32.64] ;  /* 0x0000001e2022c981 */ /* 0x000ea4000c1e1100 */
[----:B--2---:R-:W-:-:S04]  /*6590*/  LOP3.LUT R34, R34, 0xff, RZ, 0xc0, !PT ;  /* 0x000000ff22227812 */ /* 0x004fc800078ec0ff */
[----:B------:R-:W-:-:S05]  /*65a0*/  F2FP.F16.E4M3.UNPACK_B R34, R34 ;  /* 0x00000022ff22723e */ /* 0x000fca00020006ff */
[----:B------:R-:W-:-:S05]  /*65b0*/  HADD2.F32 R34, -RZ, R34.H0_H0 ;  /* 0x20000022ff227230 */ /* 0x000fca0000004100 */
[----:B------:R-:W-:-:S04]  /*65c0*/  FMUL R35, R34, R5 ;  /* 0x0000000522237220 */ /* 0x000fc80000400000 */
[----:B------:R-:W-:Y:S02]  /*65d0*/  FFMA R204, R204, R4, R35 ;  /* 0x00000004cccc7223 */ /* 0x000fe40000000023 */
[----:B------:R-:W0:Y:S03]  /*65e0*/  @!P4 LDC.64 R34, c[0x0][0x5c0] ;  /* 0x00017000ff22cb82 */ /* 0x000e260000000a00 */
[----:B------:R-:W-:Y:S02]  /*65f0*/  F2FP.SATFINITE.E4M3.F32.PACK_AB_MERGE_C R204, RZ, R204, RZ ;  /* 0x000000ccffcc723e */ /* 0x000fe400048070ff */
[----:B0-----:R-:W-:-:S05]  /*6600*/  @!P4 IADD3 R34, P6, R28, R34, RZ ;  /* 0x000000221c22c210 */ /* 0x001fca0007fde0ff */
[----:B------:R-:W-:-:S05]  /*6610*/  @!P4 IMAD.X R35, R24, 0x1, R35, P6 ;  /* 0x000000011823c824 */ /* 0x000fca00030e0623 */
[----:B------:R0:W-:Y:S01]  /*6620*/  @!P4 STG.E.U8 desc[UR30][R34.64], R204 ;  /* 0x000000cc2200c986 */ /* 0x0001e2000c10111e */
[----:B------:R-:W-:-:S13]  /*6630*/  ISETP.LT.OR P4, PT, R25, 0x2, !P0 ;  /* 0x000000021900780c */ /* 0x000fda0004781670 */
[----:B------:R-:W2:Y:S01]  /*6640*/  @!P4 LDG.E.U8 R41, desc[UR30][R32.64+0x1] ;  /* 0x0000011e2029c981 */ /* 0x000ea2000c1e1100 */
[----:B0-----:R-:W0:Y:S02]  /*6650*/  @!P4 LDC.64 R34, c[0x0][0x5c0] ;  /* 0x00017000ff22cb82 */ /* 0x001e240000000a00 */
[----:B0-----:R-:W-:-:S05]  /*6660*/  @!P4 IADD3 R34, P6, R28, R34, RZ ;  /* 0x000000221c22c210 */ /* 0x001fca0007fde0ff */
[----:B------:R-:W-:Y:S01]  /*6670*/  @!P4 IMAD.X R35, R24, 0x1, R35, P6 ;  /* 0x000000011823c824 */ /* 0x000fe200030e0623 */
[----:B--2---:R-:W-:-:S04]  /*6680*/  LOP3.LUT R41, R41, 0xff, RZ, 0xc0, !PT ;  /* 0x000000ff29297812 */ /* 0x004fc800078ec0ff */
[----:B------:R-:W-:-:S05]  /*6690*/  F2FP.F16.E4M3.UNPACK_B R41, R41 ;  /* 0x00000029ff29723e */ /* 0x000fca00020006ff */
[----:B------:R-:W-:-:S05]  /*66a0*/  HADD2.F32 R41, -RZ, R41.H0_H0 ;  /* 0x20000029ff297230 */ /* 0x000fca0000004100 */
[----:B------:R-:W-:-:S04]  /*66b0*/  FMUL R41, R41, R5 ;  /* 0x0000000529297220 */ /* 0x000fc80000400000 */
[----:B------:R-:W-:-:S05]  /*66c0*/  FFMA R41, R203, R4, R41 ;  /* 0x00000004cb297223 */ /* 0x000fca0000000029 */
[----:B------:R-:W-:-:S05]  /*66d0*/  F2FP.SATFINITE.E4M3.F32.PACK_AB_MERGE_C R227, RZ, R41, RZ ;  /* 0x00000029ffe3723e */ /* 0x000fca00048070ff */
[----:B------:R0:W-:Y:S01]  /*66e0*/  @!P4 STG.E.U8 desc[UR30][R34.64+0x1], R227 ;  /* 0x000001e32200c986 */ /* 0x0001e2000c10111e */
[----:B------:R-:W-:-:S05]  /*66f0*/  IADD3 R203, P4, R37, 0x8, RZ ;  /* 0x0000000825cb7810 */ /* 0x000fca0007f9e0ff */
[----:B------:R-:W-:-:S04]  /*6700*/  IMAD.X R41, RZ, RZ, R213, P4 ;  /* 0x000000ffff297224 */ /* 0x000fc800020e06d5 */
[----:B------:R-:W-:Y:S02]  /*6710*/  IMAD R204, R41, UR8, RZ ;  /* 0x0000000829cc7c24 */ /* 0x000fe4000f8e02ff */
[----:B0-----:R-:W-:-:S04]  /*6720*/  IMAD.WIDE.U32 R34, R203, UR8, R30 ;  /* 0x00000008cb227c25 */ /* 0x001fc8000f8e001e */
[----:B------:R-:W-:Y:S01]  /*6730*/  IMAD R41, R203, UR9, R204 ;  /* 0x00000009cb297c24 */ /* 0x000fe2000f8e02cc */
[----:B------:R-:W-:-:S04]  /*6740*/  IADD3 R34, P4, R34, UR10, RZ ;  /* 0x0000000a22227c10 */ /* 0x000fc8000ff9e0ff */
[--C-:B------:R-:W-:Y:S02]  /*6750*/  IADD3.X R35, R35, UR11, R41.reuse, P4, !PT ;  /* 0x0000000b23237c10 */ /* 0x100fe4000a7fe429 */
[----:B------:R-:W-:-:S06]  /*6760*/  PRMT R41, RZ, 0x7610, R41 ;  /* 0x00007610ff297816 */ /* 0x000fcc0000000029 */
[----:B------:R-:W2:Y:S02]  /*6770*/  @!P3 LDG.E.U8 R41, desc[UR30][R34.64] ;  /* 0x0000001e2229b981 */ /* 0x000ea4000c1e1100 */
[----:B--2---:R-:W-:-:S04]  /*6780*/  LOP3.LUT R41, R41, 0xff, RZ, 0xc0, !PT ;  /* 0x000000ff29297812 */ /* 0x004fc800078ec0ff */
[----:B------:R-:W-:-:S05]  /*6790*/  F2FP.F16.E4M3.UNPACK_B R41, R41 ;  /* 0x00000029ff29723e */ /* 0x000fca00020006ff */
[----:B------:R-:W-:-:S05]  /*67a0*/  HADD2.F32 R204, -RZ, R41.H0_H0 ;  /* 0x20000029ffcc7230 */ /* 0x000fca0000004100 */
[----:B------:R-:W-:-:S04]  /*67b0*/  FMUL R41, R204, R5 ;  /* 0x00000005cc297220 */ /* 0x000fc80000400000 */
[----:B------:R-:W-:-:S05]  /*67c0*/  FFMA R41, R140, R4, R41 ;  /* 0x000000048c297223 */ /* 0x000fca0000000029 */
[----:B------:R-:W-:-:S05]  /*67d0*/  F2FP.SATFINITE.E4M3.F32.PACK_AB_MERGE_C R41, RZ, R41, RZ ;  /* 0x00000029ff29723e */ /* 0x000fca00048070ff */
[----:B------:R0:W-:Y:S02]  /*67e0*/  @!P3 STG.E.U8 desc[UR30][R48.64], R41 ;  /* 0x000000293000b986 */ /* 0x0001e4000c10111e */
[----:B0-----:R-:W-:-:S06]  /*67f0*/  PRMT R41, RZ, 0x7610, R41 ;  /* 0x00007610ff297816 */ /* 0x001fcc0000000029 */
[----:B------:R-:W2:Y:S01]  /*6800*/  @!P1 LDG.E.U8 R41, desc[UR30][R34.64+0x1] ;  /* 0x0000011e22299981 */ /* 0x000ea2000c1e1100 */
[----:B------:R-:W-:Y:S02]  /*6810*/  ISETP.LT.OR P4, PT, R25, 0xa, !P5 ;  /* 0x0000000a1900780c */ /* 0x000fe40006f81670 */
[----:B------:R-:W-:-:S04]  /*6820*/  LOP3.LUT R40, R40, 0xfffffffd, RZ, 0xc0, !PT ;  /* 0xfffffffd28287812 */ /* 0x000fc800078ec0ff */
[----:B------:R-:W-:-:S07]  /*6830*/  @P5 LOP3.LUT R40, R40, 0x2, RZ, 0xfc, !PT ;  /* 0x0000000228285812 */ /* 0x000fce00078efcff */
[----:B------:R-:W-:-:S04]  /*6840*/  @!P4 IADD3 R140, P5, P6, R10, R28, R11 ;  /* 0x0000001c0a8cc210 */ /* 0x000fc80007ebe00b */
[----:B------:R-:W-:Y:S02]  /*6850*/  @!P4 IADD3.X R203, R7, R24, R8, P5, P6 ;  /* 0x0000001807cbc210 */ /* 0x000fe40002fec408 */
[----:B------:R-:W-:-:S13]  /*6860*/  ISETP.LT.OR P5, PT, R25, 0x11, !P2 ;  /* 0x000000111900780c */ /* 0x000fda00057a1670 */
[----:B------:R-:W-:-:S04]  /*6870*/  @!P5 IADD3 R20, P3, P6, R10, R28, R9 ;  /* 0x0000001c0a14d210 */ /* 0x000fc80007e7e009 */
[----:B------:R-:W-:Y:S02]  /*6880*/  @!P5 IADD3.X R18, R7, R24, R6, P3, P6 ;  /* 0x000000180712d210 */ /* 0x000fe40001fec406 */
[----:B--2---:R-:W-:-:S04]  /*6890*/  LOP3.LUT R41, R41, 0xff, RZ, 0xc0, !PT ;  /* 0x000000ff29297812 */ /* 0x004fc800078ec0ff */
[----:B------:R-:W-:-:S05]  /*68a0*/  F2FP.F16.E4M3.UNPACK_B R41, R41 ;  /* 0x00000029ff29723e */ /* 0x000fca00020006ff */
[----:B------:R-:W-:-:S05]  /*68b0*/  HADD2.F32 R41, -RZ, R41.H0_H0 ;  /* 0x20000029ff297230 */ /* 0x000fca0000004100 */
[----:B------:R-:W-:-:S04]  /*68c0*/  FMUL R41, R41, R5 ;  /* 0x0000000529297220 */ /* 0x000fc80000400000 */
[----:B------:R-:W-:-:S05]  /*68d0*/  FFMA R178, R178, R4, R41 ;  /* 0x00000004b2b27223 */ /* 0x000fca0000000029 */
[----:B------:R-:W-:-:S05]  /*68e0*/  F2FP.SATFINITE.E4M3.F32.PACK_AB_MERGE_C R49, RZ, R178, RZ ;  /* 0x000000b2ff31723e */ /* 0x000fca00048070ff */
[----:B------:R0:W-:Y:S01]  /*68f0*/  @!P1 STG.E.U8 desc[UR30][R38.64+0x1], R49 ;  /* 0x0000013126009986 */ /* 0x0001e2000c10111e */
[----:B------:R-:W-:-:S13]  /*6900*/  ISETP.LT.OR P1, PT, R25, 0x12, !P2 ;  /* 0x000000121900780c */ /* 0x000fda0005721670 */
[----:B------:R-:W-:-:S04]  /*6910*/  @!P1 IADD3 R15, P3, P6, R10, R28, R9 ;  /* 0x0000001c0a0f9210 */ /* 0x000fc80007e7e009 */
[----:B------:R-:W-:Y:S02]  /*6920*/  @!P1 IADD3.X R17, R7, R24, R6, P3, P6 ;  /* 0x0000001807119210 */ /* 0x000fe40001fec406 */
[----:B------:R-:W-:Y:S02]  /*6930*/  ISETP.LT.OR P3, PT, R25, 0x9, !P0 ;  /* 0x000000091900780c */ /* 0x000fe40004761670 */
[----:B------:R-:W-:-:S11]  /*6940*/  PRMT R41, RZ, 0x7610, R41 ;  /* 0x00007610ff297816 */ /* 0x000fd60000000029 */
        /* <DEDUP_REMOVED lines=11> */
[----:B------:R-:W-:Y:S02]  /*6a00*/  ISETP.LT.OR P3, PT, R25, 0xa, !P0 ;  /* 0x0000000a1900780c */ /* 0x000fe40004761670 */
[----:B------:R-:W-:-:S11]  /*6a10*/  PRMT R41, RZ, 0x7610, R41 ;  /* 0x00007610ff297816 */ /* 0x000fd60000000029 */
[----:B------:R-:W2:Y:S01]  /*6a20*/  @!P3 LDG.E.U8 R41, desc[UR30][R32.64+0x9] ;  /* 0x0000091e2029b981 */ /* 0x000ea2000c1e1100 */
[----:B0-----:R-:W0:Y:S01]  /*6a30*/  @!P3 LDC.64 R38, c[0x0][0x5c0] ;  /* 0x00017000ff26bb82 */ /* 0x001e220000000a00 */
[----:B------:R-:W-:-:S04]  /*6a40*/  LOP3.LUT R3, R3, 0xfffeffff, RZ, 0xc0, !PT ;  /* 0xfffeffff03037812 */ /* 0x000fc800078ec0ff */
[----:B------:R-:W-:-:S04]  /*6a50*/  @P5 LOP3.LUT R3, R3, 0x10000, RZ, 0xfc, !PT ;  /* 0x0001000003035812 */ /* 0x000fc800078efcff */
[----:B------:R-:W-:Y:S02]  /*6a60*/  LOP3.LUT R3, R3, 0xffff7fff, RZ, 0xc0, !PT ;  /* 0xffff7fff03037812 */ /* 0x000fe400078ec0ff */
[----:B------:R-:W-:Y:S02]  /*6a70*/  LOP3.LUT R40, R40, 0xfffffffe, RZ, 0xc0, !PT ;  /* 0xfffffffe28287812 */ /* 0x000fe400078ec0ff */
[----:B------:R-:W-:Y:S02]  /*6a80*/  @P1 LOP3.LUT R3, R3, 0x8000, RZ, 0xfc, !PT ;  /* 0x0000800003031812 */ /* 0x000fe400078efcff */
[----:B------:R-:W-:Y:S02]  /*6a90*/  @P4 LOP3.LUT R40, R40, 0x1, RZ, 0xfc, !PT ;  /* 0x0000000128284812 */ /* 0x000fe400078efcff */
[----:B------:R-:W-:Y:S02]  /*6aa0*/  LOP3.LUT P4, RZ, R3, 0x8, RZ, 0xc0, !PT ;  /* 0x0000000803ff7812 */ /* 0x000fe4000788c0ff */
[----:B0-----:R-:W-:-:S05]  /*6ab0*/  @!P3 IADD3 R38, P6, R28, R38, RZ ;  /* 0x000000261c26b210 */ /* 0x001fca0007fde0ff */
[----:B------:R-:W-:Y:S01]  /*6ac0*/  @!P3 IMAD.X R39, R24, 0x1, R39, P6 ;  /* 0x000000011827b824 */ /* 0x000fe200030e0627 */
[----:B--2---:R-:W-:-:S04]  /*6ad0*/  LOP3.LUT R41, R41, 0xff, RZ, 0xc0, !PT ;  /* 0x000000ff29297812 */ /* 0x004fc800078ec0ff */
[----:B------:R-:W-:-:S05]  /*6ae0*/  F2FP.F16.E4M3.UNPACK_B R41, R41 ;  /* 0x00000029ff29723e */ /* 0x000fca00020006ff */
[----:B------:R-:W-:-:S05]  /*6af0*/  HADD2.F32 R41, -RZ, R41.H0_H0 ;  /* 0x20000029ff297230 */ /* 0x000fca0000004100 */
[----:B------:R-:W-:-:S04]  /*6b00*/  FMUL R41, R41, R5 ;  /* 0x0000000529297220 */ /* 0x000fc80000400000 */
[----:B------:R-:W-:-:S05]  /*6b10*/  FFMA R41, R174, R4, R41 ;  /* 0x00000004ae297223 */ /* 0x000fca0000000029 */
[----:B------:R-:W-:Y:S02]  /*6b20*/  F2FP.SATFINITE.E4M3.F32.PACK_AB_MERGE_C R49, RZ, R41, RZ ;  /* 0x00000029ff31723e */ /* 0x000fe400048070ff */
[----:B------:R-:W-:-:S03]  /*6b30*/  PRMT R41, RZ, 0x7610, R41 ;  /* 0x00007610ff297816 */ /* 0x000fc60000000029 */
[----:B------:R0:W-:Y:S04]  /*6b40*/  @!P3 STG.E.U8 desc[UR30][R38.64+0x9], R49 ;  /* 0x000009312600b986 */ /* 0x0001e8000c10111e */
[----:B------:R-:W2:Y:S01]  /*6b50*/  @!P4 LDG.E.U8 R41, desc[UR30][R34.64+0x8] ;  /* 0x0000081e2229c981 */ /* 0x000ea2000c1e1100 */
[----:B------:R-:W-:Y:S02]  /*6b60*/  LOP3.LUT P0, RZ, R3, 0x10, RZ, 0xc0, !PT ;  /* 0x0000001003ff7812 */ /* 0x000fe4000780c0ff */
[----:B0-----:R-:W-:Y:S02]  /*6b70*/  PRMT R38, RZ, 0x7610, R38 ;  /* 0x00007610ff267816 */ /* 0x001fe40000000026 */
[----:B--2---:R-:W-:-:S04]  /*6b80*/  LOP3.LUT R41, R41, 0xff, RZ, 0xc0, !PT ;  /* 0x000000ff29297812 */ /* 0x004fc800078ec0ff */
[----:B------:R-:W-:-:S05]  /*6b90*/  F2FP.F16.E4M3.UNPACK_B R41, R41 ;  /* 0x00000029ff29723e */ /* 0x000fca00020006ff */
[----:B------:R-:W-:-:S05]  /*6ba0*/  HADD2.F32 R48, -RZ, R41.H0_H0 ;  /* 0x20000029ff307230 */ /* 0x000fca0000004100 */
[----:B------:R-:W-:-:S04]  /*6bb0*/  FMUL R48, R48, R5 ;  /* 0x0000000530307220 */ /* 0x000fc80000400000 */
[----:B------:R-:W-:-:S05]  /*6bc0*/  FFMA R171, R171, R4, R48 ;  /* 0x00000004abab7223 */ /* 0x000fca0000000030 */
[----:B------:R-:W-:-:S05]  /*6bd0*/  F2FP.SATFINITE.E4M3.F32.PACK_AB_MERGE_C R171, RZ, R171, RZ ;  /* 0x000000abffab723e */ /* 0x000fca00048070ff */
[----:B------:R-:W-:Y:S04]  /*6be0*/  @!P4 STG.E.U8 desc[UR30][R70.64+0x8], R171 ;  /* 0x000008ab4600c986 */ /* 0x000fe8000c10111e */
[----:B------:R-:W2:Y:S01]  /*6bf0*/  @!P0 LDG.E.U8 R38, desc[UR30][R34.64+0x9] ;  /* 0x0000091e22268981 */ /* 0x000ea2000c1e1100 */
[C---:B------:R-:W-:Y:S02]  /*6c00*/  ISETP.LT.OR P1, PT, R25.reuse, 0x19, !P2 ;  /* 0x000000191900780c */ /* 0x040fe40005721670 */
[----:B------:R-:W-:Y:S02]  /*6c10*/  ISETP.LT.OR P5, PT, R25, 0x1a, !P2 ;  /* 0x0000001a1900780c */ /* 0x000fe400057a1670 */
[----:B------:R-:W-:-:S09]  /*6c20*/  LOP3.LUT R3, R3, 0xffffdfff, RZ, 0xc0, !PT ;  /* 0xffffdfff03037812 */ /* 0x000fd200078ec0ff */
[C-C-:B------:R-:W-:Y:S02]  /*6c30*/  @!P1 IADD3 R229, P3, P6, R10.reuse, R28, R9.reuse ;  /* 0x0000001c0ae59210 */ /* 0x140fe40007e7e009 */
[----:B------:R-:W-:Y:S02]  /*6c40*/  @P1 LOP3.LUT R3, R3, 0x2000, RZ, 0xfc, !PT ;  /* 0x0000200003031812 */ /* 0x000fe400078efcff */
[----:B------:R-:W-:Y:S02]  /*6c50*/  @!P1 IADD3.X R16, R7, R24, R6, P3, P6 ;  /* 0x0000001807109210 */ /* 0x000fe40001fec406 */
[C---:B------:R-:W-:Y:S02]  /*6c60*/  LOP3.LUT P1, RZ, R3.reuse, 0x400, RZ, 0xc0, !PT ;  /* 0x0000040003ff7812 */ /* 0x040fe4000782c0ff */
[----:B------:R-:W-:Y:S02]  /*6c70*/  LOP3.LUT R3, R3, 0xfffff7ff, RZ, 0xc0, !PT ;  /* 0xfffff7ff03037812 */ /* 0x000fe400078ec0ff */
[----:B------:R-:W-:-:S02]  /*6c80*/  @!P5 IADD3 R14, P3, P6, R10, R28, R9 ;  /* 0x0000001c0a0ed210 */ /* 0x000fc40007e7e009 */
[----:B------:R-:W-:Y:S02]  /*6c90*/  @P5 LOP3.LUT R3, R3, 0x800, RZ, 0xfc, !PT ;  /* 0x0000080003035812 */ /* 0x000fe400078efcff */
[----:B------:R-:W-:Y:S02]  /*6ca0*/  @!P5 IADD3.X R13, R7, R24, R6, P3, P6 ;  /* 0x00000018070dd210 */ /* 0x000fe40001fec406 */
[----:B------:R-:W-:-:S04]  /*6cb0*/  LOP3.LUT P5, RZ, R40, 0x2, RZ, 0xc0, !PT ;  /* 0x0000000228ff7812 */ /* 0x000fc800078ac0ff */
[----:B------:R-:W-:-:S13]  /*6cc0*/  ISETP.LT.OR P4, PT, R25, 0x11, !P5 ;  /* 0x000000111900780c */ /* 0x000fda0006f81670 */
[----:B------:R-:W-:-:S04]  /*6cd0*/  @!P4 IADD3 R12, P3, P6, R10, R28, R11 ;  /* 0x0000001c0a0cc210 */ /* 0x000fc80007e7e00b */
[----:B------:R-:W-:Y:S02]  /*6ce0*/  @!P4 IADD3.X R0, R7, R24, R8, P3, P6 ;  /* 0x000000180700c210 */ /* 0x000fe40001fec408 */
[----:B------:R-:W-:Y:S02]  /*6cf0*/  IADD3 R39, P3, R37, 0x80, RZ ;  /* 0x0000008025277810 */ /* 0x000fe40007f7e0ff */
[----:B------:R-:W-:-:S04]  /*6d00*/  LOP3.LUT R3, R3, 0xfffffdff, RZ, 0xc0, !PT ;  /* 0xfffffdff03037812 */ /* 0x000fc800078ec0ff */
[----:B------:R-:W-:Y:S02]  /*6d10*/  @P4 LOP3.LUT R3, R3, 0x200, RZ, 0xfc, !PT ;  /* 0x0000020003034812 */ /* 0x000fe400078efcff */
[----:B------:R-:W-:Y:S02]  /*6d20*/  LOP3.LUT P4, RZ, R40, 0x1, RZ, 0xc0, !PT ;  /* 0x0000000128ff7812 */ /* 0x000fe4000788c0ff */
[----:B--2---:R-:W-:-:S04]  /*6d30*/  LOP3.LUT R38, R38, 0xff, RZ, 0xc0, !PT ;  /* 0x000000ff26267812 */ /* 0x004fc800078ec0ff */
[----:B------:R-:W-:-:S05]  /*6d40*/  F2FP.F16.E4M3.UNPACK_B R38, R38 ;  /* 0x00000026ff26723e */ /* 0x000fca00020006ff */
[----:B------:R-:W-:-:S05]  /*6d50*/  HADD2.F32 R38, -RZ, R38.H0_H0 ;  /* 0x20000026ff267230 */ /* 0x000fca0000004100 */
[----:B------:R-:W-:-:S04]  /*6d60*/  FMUL R38, R38, R5 ;  /* 0x0000000526267220 */ /* 0x000fc80000400000 */
[----:B------:R-:W-:-:S05]  /*6d70*/  FFMA R38, R163, R4, R38 ;  /* 0x00000004a3267223 */ /* 0x000fca0000000026 */
[----:B------:R-:W-:Y:S01]  /*6d80*/  F2FP.SATFINITE.E4M3.F32.PACK_AB_MERGE_C R41, RZ, R38, RZ ;  /* 0x00000026ff29723e */ /* 0x000fe200048070ff */
[----:B------:R-:W-:-:S04]  /*6d90*/  IMAD.X R38, RZ, RZ, R213, P3 ;  /* 0x000000ffff267224 */ /* 0x000fc800018e06d5 */
[----:B------:R-:W-:-:S04]  /*6da0*/  IMAD R38, R38, UR8, RZ ;  /* 0x0000000826267c24 */ /* 0x000fc8000f8e02ff */
[C---:B------:R-:W-:Y:S02]  /*6db0*/  IMAD R40, R39.reuse, UR9, R38 ;  /* 0x0000000927287c24 */ /* 0x040fe4000f8e0226 */
[----:B------:R-:W-:-:S03]  /*6dc0*/  IMAD.WIDE.U32 R38, R39, UR8, R30 ;  /* 0x0000000827267c25 */ /* 0x000fc6000f8e001e */
[----:B------:R-:W-:-:S04]  /*6dd0*/  IADD3 R38, P3, R38, UR10, RZ ;  /* 0x0000000a26267c10 */ /* 0x000fc8000ff7e0ff */
[--C-:B------:R-:W-:Y:S02]  /*6de0*/  IADD3.X R39, R39, UR11, R40.reuse, P3, !PT ;  /* 0x0000000b27277c10 */ /* 0x100fe40009ffe428 */
[----:B------:R-:W-:Y:S01]  /*6df0*/  PRMT R40, RZ, 0x7610, R40 ;  /* 0x00007610ff287816 */ /* 0x000fe20000000028 */
[----:B------:R0:W-:Y:S05]  /*6e00*/  @!P0 STG.E.U8 desc[UR30][R62.64+0x9], R41 ;  /* 0x000009293e008986 */ /* 0x0001ea000c10111e */
[----:B------:R-:W2:Y:S01]  /*6e10*/  @!P1 LDG.E.U8 R40, desc[UR30][R38.64] ;  /* 0x0000001e26289981 */ /* 0x000ea2000c1e1100 */
[----:B------:R-:W-:Y:S02]  /*6e20*/  ISETP.LT.OR P0, PT, R25, 0x12, !P5 ;  /* 0x000000121900780c */ /* 0x000fe40006f01670 */
[----:B------:R-:W-:-:S11]  /*6e30*/  LOP3.LUT R3, R3, 0xffffffef, RZ, 0xc0, !PT ;  /* 0xffffffef03037812 */ /* 0x000fd600078ec0ff */
[----:B------:R-:W-:Y:S02]  /*6e40*/  @P0 LOP3.LUT R3, R3, 0x10, RZ, 0xfc, !PT ;  /* 0x0000001003030812 */ /* 0x000fe400078efcff */
[----:B------:R-:W-:Y:S02]  /*6e50*/  @!P0 IADD3 R228, P3, P6, R10, R28, R11 ;  /* 0x0000001c0ae48210 */ /* 0x000fe40007e7e00b */
[----:B------:R-:W-:Y:S02]  /*6e60*/  LOP3.LUT R3, R3, 0xfffffff7, RZ, 0xc0, !PT ;  /* 0xfffffff703037812 */ /* 0x000fe400078ec0ff */
[----:B------:R-:W-:Y:S02]  /*6e70*/  @!P0 IADD3.X R227, R7, R24, R8, P3, P6 ;  /* 0x0000001807e38210 */ /* 0x000fe40001fec408 */
[----:B--2---:R-:W-:-:S04]  /*6e80*/  LOP3.LUT R40, R40, 0xff, RZ, 0xc0, !PT ;  /* 0x000000ff28287812 */ /* 0x004fc800078ec0ff */
[----:B------:R-:W-:-:S05]  /*6e90*/  F2FP.F16.E4M3.UNPACK_B R40, R40 ;  /* 0x00000028ff28723e */ /* 0x000fca00020006ff */
[----:B------:R-:W-:-:S05]  /*6ea0*/  HADD2.F32 R40, -RZ, R40.H0_H0 ;  /* 0x20000028ff287230 */ /* 0x000fca0000004100 */
[----:B0-----:R-:W-:-:S04]  /*6eb0*/  FMUL R41, R40, R5 ;  /* 0x0000000528297220 */ /* 0x001fc80000400000 */
[----:B------:R-:W-:-:S05]  /*6ec0*/  FFMA R41, R132, R4, R41 ;  /* 0x0000000484297223 */ /* 0x000fca0000000029 */
[----:B------:R-:W-:-:S05]  /*6ed0*/  F2FP.SATFINITE.E4M3.F32.PACK_AB_MERGE_C R41, RZ, R41, RZ ;  /* 0x00000029ff29723e */ /* 0x000fca00048070ff */
[----:B------:R0:W-:Y:S01]  /*6ee0*/  @!P1 STG.E.U8 desc[UR30][R72.64], R41 ;  /* 0x0000002948009986 */ /* 0x0001e2000c10111e */
[----:B------:R-:W-:-:S13]  /*6ef0*/  ISETP.LT.OR P1, PT, R25, 0x19, !P5 ;  /* 0x000000191900780c */ /* 0x000fda0006f21670 */
[----:B------:R-:W-:Y:S02]  /*6f00*/  @!P1 IADD3 R226, P3, P6, R10, R28, R11 ;  /* 0x0000001c0ae29210 */ /* 0x000fe40007e7e00b */
[----:B------:R-:W-:Y:S02]  /*6f10*/  @P1 LOP3.LUT R3, R3, 0x8, RZ, 0xfc, !PT ;  /* 0x0000000803031812 */ /* 0x000fe400078efcff */
[----:B------:R-:W-:Y:S02]  /*6f20*/  @!P1 IADD3.X R204, R7, R24, R8, P3, P6 ;  /* 0x0000001807cc9210 */ /* 0x000fe40001fec408 */
[----:B------:R-:W-:Y:S02]  /*6f30*/  LOP3.LUT P6, RZ, R3, 0x4000, RZ, 0xc0, !PT ;  /* 0x0000400003ff7812 */ /* 0x000fe400078cc0ff */
[----:B------:R-:W-:-:S11]  /*6f40*/  PRMT R40, RZ, 0x7610, R40 ;  /* 0x00007610ff287816 */ /* 0x000fd60000000028 */
[----:B------:R-:W2:Y:S01]  /*6f50*/  @!P6 LDG.E.U8 R40, desc[UR30][R38.64+0x1] ;  /* 0x0000011e2628e981 */ /* 0x000ea2000c1e1100 */
[----:B0-----:R-:W-:Y:S02]  /*6f60*/  IADD3 R41, P3, R37, 0x88, RZ ;  /* 0x0000008825297810 */ /* 0x001fe40007f7e0ff */
        /* <DEDUP_REMOVED lines=10> */
[----:B------:R-:W-:Y:S01]  /*7010*/  IMAD.WIDE.U32 R40, R41, UR8, R30 ;  /* 0x0000000829287c25 */ /* 0x000fe2000f8e001e */
[----:B------:R0:W-:Y:S02]  /*7020*/  @!P6 STG.E.U8 desc[UR30][R60.64+0x1], R63 ;  /* 0x0000013f3c00e986 */ /* 0x0001e4000c10111e */
[----:B------:R-:W-:-:S04]  /*7030*/  IADD3 R40, P3, R40, UR10, RZ ;  /* 0x0000000a28287c10 */ /* 0x000fc8000ff7e0ff */
[----:B------:R-:W-:Y:S02]  /*7040*/  IADD3.X R41, R41, UR11, R48, P3, !PT ;  /* 0x0000000b29297c10 */ /* 0x000fe40009ffe430 */
[----:B------:R-:W1:Y:S01]  /*7050*/  @!P1 LDC.64 R48, c[0x0][0x5c0] ;  /* 0x00017000ff309b82 */ /* 0x000e620000000a00 */
[----:B0-----:R-:W-:-:S06]  /*7060*/  PRMT R60, RZ, 0x7610, R60 ;  /* 0x00007610ff3c7816 */ /* 0x001fcc000000003c */
[----:B------:R-:W2:Y:S01]  /*7070*/  @!P1 LDG.E.U8 R60, desc[UR30][R40.64] ;  /* 0x0000001e283c9981 */ /* 0x000ea2000c1e1100 */
[----:B------:R-:W-:Y:S02]  /*7080*/  LOP3.LUT P0, RZ, R2, 0x80000000, RZ, 0xc0, !PT ;  /* 0x8000000002ff7812 */ /* 0x000fe4000780c0ff */
[----:B-1----:R-:W-:-:S05]  /*7090*/  @!P1 IADD3 R48, P3, R205, R48, RZ ;  /* 0x00000030cd309210 */ /* 0x002fca0007f7e0ff */
        /* <DEDUP_REMOVED lines=10> */
[----:B------:R-:W-:Y:S02]  /*7140*/  ISETP.LT.OR P5, PT, R25, 0x1a, !P5 ;  /* 0x0000001a1900780c */ /* 0x000fe40006fa1670 */
[----:B------:R-:W-:Y:S01]  /*7150*/  LOP3.LUT R3, R3, 0xfffffffd, RZ, 0xc0, !PT ;  /* 0xfffffffd03037812 */ /* 0x000fe200078ec0ff */
[----:B0-----:R-:W0:Y:S10]  /*7160*/  @!P0 LDC.64 R48, c[0x0][0x5c0] ;  /* 0x00017000ff308b82 */ /* 0x001e340000000a00 */
[----:B------:R-:W-:-:S02]  /*7170*/  @!P5 IADD3 R178, P3, P6, R10, R28, R11 ;  /* 0x0000001c0ab2d210 */ /* 0x000fc40007e7e00b */
[----:B------:R-:W-:Y:S02]  /*7180*/  @P5 LOP3.LUT R3, R3, 0x2, RZ, 0xfc, !PT ;  /* 0x0000000203035812 */ /* 0x000fe400078efcff */
[----:B------:R-:W-:Y:S02]  /*7190*/  @!P5 IADD3.X R176, R7, R24, R8, P3, P6 ;  /* 0x0000001807b0d210 */ /* 0x000fe40001fec408 */
[----:B------:R-:W-:Y:S02]  /*71a0*/  ISETP.LT.OR P5, PT, R25, 0x21, !P2 ;  /* 0x000000211900780c */ /* 0x000fe400057a1670 */
[----:B------:R-:W-:-:S11]  /*71b0*/  LOP3.LUT R3, R3, 0xffffbfff, RZ, 0xc0, !PT ;  /* 0xffffbfff03037812 */ /* 0x000fd600078ec0ff */
[----:B------:R-:W-:Y:S02]  /*71c0*/  @!P5 IADD3 R174, P3, P6, R10, R28, R9 ;  /* 0x0000001c0aaed210 */ /* 0x000fe40007e7e009 */
[----:B------:R-:W-:Y:S02]  /*71d0*/  @P5 LOP3.LUT R3, R3, 0x4000, RZ, 0xfc, !PT ;  /* 0x0000400003035812 */ /* 0x000fe400078efcff */
[----:B------:R-:W-:Y:S02]  /*71e0*/  @!P5 IADD3.X R171, R7, R24, R6, P3, P6 ;  /* 0x0000001807abd210 */ /* 0x000fe40001fec406 */
        /* <DEDUP_REMOVED lines=13> */
[----:B------:R-:W-:-:S11]  /*72c0*/  LOP3.LUT R3, R3, 0xfffffbff, RZ, 0xc0, !PT ;  /* 0xfffffbff03037812 */ /* 0x000fd600078ec0ff */
[----:B------:R-:W-:Y:S02]  /*72d0*/  @!P3 IADD3 R169, P0, P1, R10, R28, R9 ;  /* 0x0000001c0aa9b210 */ /* 0x000fe4000791e009 */
[----:B------:R-:W-:Y:S02]  /*72e0*/  @P3 LOP3.LUT R3, R3, 0x400, RZ, 0xfc, !PT ;  /* 0x0000040003033812 */ /* 0x000fe400078efcff */
[----:B------:R-:W-:Y:S02]  /*72f0*/  @!P3 IADD3.X R163, R7, R24, R6, P0, P1 ;  /* 0x0000001807a3b210 */ /* 0x000fe400007e2406 */
[----:B------:R-:W-:Y:S02]  /*7300*/  ISETP.LT.OR P3, PT, R25, 0x29, !P2 ;  /* 0x000000291900780c */ /* 0x000fe40005761670 */
[C---:B------:R-:W-:Y:S02]  /*7310*/  LOP3.LUT P5, RZ, R2.reuse, 0x20000000, RZ, 0xc0, !PT ;  /* 0x2000000002ff7812 */ /* 0x040fe400078ac0ff */
[----:B------:R-:W-:-:S09]  /*7320*/  LOP3.LUT R2, R2, 0xfdffffff, RZ, 0xc0, !PT ;  /* 0xfdffffff02027812 */ /* 0x000fd200078ec0ff */
[----:B------:R-:W-:Y:S02]  /*7330*/  @!P3 IADD3 R159, P0, P1, R10, R28, R9 ;  /* 0x0000001c0a9fb210 */ /* 0x000fe4000791e009 */
[----:B------:R-:W-:Y:S02]  /*7340*/  @P3 LOP3.LUT R2, R2, 0x2000000, RZ, 0xfc, !PT ;  /* 0x0200000002023812 */ /* 0x000fe400078efcff */
[----:B------:R-:W-:Y:S02]  /*7350*/  @!P3 IADD3.X R157, R7, R24, R6, P0, P1 ;  /* 0x00000018079db210 */ /* 0x000fe400007e2406 */
        /* <DEDUP_REMOVED lines=8> */
[----:B------:R0:W-:Y:S04]  /*73e0*/  @!P6 STG.E.U8 desc[UR30][R76.64+0x8], R49 ;  /* 0x000008314c00e986 */ /* 0x0001e8000c10111e */
[----:B------:R-:W2:Y:S01]  /*73f0*/  @!P3 LDG.E.U8 R48, desc[UR30][R38.64+0x9] ;  /* 0x0000091e2630b981 */ /* 0x000ea2000c1e1100 */
[----:B------:R-:W-:Y:S02]  /*7400*/  ISETP.LT.OR P2, PT, R25, 0x2a, !P2 ;  /* 0x0000002a1900780c */ /* 0x000fe40005741670 */
[----:B------:R-:W-:-:S11]  /*7410*/  LOP3.LUT R2, R2, 0xfbffffff, RZ, 0xc0, !PT ;  /* 0xfbffffff02027812 */ /* 0x000fd600078ec0ff */
[----:B------:R-:W-:Y:S02]  /*7420*/  @!P2 IADD3 R135, P0, P1, R10, R28, R9 ;  /* 0x0000001c0a87a210 */ /* 0x000fe4000791e009 */
[----:B------:R-:W-:Y:S02]  /*7430*/  @P2 LOP3.LUT R2, R2, 0x4000000, RZ, 0xfc, !PT ;  /* 0x0400000002022812 */ /* 0x000fe400078efcff */
[----:B------:R-:W-:Y:S02]  /*7440*/  @!P2 IADD3.X R132, R7, R24, R6, P0, P1 ;  /* 0x000000180784a210 */ /* 0x000fe400007e2406 */
[----:B------:R-:W-:Y:S02]  /*7450*/  LOP3.LUT P2, RZ, R3, 0x20, RZ, 0xc0, !PT ;  /* 0x0000002003ff7812 */ /* 0x000fe4000784c0ff */
[----:B------:R-:W-:Y:S02]  /*7460*/  PRMT R60, RZ, 0x7610, R60 ;  /* 0x00007610ff3c7816 */ /* 0x000fe4000000003c */
[----:B--2---:R-:W-:-:S04]  /*7470*/  LOP3.LUT R48, R48, 0xff, RZ, 0xc0, !PT ;  /* 0x000000ff30307812 */ /* 0x004fc800078ec0ff */
[----:B------:R-:W-:-:S05]  /*7480*/  F2FP.F16.E4M3.UNPACK_B R48, R48 ;  /* 0x00000030ff30723e */ /* 0x000fca00020006ff */
[----:B------:R-:W-:-:S05]  /*7490*/  HADD2.F32 R48, -RZ, R48.H0_H0 ;  /* 0x20000030ff307230 */ /* 0x000fca0000004100 */
[----:B------:R-:W-:-:S04]  /*74a0*/  FMUL R48, R48, R5 ;  /* 0x0000000530307220 */ /* 0x000fc80000400000 */
[----:B------:R-:W-:-:S05]  /*74b0*/  FFMA R48, R125, R4, R48 ;  /* 0x000000047d307223 */ /* 0x000fca0000000030 */
[----:B------:R-:W-:Y:S02]  /*74c0*/  F2FP.SATFINITE.E4M3.F32.PACK_AB_MERGE_C R61, RZ, R48, RZ ;  /* 0x00000030ff3d723e */ /* 0x000fe400048070ff */
[----:B0-----:R-:W0:Y:S03]  /*74d0*/  @!P2 LDC.64 R48, c[0x0][0x5c0] ;  /* 0x00017000ff30ab82 */ /* 0x001e260000000a00 */
[----:B------:R1:W-:Y:S04]  /*74e0*/  @!P3 STG.E.U8 desc[UR30][R74.64+0x9], R61 ;  /* 0x0000093d4a00b986 */ /* 0x0003e8000c10111e */
[----:B------:R-:W2:Y:S01]  /*74f0*/  @!P2 LDG.E.U8 R60, desc[UR30][R40.64+0x8] ;  /* 0x0000081e283ca981 */ /* 0x000ea2000c1e1100 */
[----:B------:R-:W-:-:S04]  /*7500*/  ISETP.GE.AND P6, PT, R36, 0x109, PT ;  /* 0x000001092400780c */ /* 0x000fc80003fc6270 */
[----:B------:R-:W-:-:S13]  /*7510*/  ISETP.LT.OR P1, PT, R25, 0x21, !P6 ;  /* 0x000000211900780c */ /* 0x000fda0007721670 */
[----:B------:R-:W-:-:S04]  /*7520*/  @!P1 IADD3 R77, P0, P6, R10, R28, R11 ;  /* 0x0000001c0a4d9210 */ /* 0x000fc80007e1e00b */
[----:B------:R-:W-:Y:S02]  /*7530*/  @!P1 IADD3.X R76, R7, R24, R8, P0, P6 ;  /* 0x00000018074c9210 */ /* 0x000fe400007ec408 */
[----:B0-----:R-:W-:-:S05]  /*7540*/  @!P2 IADD3 R48, P0, R216, R48, RZ ;  /* 0x00000030d830a210 */ /* 0x001fca0007f1e0ff */
[----:B------:R-:W-:Y:S01]  /*7550*/  @!P2 IMAD.X R49, R217, 0x1, R49, P0 ;  /* 0x00000001d931a824 */ /* 0x000fe200000e0631 */
[----:B--2---:R-:W-:-:S04]  /*7560*/  LOP3.LUT R60, R60, 0xff, RZ, 0xc0, !PT ;  /* 0x000000ff3c3c7812 */ /* 0x004fc800078ec0ff */
[----:B------:R-:W-:-:S05]  /*7570*/  F2FP.F16.E4M3.UNPACK_B R60, R60 ;  /* 0x0000003cff3c723e */ /* 0x000fca00020006ff */
[----:B------:R-:W-:-:S05]  /*7580*/  HADD2.F32 R60, -RZ, R60.H0_H0 ;  /* 0x2000003cff3c7230 */ /* 0x000fca0000004100 */
[----:B------:R-:W-:-:S04]  /*7590*/  FMUL R60, R60, R5 ;  /* 0x000000053c3c7220 */ /* 0x000fc80000400000 */
[----:B------:R-:W-:-:S05]  /*75a0*/  FFMA R60, R123, R4, R60 ;  /* 0x000000047b3c7223 */ /* 0x000fca000000003c */
[----:B-1----:R-:W-:Y:S02]  /*75b0*/  F2FP.SATFINITE.E4M3.F32.PACK_AB_MERGE_C R61, RZ, R60, RZ ;  /* 0x0000003cff3d723e */ /* 0x002fe400048070ff */
[----:B------:R-:W-:-:S03]  /*75c0*/  PRMT R60, RZ, 0x7610, R60 ;  /* 0x00007610ff3c7816 */ /* 0x000fc6000000003c */
[----:B------:R0:W-:Y:S04]  /*75d0*/  @!P2 STG.E.U8 desc[UR30][R48.64+0x8], R61 ;  /* 0x0000083d3000a986 */ /* 0x0001e8000c10111e */
[----:B------:R-:W2:Y:S01]  /*75e0*/  @!P5 LDG.E.U8 R60, desc[UR30][R40.64+0x9] ;  /* 0x0000091e283cd981 */ /* 0x000ea2000c1e1100 */
[----:B------:R-:W-:Y:S01]  /*75f0*/  ISETP.GE.AND P6, PT, R36, 0x109, PT ;  /* 0x000001092400780c */ /* 0x000fe20003fc6270 */
[----:B0-----:R-:W0:Y:S03]  /*7600*/  @!P5 LDC.64 R48, c[0x0][0x5c0] ;  /* 0x00017000ff30db82 */ /* 0x001e260000000a00 */
[----:B------:R-:W-:Y:S02]  /*7610*/  ISETP.LT.OR P0, PT, R25, 0x22, !P6 ;  /* 0x000000221900780c */ /* 0x000fe40007701670 */
[----:B------:R-:W-:-:S04]  /*7620*/  LOP3.LUT R2, R2, 0xf7ffffff, RZ, 0xc0, !PT ;  /* 0xf7ffffff02027812 */ /* 0x000fc800078ec0ff */
[----:B------:R-:W-:-:S07]  /*7630*/  @P1 LOP3.LUT R2, R2, 0x8000000, RZ, 0xfc, !PT ;  /* 0x0800000002021812 */ /* 0x000fce00078efcff */
[----:B------:R-:W-:-:S04]  /*7640*/  @!P0 IADD3 R75, P1, P6, R10, R28, R11 ;  /* 0x0000001c0a4b8210 */ /* 0x000fc80007e3e00b */
[----:B------:R-:W-:Y:S02]  /*7650*/  @!P0 IADD3.X R74, R7, R24, R8, P1, P6 ;  /* 0x00000018074a8210 */ /* 0x000fe40000fec408 */
[----:B0-----:R-:W-:-:S05]  /*7660*/  @!P5 IADD3 R48, P6, R218, R48, RZ ;  /* 0x00000030da30d210 */ /* 0x001fca0007fde0ff */
[----:B------:R-:W-:Y:S01]  /*7670*/  @!P5 IMAD.X R49, R219, 0x1, R49, P6 ;  /* 0x00000001db31d824 */ /* 0x000fe200030e0631 */
[----:B------:R-:W-:Y:S02]  /*7680*/  LOP3.LUT P3, RZ, R3, 0x40000000, RZ, 0xc0, !PT ;  /* 0x4000000003ff7812 */ /* 0x000fe4000786c0ff */
        /* <DEDUP_REMOVED lines=11> */
[--C-:B------:R-:W-:Y:S01]  /*7740*/  IMAD R63, R61, UR9, R60.reuse ;  /* 0x000000093d3f7c24 */ /* 0x100fe2000f8e023c */
[----:B------:R-:W-:Y:S02]  /*7750*/  IADD3 R48, P5, R48, UR10, RZ ;  /* 0x0000000a30307c10 */ /* 0x000fe4000ffbe0ff */
[----:B------:R-:W-:Y:S02]  /*7760*/  PRMT R60, RZ, 0x7610, R60 ;  /* 0x00007610ff3c7816 */ /* 0x000fe4000000003c */
[----:B------:R-:W-:-:S05]  /*7770*/  IADD3.X R49, R49, UR11, R63, P5, !PT ;  /* 0x0000000b31317c10 */ /* 0x000fca000affe43f */
[----:B------:R-:W2:Y:S01]  /*7780*/  @!P3 LDG.E.U8 R60, desc[UR30][R48.64] ;  /* 0x0000001e303cb981 */ /* 0x000ea2000c1e1100 */
[----:B------:R-:W-:Y:S02]  /*7790*/  LOP3.LUT P1, RZ, R3, 0x20000000, RZ, 0xc0, !PT ;  /* 0x2000000003ff7812 */ /* 0x000fe4000782c0ff */
[----:B--2---:R-:W-:-:S04]  /*77a0*/  LOP3.LUT R60, R60, 0xff, RZ, 0xc0, !PT ;  /* 0x000000ff3c3c7812 */ /* 0x004fc800078ec0ff */
[----:B------:R-:W-:-:S05]  /*77b0*/  F2FP.F16.E4M3.UNPACK_B R60, R60 ;  /* 0x0000003cff3c723e */ /* 0x000fca00020006ff */
[----:B------:R-:W-:-:S05]  /*77c0*/  HADD2.F32 R60, -RZ, R60.H0_H0 ;  /* 0x2000003cff3c7230 */ /* 0x000fca0000004100 */
[----:B------:R-:W-:-:S04]  /*77d0*/  FMUL R61, R60, R5 ;  /* 0x000000053c3d7220 */ /* 0x000fc80000400000 */
[----:B------:R-:W-:Y:S01]  /*77e0*/  FFMA R61, R120, R4, R61 ;  /* 0x00000004783d7223 */ /* 0x000fe2000000003d */
[----:B------:R-:W-:-:S04]  /*77f0*/  PRMT R60, RZ, 0x7610, R60 ;  /* 0x00007610ff3c7816 */ /* 0x000fc8000000003c */
[----:B------:R-:W-:-:S05]  /*7800*/  F2FP.SATFINITE.E4M3.F32.PACK_AB_MERGE_C R63, RZ, R61, RZ ;  /* 0x0000003dff3f723e */ /* 0x000fca00048070ff */
[----:B------:R0:W-:Y:S04]  /*7810*/  @!P3 STG.E.U8 desc[UR30][R84.64], R63 ;  /* 0x0000003f5400b986 */ /* 0x0001e8000c10111e */
[----:B------:R-:W2:Y:S01]  /*7820*/  @!P1 LDG.E.U8 R60, desc[UR30][R48.64+0x1] ;  /* 0x0000011e303c9981 */ /* 0x000ea2000c1e1100 */
        /* <DEDUP_REMOVED lines=8> */
[----:B------:R-:W-:-:S05]  /*78b0*/  IADD3 R61, P5, R37, 0x108, RZ ;  /* 0x00000108253d7810 */ /* 0x000fca0007fbe0ff */
[----:B------:R-:W-:-:S04]  /*78c0*/  IMAD.X R60, RZ, RZ, R213, P5 ;  /* 0x000000ffff3c7224 */ /* 0x000fc800028e06d5 */
[----:B------:R-:W-:-:S04]  /*78d0*/  IMAD R60, R60, UR8, RZ ;  /* 0x000000083c3c7c24 */ /* 0x000fc8000f8e02ff */
[C---:B0-----:R-:W-:Y:S02]  /*78e0*/  IMAD R63, R61.reuse, UR9, R60 ;  /* 0x000000093d3f7c24 */ /* 0x041fe4000f8e023c */
[----:B------:R-:W-:-:S03]  /*78f0*/  IMAD.WIDE.U32 R60, R61, UR8, R30 ;  /* 0x000000083d3c7c25 */ /* 0x000fc6000f8e001e */
[----:B------:R-:W-:-:S04]  /*7900*/  IADD3 R60, P5, R60, UR10, RZ ;  /* 0x0000000a3c3c7c10 */ /* 0x000fc8000ffbe0ff */
[----:B------:R-:W-:Y:S01]  /*7910*/  IADD3.X R61, R61, UR11, R63, P5, !PT ;  /* 0x0000000b3d3d7c10 */ /* 0x000fe2000affe43f */
[----:B------:R0:W-:Y:S01]  /*7920*/  @!P1 STG.E.U8 desc[UR30][R80.64+0x1], R71 ;  /* 0x0000014750009986 */ /* 0x0001e2000c10111e */
[----:B------:R-:W1:Y:S03]  /*7930*/  @!P2 LDC.64 R62, c[0x0][0x5c0] ;  /* 0x00017000ff3eab82 */ /* 0x000e660000000a00 */
[----:B------:R-:W2:Y:S01]  /*7940*/  @!P2 LDG.E.U8 R70, desc[UR30][R60.64] ;  /* 0x0000001e3c46a981 */ /* 0x000ea2000c1e1100 */
[----:B------:R-:W-:Y:S02]  /*7950*/  LOP3.LUT P3, RZ, R3, 0x40, RZ, 0xc0, !PT ;  /* 0x0000004003ff7812 */ /* 0x000fe4000786c0ff */
[----:B-1----:R-:W-:-:S05]  /*7960*/  @!P2 IADD3 R62, P5, R220, R62, RZ ;  /* 0x0000003edc3ea210 */ /* 0x002fca0007fbe0ff */
[----:B------:R-:W-:Y:S01]  /*7970*/  @!P2 IMAD.X R63, R221, 0x1, R63, P5 ;  /* 0x00000001dd3fa824 */ /* 0x000fe200028e063f */
[----:B--2---:R-:W-:-:S04]  /*7980*/  LOP3.LUT R70, R70, 0xff, RZ, 0xc0, !PT ;  /* 0x000000ff46467812 */ /* 0x004fc800078ec0ff */
[----:B------:R-:W-:-:S05]  /*7990*/  F2FP.F16.E4M3.UNPACK_B R70, R70 ;  /* 0x00000046ff46723e */ /* 0x000fca00020006ff */
[----:B------:R-:W-:-:S05]  /*79a0*/  HADD2.F32 R70, -RZ, R70.H0_H0 ;  /* 0x20000046ff467230 */ /* 0x000fca0000004100 */
[----:B0-----:R-:W-:-:S04]  /*79b0*/  FMUL R71, R70, R5 ;  /* 0x0000000546477220 */ /* 0x001fc80000400000 */
[----:B------:R-:W-:Y:S01]  /*79c0*/  FFMA R71, R202, R4, R71 ;  /* 0x00000004ca477223 */ /* 0x000fe20000000047 */
[----:B------:R-:W-:-:S04]  /*79d0*/  PRMT R70, RZ, 0x7610, R70 ;  /* 0x00007610ff467816 */ /* 0x000fc80000000046 */
[----:B------:R-:W-:-:S05]  /*79e0*/  F2FP.SATFINITE.E4M3.F32.PACK_AB_MERGE_C R71, RZ, R71, RZ ;  /* 0x00000047ff47723e */ /* 0x000fca00048070ff */
[----:B------:R0:W-:Y:S04]  /*79f0*/  @!P2 STG.E.U8 desc[UR30][R62.64], R71 ;  /* 0x000000473e00a986 */ /* 0x0001e8000c10111e */
[----:B------:R-:W2:Y:S01]  /*7a00*/  @!P3 LDG.E.U8 R70, desc[UR30][R60.64+0x1] ;  /* 0x0000011e3c46b981 */ /* 0x000ea2000c1e1100 */
[----:B0-----:R-:W0:Y:S01]  /*7a10*/  @!P3 LDC.64 R62, c[0x0][0x5c0] ;  /* 0x00017000ff3ebb82 */ /* 0x001e220000000a00 */
[----:B------:R-:W-:Y:S02]  /*7a20*/  LOP3.LUT R2, R2, 0xefffffff, RZ, 0xc0, !PT ;  /* 0xefffffff02027812 */ /* 0x000fe400078ec0ff */
[----:B0-----:R-:W-:-:S05]  /*7a30*/  @!P3 IADD3 R62, P5, R222, R62, RZ ;  /* 0x0000003ede3eb210 */ /* 0x001fca0007fbe0ff */
[----:B------:R-:W-:Y:S01]  /*7a40*/  @!P3 IMAD.X R63, R223, 0x1, R63, P5 ;  /* 0x00000001df3fb824 */ /* 0x000fe200028e063f */
[----:B------:R-:W-:Y:S02]  /*7a50*/  IADD3 R71, P5, R37, 0x180, RZ ;  /* 0x0000018025477810 */ /* 0x000fe40007fbe0ff */
[----:B------:R-:W-:-:S04]  /*7a60*/  @P0 LOP3.LUT R2, R2, 0x10000000, RZ, 0xfc, !PT ;  /* 0x1000000002020812 */ /* 0x000fc800078efcff */
[----:B------:R-:W-:Y:S02]  /*7a70*/  LOP3.LUT P1, RZ, R2, 0x8, RZ, 0xc0, !PT ;  /* 0x0000000802ff7812 */ /* 0x000fe4000782c0ff */
[----:B--2---:R-:W-:-:S04]  /*7a80*/  LOP3.LUT R70, R70, 0xff, RZ, 0xc0, !PT ;  /* 0x000000ff46467812 */ /* 0x004fc800078ec0ff */
[----:B------:R-:W-:-:S05]  /*7a90*/  F2FP.F16.E4M3.UNPACK_B R70, R70 ;  /* 0x00000046ff46723e */ /* 0x000fca00020006ff */
[----:B------:R-:W-:-:S05]  /*7aa0*/  HADD2.F32 R70, -RZ, R70.H0_H0 ;  /* 0x20000046ff467230 */ /* 0x000fca0000004100 */
[----:B------:R-:W-:-:S04]  /*7ab0*/  FMUL R70, R70, R5 ;  /* 0x0000000546467220 */ /* 0x000fc80000400000 */
[----:B------:R-:W-:-:S05]  /*7ac0*/  FFMA R70, R201, R4, R70 ;  /* 0x00000004c9467223 */ /* 0x000fca0000000046 */
[----:B------:R-:W-:Y:S01]  /*7ad0*/  F2FP.SATFINITE.E4M3.F32.PACK_AB_MERGE_C R81, RZ, R70, RZ ;  /* 0x00000046ff51723e */ /* 0x000fe200048070ff */
[----:B------:R-:W-:Y:S01]  /*7ae0*/  IMAD.X R70, RZ, RZ, R213, P5 ;  /* 0x000000ffff467224 */ /* 0x000fe200028e06d5 */
[----:B------:R-:W-:-:S03]  /*7af0*/  IADD3 R37, P5, R37, 0x188, RZ ;  /* 0x0000018825257810 */ /* 0x000fc60007fbe0ff */
[----:B------:R0:W-:Y:S01]  /*7b00*/  @!P3 STG.E.U8 desc[UR30][R62.64+0x1], R81 ;  /* 0x000001513e00b986 */ /* 0x0001e2000c10111e */
[----:B------:R-:W-:Y:S02]  /*7b10*/  IMAD R70, R70, UR8, RZ ;  /* 0x0000000846467c24 */ /* 0x000fe4000f8e02ff */
[----:B------:R-:W-:Y:S02]  /*7b20*/  IMAD.X R212, RZ, RZ, R213, P5 ;  /* 0x000000ffffd47224 */ /* 0x000fe400028e06d5 */
[C---:B------:R-:W-:Y:S02]  /*7b30*/  IMAD R73, R71.reuse, UR9, R70 ;  /* 0x0000000947497c24 */ /* 0x040fe4000f8e0246 */
[----:B------:R-:W-:Y:S02]  /*7b40*/  IMAD R212, R212, UR8, RZ ;  /* 0x00000008d4d47c24 */ /* 0x000fe4000f8e02ff */
[----:B0-----:R-:W-:-:S04]  /*7b50*/  IMAD.WIDE.U32 R62, R71, UR8, R30 ;  /* 0x00000008473e7c25 */ /* 0x001fc8000f8e001e */
[----:B------:R-:W-:Y:S01]  /*7b60*/  IMAD.WIDE.U32 R30, R37, UR8, R30 ;  /* 0x00000008251e7c25 */ /* 0x000fe2000f8e001e */
[----:B------:R-:W-:-:S03]  /*7b70*/  IADD3 R62, P5, R62, UR10, RZ ;  /* 0x0000000a3e3e7c10 */ /* 0x000fc6000ffbe0ff */
[----:B------:R-:W-:Y:S01]  /*7b80*/  IMAD R37, R37, UR9, R212 ;  /* 0x0000000925257c24 */ /* 0x000fe2000f8e02d4 */
[----:B------:R-:W-:Y:S02]  /*7b90*/  IADD3.X R63, R63, UR11, R73, P5, !PT ;  /* 0x0000000b3f3f7c10 */ /* 0x000fe4000affe449 */
[----:B------:R-:W-:-:S04]  /*7ba0*/  IADD3 R30, P5, R30, UR10, RZ ;  /* 0x0000000a1e1e7c10 */ /* 0x000fc8000ffbe0ff */
[--C-:B------:R-:W-:Y:S02]  /*7bb0*/  IADD3.X R31, R31, UR11, R37.reuse, P5, !PT ;  /* 0x0000000b1f1f7c10 */ /* 0x100fe4000affe425 */
[----:B------:R-:W-:-:S06]  /*7bc0*/  PRMT R37, RZ, 0x7610, R37 ;  /* 0x00007610ff257816 */ /* 0x000fcc0000000025 */
[----:B------:R-:W2:Y:S01]  /*7bd0*/  @!P1 LDG.E.U8 R37, desc[UR30][R48.64+0x8] ;  /* 0x0000081e30259981 */ /* 0x000ea2000c1e1100 */
[----:B------:R-:W-:Y:S02]  /*7be0*/  LOP3.LUT P2, RZ, R3, 0x80000000, RZ, 0xc0, !PT ;  /* 0x8000000003ff7812 */ /* 0x000fe4000784c0ff */
        /* <DEDUP_REMOVED lines=16> */
[----:B------:R-:W-:Y:S02]  /*7cf0*/  F2FP.SATFINITE.E4M3.F32.PACK_AB_MERGE_C R81, RZ, R70, RZ ;  /* 0x00000046ff51723e */ /* 0x000fe400048070ff */
[----:B------:R-:W1:Y:S03]  /*7d00*/  @!P3 LDC.64 R70, c[0x0][0x5c0] ;  /* 0x00017000ff46bb82 */ /* 0x000e660000000a00 */
[----:B------:R-:W-:Y:S04]  /*7d10*/  @!P2 STG.E.U8 desc[UR30][R88.64+0x9], R81 ;  /* 0x000009515800a986 */ /* 0x000fe8000c10111e */
[----:B------:R-:W2:Y:S01]  /*7d20*/  @!P3 LDG.E.U8 R37, desc[UR30][R60.64+0x8] ;  /* 0x0000081e3c25b981 */ /* 0x000ea2000c1e1100 */
[----:B-1----:R-:W-:-:S05]  /*7d30*/  @!P3 IADD3 R70, P5, R224, R70, RZ ;  /* 0x00000046e046b210 */ /* 0x002fca0007fbe0ff */
[----:B------:R-:W-:Y:S01]  /*7d40*/  @!P3 IMAD.X R71, R225, 0x1, R71, P5 ;  /* 0x00000001e147b824 */ /* 0x000fe200028e0647 */
[----:B--2---:R-:W-:-:S04]  /*7d50*/  LOP3.LUT R37, R37, 0xff, RZ, 0xc0, !PT ;  /* 0x000000ff25257812 */ /* 0x004fc800078ec0ff */
[----:B------:R-:W-:-:S05]  /*7d60*/  F2FP.F16.E4M3.UNPACK_B R37, R37 ;  /* 0x00000025ff25723e */ /* 0x000fca00020006ff */
[----:B------:R-:W-:-:S05]  /*7d70*/  HADD2.F32 R72, -RZ, R37.H0_H0 ;  /* 0x20000025ff487230 */ /* 0x000fca0000004100 */
[----:B------:R-:W-:-:S04]  /*7d80*/  FMUL R37, R72, R5 ;  /* 0x0000000548257220 */ /* 0x000fc80000400000 */
[----:B------:R-:W-:-:S05]  /*7d90*/  FFMA R37, R198, R4, R37 ;  /* 0x00000004c6257223 */ /* 0x000fca0000000025 */
[----:B0-----:R-:W-:Y:S02]  /*7da0*/  F2FP.SATFINITE.E4M3.F32.PACK_AB_MERGE_C R73, RZ, R37, RZ ;  /* 0x00000025ff49723e */ /* 0x001fe400048070ff */
[----:B------:R-:W-:-:S03]  /*7db0*/  PRMT R37, RZ, 0x7610, R37 ;  /* 0x00007610ff257816 */ /* 0x000fc60000000025 */
[----:B------:R0:W-:Y:S04]  /*7dc0*/  @!P3 STG.E.U8 desc[UR30][R70.64+0x8], R73 ;  /* 0x000008494600b986 */ /* 0x0001e8000c10111e */
        /* <DEDUP_REMOVED lines=11> */
[----:B------:R-:W-:-:S04]  /*7e80*/  ISETP.GE.AND P4, PT, R36, 0x181, PT ;  /* 0x000001812400780c */ /* 0x000fc80003f86270 */
[----:B------:R-:W-:-:S13]  /*7e90*/  ISETP.LT.OR P5, PT, R25, 0x1, !P4 ;  /* 0x000000011900780c */ /* 0x000fda00067a1670 */
[----:B0-----:R-:W0:Y:S01]  /*7ea0*/  @!P5 LDC.64 R70, c[0x0][0x5c0] ;  /* 0x00017000ff46db82 */ /* 0x001e220000000a00 */
[----:B------:R-:W-:Y:S02]  /*7eb0*/  @!P5 IMAD.MOV.U32 R72, RZ, RZ, R28 ;  /* 0x000000ffff48d224 */ /* 0x000fe400078e001c */
[----:B------:R-:W-:Y:S02]  /*7ec0*/  @!P5 IMAD.MOV.U32 R73, RZ, RZ, R24 ;  /* 0x000000ffff49d224 */ /* 0x000fe400078e0018 */
[----:B------:R-:W-:-:S04]  /*7ed0*/  @!P5 IMAD.WIDE.U32 R72, R26, 0x180, R72 ;  /* 0x000001801a48d825 */ /* 0x000fc800078e0048 */
[----:B------:R-:W-:Y:S01]  /*7ee0*/  @!P5 IMAD R37, R27, 0x180, RZ ;  /* 0x000001801b25d824 */ /* 0x000fe200078e02ff */
[----:B0-----:R-:W-:-:S04]  /*7ef0*/  @!P5 IADD3 R70, P6, R72, R70, RZ ;  /* 0x000000464846d210 */ /* 0x001fc80007fde0ff */
[--C-:B------:R-:W-:Y:S02]  /*7f00*/  @!P5 IADD3.X R71, R71, R73, R37.reuse, P6, !PT ;  /* 0x000000494747d210 */ /* 0x100fe400037fe425 */
        /* <DEDUP_REMOVED lines=39> */
[----:B------:R-:W-:-:S13]  /*8180*/  ISETP.LT.OR P5, PT, R25, 0x9, !P4 ;  /* 0x000000091900780c */ /* 0x000fda00067a1670 */
[----:B------:R-:W-:Y:S02]  /*8190*/  @!P5 IMAD.MOV.U32 R72, RZ, RZ, R28 ;  /* 0x000000ffff48d224 */ /* 0x000fe400078e001c */
[----:B0-----:R-:W-:Y:S02]  /*81a0*/  @!P5 IMAD.MOV.U32 R73, RZ, RZ, R24 ;  /* 0x000000ffff49d224 */ /* 0x001fe400078e0018 */
[----:B------:R-:W-:Y:S01]  /*81b0*/  @!P5 IMAD.WIDE.U32 R72, R26, 0x180, R72 ;  /* 0x000001801a48d825 */ /* 0x000fe200078e0048 */
[----:B--2---:R-:W-:-:S04]  /*81c0*/  LOP3.LUT R37, R37, 0xff, RZ, 0xc0, !PT ;  /* 0x000000ff25257812 */ /* 0x004fc800078ec0ff */
[----:B------:R-:W-:-:S05]  /*81d0*/  F2FP.F16.E4M3.UNPACK_B R37, R37 ;  /* 0x00000025ff25723e */ /* 0x000fca00020006ff */
[----:B------:R-:W-:-:S05]  /*81e0*/  HADD2.F32 R70, -RZ, R37.H0_H0 ;  /* 0x20000025ff467230 */ /* 0x000fca0000004100 */
[----:B------:R-:W-:-:S04]  /*81f0*/  FMUL R70, R70, R5 ;  /* 0x0000000546467220 */ /* 0x000fc80000400000 */
[----:B------:R-:W-:-:S05]  /*8200*/  FFMA R70, R193, R4, R70 ;  /* 0x00000004c1467223 */ /* 0x000fca0000000046 */
[----:B------:R-:W-:Y:S02]  /*8210*/  F2FP.SATFINITE.E4M3.F32.PACK_AB_MERGE_C R85, RZ, R70, RZ ;  /* 0x00000046ff55723e */ /* 0x000fe400048070ff */
[----:B------:R-:W0:Y:S01]  /*8220*/  @!P5 LDC.64 R70, c[0x0][0x5c0] ;  /* 0x00017000ff46db82 */ /* 0x000e220000000a00 */
[----:B------:R-:W-:Y:S02]  /*8230*/  @!P5 IMAD R37, R27, 0x180, RZ ;  /* 0x000001801b25d824 */ /* 0x000fe400078e02ff */
[----:B------:R-:W-:Y:S01]  /*8240*/  @!P3 STG.E.U8 desc[UR30][R116.64+0x1], R85 ;  /* 0x000001557400b986 */ /* 0x000fe2000c10111e */
        /* <DEDUP_REMOVED lines=9> */
[----:B-1----:R-:W-:-:S05]  /*82e0*/  F2FP.SATFINITE.E4M3.F32.PACK_AB_MERGE_C R81, RZ, R37, RZ ;  /* 0x00000025ff51723e */ /* 0x002fca00048070ff */
        /* <DEDUP_REMOVED lines=29> */
[----:B------:R-:W-:Y:S04]  /*84c0*/  @!P2 STG.E.U8 desc[UR30][R210.64+0x8], R81 ;  /* 0x00000851d200a986 */ /* 0x000fe8000c10111e */
[----:B------:R-:W2:Y:S01]  /*84d0*/  @!P3 LDG.E.U8 R37, desc[UR30][R30.64+0x9] ;  /* 0x0000091e1e25b981 */ /* 0x000ea2000c1e1100 */
[----:B------:R-:W-:-:S04]  /*84e0*/  ISETP.GE.AND P2, PT, R36, 0x1, PT ;  /* 0x000000012400780c */ /* 0x000fc80003f46270 */
[----:B------:R-:W-:Y:S02]  /*84f0*/  ISETP.LT.OR P5, PT, R25, 0x11, !P2 ;  /* 0x000000111900780c */ /* 0x000fe400057a1670 */
[----:B--2---:R-:W-:-:S04]  /*8500*/  LOP3.LUT R37, R37, 0xff, RZ, 0xc0, !PT ;  /* 0x000000ff25257812 */ /* 0x004fc800078ec0ff */
[----:B------:R-:W-:-:S05]  /*8510*/  F2FP.F16.E4M3.UNPACK_B R37, R37 ;  /* 0x00000025ff25723e */ /* 0x000fca00020006ff */
[----:B0-----:R-:W-:-:S05]  /*8520*/  HADD2.F32 R70, -RZ, R37.H0_H0 ;  /* 0x20000025ff467230 */ /* 0x001fca0000004100 */
[----:B------:R-:W-:-:S04]  /*8530*/  FMUL R70, R70, R5 ;  /* 0x0000000546467220 */ /* 0x000fc80000400000 */
[----:B------:R-:W-:Y:S01]  /*8540*/  FFMA R70, R189, R4, R70 ;  /* 0x00000004bd467223 */ /* 0x000fe20000000046 */
[----:B------:R-:W-:-:S04]  /*8550*/  PRMT R37, RZ, 0x7610, R37 ;  /* 0x00007610ff257816 */ /* 0x000fc80000000025 */
[----:B------:R-:W-:Y:S02]  /*8560*/  F2FP.SATFINITE.E4M3.F32.PACK_AB_MERGE_C R73, RZ, R70, RZ ;  /* 0x00000046ff49723e */ /* 0x000fe400048070ff */
[----:B------:R-:W0:Y:S03]  /*8570*/  @!P5 LDC.64 R70, c[0x0][0x5c0] ;  /* 0x00017000ff46db82 */ /* 0x000e260000000a00 */
[----:B------:R1:W-:Y:S04]  /*8580*/  @!P3 STG.E.U8 desc[UR30][R118.64+0x9], R73 ;  /* 0x000009497600b986 */ /* 0x0003e8000c10111e */
[----:B------:R-:W2:Y:S01]  /*8590*/  @!P5 LDG.E.U8 R37, desc[UR30][R32.64+0x10] ;  /* 0x0000101e2025d981 */ /* 0x000ea2000c1e1100 */
[----:B0-----:R-:W-:-:S05]  /*85a0*/  @!P5 IADD3 R70, P6, R28, R70, RZ ;  /* 0x000000461c46d210 */ /* 0x001fca0007fde0ff */
[----:B------:R-:W-:Y:S01]  /*85b0*/  @!P5 IMAD.X R71, R24, 0x1, R71, P6 ;  /* 0x000000011847d824 */ /* 0x000fe200030e0647 */
[----:B--2---:R-:W-:-:S04]  /*85c0*/  LOP3.LUT R37, R37, 0xff, RZ, 0xc0, !PT ;  /* 0x000000ff25257812 */ /* 0x004fc800078ec0ff */
[----:B------:R-:W-:-:S05]  /*85d0*/  F2FP.F16.E4M3.UNPACK_B R37, R37 ;  /* 0x00000025ff25723e */ /* 0x000fca00020006ff */
[----:B------:R-:W-:-:S05]  /*85e0*/  HADD2.F32 R72, -RZ, R37.H0_H0 ;  /* 0x20000025ff487230 */ /* 0x000fca0000004100 */
[----:B------:R-:W-:-:S04]  /*85f0*/  FMUL R37, R72, R5 ;  /* 0x0000000548257220 */ /* 0x000fc80000400000 */
[----:B------:R-:W-:-:S05]  /*8600*/  FFMA R37, R188, R4, R37 ;  /* 0x00000004bc257223 */ /* 0x000fca0000000025 */
[----:B-1----:R-:W-:-:S05]  /*8610*/  F2FP.SATFINITE.E4M3.F32.PACK_AB_MERGE_C R73, RZ, R37, RZ ;  /* 0x00000025ff49723e */ /* 0x002fca00048070ff */
[----:B------:R0:W-:Y:S01]  /*8620*/  @!P5 STG.E.U8 desc[UR30][R70.64+0x10], R73 ;  /* 0x000010494600d986 */ /* 0x0001e2000c10111e */
[----:B------:R-:W-:Y:S02]  /*8630*/  ISETP.LT.OR P5, PT, R25, 0x12, !P2 ;  /* 0x000000121900780c */ /* 0x000fe400057a1670 */
[----:B------:R-:W-:-:S11]  /*8640*/  PRMT R37, RZ, 0x7610, R37 ;  /* 0x00007610ff257816 */ /* 0x000fd60000000025 */
[----:B------:R-:W2:Y:S01]  /*8650*/  @!P5 LDG.E.U8 R37, desc[UR30][R32.64+0x11] ;  /* 0x0000111e2025d981 */ /* 0x000ea2000c1e1100 */
[----:B0-----:R-:W0:Y:S01]  /*8660*/  @!P5 LDC.64 R70, c[0x0][0x5c0] ;  /* 0x00017000ff46db82 */ /* 0x001e220000000a00 */
[----:B------:R-:W-:Y:S02]  /*8670*/  LOP3.LUT P1, RZ, R2, 0x800000, RZ, 0xc0, !PT ;  /* 0x0080000002ff7812 */ /* 0x000fe4000782c0ff */
[----:B0-----:R-:W-:-:S05]  /*8680*/  @!P5 IADD3 R70, P6, R28, R70, RZ ;  /* 0x000000461c46d210 */ /* 0x001fca0007fde0ff */
[----:B------:R-:W-:Y:S01]  /*8690*/  @!P5 IMAD.X R71, R24, 0x1, R71, P6 ;  /* 0x000000011847d824 */ /* 0x000fe200030e0647 */
        /* <DEDUP_REMOVED lines=68> */
[----:B0-----:R-:W-:-:S05]  /*8ae0*/  HADD2.F32 R70, -RZ, R37.H0_H0 ;  /* 0x20000025ff467230 */ /* 0x001fca0000004100 */
        /* <DEDUP_REMOVED lines=15> */
[----:B------:R-:W3:Y:S01]  /*8be0*/  @!P6 LDG.E.U8 R37, desc[UR30][R38.64+0x11] ;  /* 0x0000111e2625e981 */ /* 0x000ee2000c1e1100 */
[----:B------:R-:W-:Y:S02]  /*8bf0*/  LOP3.LUT P1, RZ, R3, 0x10000, RZ, 0xc0, !PT ;  /* 0x0001000003ff7812 */ /* 0x000fe4000782c0ff */
[----:B---3--:R-:W-:-:S04]  /*8c00*/  LOP3.LUT R37, R37, 0xff, RZ, 0xc0, !PT ;  /* 0x000000ff25257812 */ /* 0x008fc800078ec0ff */
[----:B------:R-:W-:-:S05]  /*8c10*/  F2FP.F16.E4M3.UNPACK_B R37, R37 ;  /* 0x00000025ff25723e */ /* 0x000fca00020006ff */
[----:B------:R-:W-:-:S05]  /*8c20*/  HADD2.F32 R70, -RZ, R37.H0_H0 ;  /* 0x20000025ff467230 */ /* 0x000fca0000004100 */
[----:B------:R-:W-:-:S04]  /*8c30*/  FMUL R70, R70, R5 ;  /* 0x0000000546467220 */ /* 0x000fc80000400000 */
[----:B------:R-:W-:Y:S01]  /*8c40*/  FFMA R70, R179, R4, R70 ;  /* 0x00000004b3467223 */ /* 0x000fe20000000046 */
[----:B------:R-:W-:-:S04]  /*8c50*/  PRMT R37, RZ, 0x7610, R37 ;  /* 0x00007610ff257816 */ /* 0x000fc80000000025 */
[----:B-1----:R-:W-:Y:S02]  /*8c60*/  F2FP.SATFINITE.E4M3.F32.PACK_AB_MERGE_C R81, RZ, R70, RZ ;  /* 0x00000046ff51723e */ /* 0x002fe400048070ff */
[----:B0-----:R-:W0:Y:S03]  /*8c70*/  @!P1 LDC.64 R70, c[0x0][0x5c0] ;  /* 0x00017000ff469b82 */ /* 0x001e260000000a00 */
[----:B------:R-:W-:Y:S04]  /*8c80*/  @!P6 STG.E.U8 desc[UR30][R98.64+0x11], R81 ;  /* 0x000011516200e986 */ /* 0x000fe8000c10111e */
[----:B------:R-:W3:Y:S01]  /*8c90*/  @!P1 LDG.E.U8 R37, desc[UR30][R40.64+0x10] ;  /* 0x0000101e28259981 */ /* 0x000ee2000c1e1100 */
[----:B------:R-:W-:-:S02]  /*8ca0*/  LOP3.LUT P3, RZ, R3, 0x8000, RZ, 0xc0, !PT ;  /* 0x0000800003ff7812 */ /* 0x000fc4000786c0ff */
[----:B0-----:R-:W-:Y:S02]  /*8cb0*/  @!P1 IADD3 R70, P5, R20, R70, RZ ;  /* 0x0000004614469210 */ /* 0x001fe40007fbe0ff */
[----:B------:R-:W-:Y:S01]  /*8cc0*/  LOP3.LUT P6, RZ, R2, 0x200, RZ, 0xc0, !PT ;  /* 0x0000020002ff7812 */ /* 0x000fe200078cc0ff */
[----:B------:R-:W4:Y:S02]  /*8cd0*/  LDL.LU R20, [R1+0x38] ;  /* 0x0000380001147983 */ /* 0x000f240000300800 */
[----:B------:R-:W-:Y:S01]  /*8ce0*/  @!P1 IMAD.X R71, R18, 0x1, R71, P5 ;  /* 0x0000000112479824 */ /* 0x000fe200028e0647 */
[----:B------:R-:W-:Y:S01]  /*8cf0*/  LOP3.LUT P0, RZ, R2, 0x10000000, RZ, 0xc0, !PT ;  /* 0x1000000002ff7812 */ /* 0x000fe2000780c0ff */
[----:B------:R-:W4:Y:S01]  /*8d00*/  LDL.LU R18, [R1+0x34] ;  /* 0x0000340001127983 */ /* 0x000f220000300800 */
[----:B---3--:R-:W-:-:S04]  /*8d10*/  LOP3.LUT R37, R37, 0xff, RZ, 0xc0, !PT ;  /* 0x000000ff25257812 */ /* 0x008fc800078ec0ff */
[----:B------:R-:W-:-:S05]  /*8d20*/  F2FP.F16.E4M3.UNPACK_B R37, R37 ;  /* 0x00000025ff25723e */ /* 0x000fca00020006ff */
[----:B------:R-:W-:-:S05]  /*8d30*/  HADD2.F32 R72, -RZ, R37.H0_H0 ;  /* 0x20000025ff487230 */ /* 0x000fca0000004100 */
[----:B------:R-:W-:-:S04]  /*8d40*/  FMUL R72, R72, R5 ;  /* 0x0000000548487220 */ /* 0x000fc80000400000 */
[----:B------:R-:W-:Y:S01]  /*8d50*/  FFMA R72, R177, R4, R72 ;  /* 0x00000004b1487223 */ /* 0x000fe20000000048 */
[----:B------:R-:W-:-:S04]  /*8d60*/  PRMT R37, RZ, 0x7610, R37 ;  /* 0x00007610ff257816 */ /* 0x000fc80000000025 */
[----:B--2---:R-:W-:-:S05]  /*8d70*/  F2FP.SATFINITE.E4M3.F32.PACK_AB_MERGE_C R73, RZ, R72, RZ ;  /* 0x00000048ff49723e */ /* 0x004fca00048070ff */
[----:B------:R0:W-:Y:S04]  /*8d80*/  @!P1 STG.E.U8 desc[UR30][R70.64+0x10], R73 ;  /* 0x0000104946009986 */ /* 0x0001e8000c10111e */
[----:B------:R-:W2:Y:S01]  /*8d90*/  @!P3 LDG.E.U8 R37, desc[UR30][R40.64+0x11] ;  /* 0x0000111e2825b981 */ /* 0x000ea2000c1e1100 */
[----:B0-----:R-:W0:Y:S02]  /*8da0*/  @!P3 LDC.64 R70, c[0x0][0x5c0] ;  /* 0x00017000ff46bb82 */ /* 0x001e240000000a00 */
[----:B0-----:R-:W-:Y:S02]  /*8db0*/  @!P3 IADD3 R70, P5, R15, R70, RZ ;  /* 0x000000460f46b210 */ /* 0x001fe40007fbe0ff */
[----:B------:R-:W-:Y:S01]  /*8dc0*/  LOP3.LUT P1, RZ, R3, 0x2000, RZ, 0xc0, !PT ;  /* 0x0000200003ff7812 */ /* 0x000fe2000782c0ff */
[----:B------:R-:W3:Y:S02]  /*8dd0*/  LDL.LU R15, [R1+0x30] ;  /* 0x00003000010f7983 */ /* 0x000ee40000300800 */
[----:B------:R-:W-:Y:S01]  /*8de0*/  @!P3 IMAD.X R71, R17, 0x1, R71, P5 ;  /* 0x000000011147b824 */ /* 0x000fe200028e0647 */
[----:B------:R-:W-:Y:S01]  /*8df0*/  LOP3.LUT P5, RZ, R2, 0x1000, RZ, 0xc0, !PT ;  /* 0x0000100002ff7812 */ /* 0x000fe200078ac0ff */
[----:B------:R-:W3:Y:S01]  /*8e00*/  LDL.LU R17, [R1+0x2c] ;  /* 0x00002c0001117983 */ /* 0x000ee20000300800 */
        /* <DEDUP_REMOVED lines=8> */
[----:B------:R-:W2:Y:S02]  /*8e90*/  @!P5 LDG.E.U8 R37, desc[UR30][R38.64+0x18] ;  /* 0x0000181e2625d981 */ /* 0x000ea4000c1e1100 */
[----:B--2---:R-:W-:-:S04]  /*8ea0*/  LOP3.LUT R37, R37, 0xff, RZ, 0xc0, !PT ;  /* 0x000000ff25257812 */ /* 0x004fc800078ec0ff */
[----:B------:R-:W-:-:S05]  /*8eb0*/  F2FP.F16.E4M3.UNPACK_B R37, R37 ;  /* 0x00000025ff25723e */ /* 0x000fca00020006ff */
[----:B------:R-:W-:-:S05]  /*8ec0*/  HADD2.F32 R72, -RZ, R37.H0_H0 ;  /* 0x20000025ff487230 */ /* 0x000fca0000004100 */
[----:B------:R-:W-:-:S04]  /*8ed0*/  FMUL R72, R72, R5 ;  /* 0x0000000548487220 */ /* 0x000fc80000400000 */
[----:B------:R-:W-:Y:S01]  /*8ee0*/  FFMA R72, R173, R4, R72 ;  /* 0x00000004ad487223 */ /* 0x000fe20000000048 */
[----:B------:R-:W-:-:S04]  /*8ef0*/  PRMT R37, RZ, 0x7610, R37 ;  /* 0x00007610ff257816 */ /* 0x000fc80000000025 */
[----:B------:R-:W-:-:S05]  /*8f00*/  F2FP.SATFINITE.E4M3.F32.PACK_AB_MERGE_C R81, RZ, R72, RZ ;  /* 0x00000048ff51723e */ /* 0x000fca00048070ff */
[----:B------:R-:W-:Y:S04]  /*8f10*/  @!P5 STG.E.U8 desc[UR30][R96.64+0x18], R81 ;  /* 0x000018516000d986 */ /* 0x000fe8000c10111e */
[----:B------:R-:W2:Y:S02]  /*8f20*/  @!P6 LDG.E.U8 R37, desc[UR30][R38.64+0x19] ;  /* 0x0000191e2625e981 */ /* 0x000ea4000c1e1100 */
[----:B--2---:R-:W-:-:S04]  /*8f30*/  LOP3.LUT R37, R37, 0xff, RZ, 0xc0, !PT ;  /* 0x000000ff25257812 */ /* 0x004fc800078ec0ff */
[----:B------:R-:W-:-:S05]  /*8f40*/  F2FP.F16.E4M3.UNPACK_B R37, R37 ;  /* 0x00000025ff25723e */ /* 0x000fca00020006ff */
[----:B0-----:R-:W-:-:S05]  /*8f50*/  HADD2.F32 R70, -RZ, R37.H0_H0 ;  /* 0x20000025ff467230 */ /* 0x001fca0000004100 */
[----:B------:R-:W-:Y:S02]  /*8f60*/  FMUL R37, R70, R5 ;  /* 0x0000000546257220 */ /* 0x000fe40000400000 */
[----:B------:R-:W0:Y:S02]  /*8f70*/  @!P1 LDC.64 R70, c[0x0][0x5c0] ;  /* 0x00017000ff469b82 */ /* 0x000e240000000a00 */
[----:B------:R-:W-:-:S05]  /*8f80*/  FFMA R37, R172, R4, R37 ;  /* 0x00000004ac257223 */ /* 0x000fca0000000025 */
[----:B------:R-:W-:Y:S02]  /*8f90*/  F2FP.SATFINITE.E4M3.F32.PACK_AB_MERGE_C R73, RZ, R37, RZ ;  /* 0x00000025ff49723e */ /* 0x000fe400048070ff */
[----:B------:R-:W-:-:S03]  /*8fa0*/  PRMT R37, RZ, 0x7610, R37 ;  /* 0x00007610ff257816 */ /* 0x000fc60000000025 */
[----:B------:R1:W-:Y:S04]  /*8fb0*/  @!P6 STG.E.U8 desc[UR30][R94.64+0x19], R73 ;  /* 0x000019495e00e986 */ /* 0x0003e8000c10111e */
[----:B------:R-:W2:Y:S01]  /*8fc0*/  @!P1 LDG.E.U8 R37, desc[UR30][R40.64+0x18] ;  /* 0x0000181e28259981 */ /* 0x000ea2000c1e1100 */
[----:B------:R-:W-:Y:S02]  /*8fd0*/  LOP3.LUT P3, RZ, R3, 0x800, RZ, 0xc0, !PT ;  /* 0x0000080003ff7812 */ /* 0x000fe4000786c0ff */
[----:B0-----:R-:W-:-:S05]  /*8fe0*/  @!P1 IADD3 R70, P5, R229, R70, RZ ;  /* 0x00000046e5469210 */ /* 0x001fca0007fbe0ff */
[----:B------:R-:W-:Y:S01]  /*8ff0*/  @!P1 IMAD.X R71, R16, 0x1, R71, P5 ;  /* 0x0000000110479824 */ /* 0x000fe200028e0647 */
[----:B------:R-:W-:Y:S01]  /*9000*/  LOP3.LUT P6, RZ, R2, 0x80, RZ, 0xc0, !PT ;  /* 0x0000008002ff7812 */ /* 0x000fe200078cc0ff */
[----:B------:R-:W3:Y:S01]  /*9010*/  LDL.LU R16, [R1+0x28] ;  /* 0x0000280001107983 */ /* 0x000ee20000300800 */
        /* <DEDUP_REMOVED lines=15> */
[----:B------:R0:W5:Y:S01]  /*9110*/  LDL.LU R13, [R1+0x20] ;  /* 0x00002000010d7983 */ /* 0x0001620000300800 */
        /* <DEDUP_REMOVED lines=17> */
[----:B------:R-:W4:Y:S02]  /*9230*/  @!P6 LDG.E.U8 R37, desc[UR30][R48.64+0x11] ;  /* 0x0000111e3025e981 */ /* 0x000f24000c1e1100 */
[----:B----4-:R-:W-:-:S04]  /*9240*/  LOP3.LUT R37, R37, 0xff, RZ, 0xc0, !PT ;  /* 0x000000ff25257812 */ /* 0x010fc800078ec0ff */
[----:B------:R-:W-:-:S05]  /*9250*/  F2FP.F16.E4M3.UNPACK_B R37, R37 ;  /* 0x00000025ff25723e */ /* 0x000fca00020006ff */
[----:B-1----:R-:W-:-:S05]  /*9260*/  HADD2.F32 R70, -RZ, R37.H0_H0 ;  /* 0x20000025ff467230 */ /* 0x002fca0000004100 */
[----:B------:R-:W-:-:S04]  /*9270*/  FMUL R70, R70, R5 ;  /* 0x0000000546467220 */ /* 0x000fc80000400000 */
[----:B------:R-:W-:Y:S01]  /*9280*/  FFMA R70, R165, R4, R70 ;  /* 0x00000004a5467223 */ /* 0x000fe20000000046 */
[----:B------:R-:W-:-:S04]  /*9290*/  PRMT R37, RZ, 0x7610, R37 ;  /* 0x00007610ff257816 */ /* 0x000fc80000000025 */
[----:B------:R-:W-:Y:S02]  /*92a0*/  F2FP.SATFINITE.E4M3.F32.PACK_AB_MERGE_C R73, RZ, R70, RZ ;  /* 0x00000046ff49723e */ /* 0x000fe400048070ff */
[----:B------:R-:W1:Y:S03]  /*92b0*/  @!P1 LDC.64 R70, c[0x0][0x5c0] ;  /* 0x00017000ff469b82 */ /* 0x000e660000000a00 */
[----:B------:R4:W-:Y:S04]  /*92c0*/  @!P6 STG.E.U8 desc[UR30][R86.64+0x11], R73 ;  /* 0x000011495600e986 */ /* 0x0009e8000c10111e */
[----:B------:R-:W3:Y:S01]  /*92d0*/  @!P1 LDG.E.U8 R37, desc[UR30][R60.64+0x10] ;  /* 0x0000101e3c259981 */ /* 0x000ee2000c1e1100 */
[----:B------:R-:W-:-:S13]  /*92e0*/  LOP3.LUT P3, RZ, R3, 0x10, RZ, 0xc0, !PT ;  /* 0x0000001003ff7812 */ /* 0x000fda000786c0ff */
[----:B--2---:R-:W2:Y:S01]  /*92f0*/  @!P3 LDC.64 R80, c[0x0][0x5c0] ;  /* 0x00017000ff50bb82 */ /* 0x004ea20000000a00 */
[----:B-1----:R-:W-:Y:S02]  /*9300*/  @!P1 IADD3 R70, P5, R12, R70, RZ ;  /* 0x000000460c469210 */ /* 0x002fe40007fbe0ff */
[----:B------:R-:W-:Y:S01]  /*9310*/  LOP3.LUT P6, RZ, R2, 0x4, RZ, 0xc0, !PT ;  /* 0x0000000402ff7812 */ /* 0x000fe200078cc0ff */
[----:B------:R0:W5:Y:S02]  /*9320*/  LDL.LU R12, [R1+0x1c] ;  /* 0x00001c00010c7983 */ /* 0x0001640000300800 */
[----:B------:R-:W-:Y:S02]  /*9330*/  @!P1 IMAD.X R71, R0, 0x1, R71, P5 ;  /* 0x0000000100479824 */ /* 0x000fe400028e0647 */
[----:B------:R0:W5:Y:S01]  /*9340*/  LDL.LU R0, [R1+0x18] ;  /* 0x0000180001007983 */ /* 0x0001620000300800 */
[----:B---3--:R-:W-:-:S04]  /*9350*/  LOP3.LUT R37, R37, 0xff, RZ, 0xc0, !PT ;  /* 0x000000ff25257812 */ /* 0x008fc800078ec0ff */
[----:B------:R-:W-:-:S05]  /*9360*/  F2FP.F16.E4M3.UNPACK_B R37, R37 ;  /* 0x00000025ff25723e */ /* 0x000fca00020006ff */
[----:B------:R-:W-:-:S05]  /*9370*/  HADD2.F32 R72, -RZ, R37.H0_H0 ;  /* 0x20000025ff487230 */ /* 0x000fca0000004100 */
[----:B------:R-:W-:-:S04]  /*9380*/  FMUL R37, R72, R5 ;  /* 0x0000000548257220 */ /* 0x000fc80000400000 */
[----:B------:R-:W-:-:S05]  /*9390*/  FFMA R37, R164, R4, R37 ;  /* 0x00000004a4257223 */ /* 0x000fca0000000025 */
[----:B----4-:R-:W-:Y:S02]  /*93a0*/  F2FP.SATFINITE.E4M3.F32.PACK_AB_MERGE_C R73, RZ, R37, RZ ;  /* 0x00000025ff49723e */ /* 0x010fe400048070ff */
[----:B------:R-:W-:-:S03]  /*93b0*/  PRMT R37, RZ, 0x7610, R37 ;  /* 0x00007610ff257816 */ /* 0x000fc60000000025 */
[----:B------:R1:W-:Y:S04]  /*93c0*/  @!P1 STG.E.U8 desc[UR30][R70.64+0x10], R73 ;  /* 0x0000104946009986 */ /* 0x0003e8000c10111e */
[----:B------:R-:W3:Y:S01]  /*93d0*/  @!P3 LDG.E.U8 R37, desc[UR30][R60.64+0x11] ;  /* 0x0000111e3c25b981 */ /* 0x000ee2000c1e1100 */
[----:B--2---:R-:W-:-:S05]  /*93e0*/  @!P3 IADD3 R228, P5, R228, R80, RZ ;  /* 0x00000050e4e4b210 */ /* 0x004fca0007fbe0ff */
[----:B------:R-:W-:Y:S01]  /*93f0*/  @!P3 IMAD.X R229, R227, 0x1, R81, P5 ;  /* 0x00000001e3e5b824 */ /* 0x000fe200028e0651 */
[----:B------:R-:W-:Y:S02]  /*9400*/  LOP3.LUT P5, RZ, R2, 0x40, RZ, 0xc0, !PT ;  /* 0x0000004002ff7812 */ /* 0x000fe400078ac0ff */
[----:B---3--:R-:W-:-:S04]  /*9410*/  LOP3.LUT R37, R37, 0xff, RZ, 0xc0, !PT ;  /* 0x000000ff25257812 */ /* 0x008fc800078ec0ff */
[----:B------:R-:W-:-:S05]  /*9420*/  F2FP.F16.E4M3.UNPACK_B R37, R37 ;  /* 0x00000025ff25723e */ /* 0x000fca00020006ff */
[----:B------:R-:W-:-:S05]  /*9430*/  HADD2.F32 R72, -RZ, R37.H0_H0 ;  /* 0x20000025ff487230 */ /* 0x000fca0000004100 */
[----:B------:R-:W-:-:S04]  /*9440*/  FMUL R37, R72, R5 ;  /* 0x0000000548257220 */ /* 0x000fc80000400000 */
[----:B------:R-:W-:-:S05]  /*9450*/  FFMA R37, R162, R4, R37 ;  /* 0x00000004a2257223 */ /* 0x000fca0000000025 */
[----:B-1----:R-:W-:Y:S02]  /*9460*/  F2FP.SATFINITE.E4M3.F32.PACK_AB_MERGE_C R71, RZ, R37, RZ ;  /* 0x00000025ff47723e */ /* 0x002fe400048070ff */
[----:B------:R-:W-:-:S03]  /*9470*/  PRMT R37, RZ, 0x7610, R37 ;  /* 0x00007610ff257816 */ /* 0x000fc60000000025 */
        /* <DEDUP_REMOVED lines=10> */
[----:B------:R-:W3:Y:S01]  /*9520*/  @!P6 LDG.E.U8 R37, desc[UR30][R48.64+0x19] ;  /* 0x0000191e3025e981 */ /* 0x000ee2000c1e1100 */
[----:B------:R-:W-:-:S13]  /*9530*/  LOP3.LUT P1, RZ, R3, 0x8, RZ, 0xc0, !PT ;  /* 0x0000000803ff7812 */ /* 0x000fda000782c0ff */
[----:B------:R-:W4:Y:S01]  /*9540*/  @!P1 LDC.64 R80, c[0x0][0x5c0] ;  /* 0x00017000ff509b82 */ /* 0x000f220000000a00 */
        /* <DEDUP_REMOVED lines=8> */
[----:B------:R-:W3:Y:S01]  /*95d0*/  @!P1 LDG.E.U8 R37, desc[UR30][R60.64+0x18] ;  /* 0x0000181e3c259981 */ /* 0x000ee2000c1e1100 */
[----:B------:R-:W-:Y:S02]  /*95e0*/  LOP3.LUT P3, RZ, R3, 0x2, RZ, 0xc0, !PT ;  /* 0x0000000203ff7812 */ /* 0x000fe4000786c0ff */
[----:B----4-:R-:W-:-:S05]  /*95f0*/  @!P1 IADD3 R226, P5, R226, R80, RZ ;  /* 0x00000050e2e29210 */ /* 0x010fca0007fbe0ff */
[----:B------:R-:W-:-:S06]  /*9600*/  @!P1 IMAD.X R227, R204, 0x1, R81, P5 ;  /* 0x00000001cce39824 */ /* 0x000fcc00028e0651 */
[----:B--2---:R-:W2:Y:S01]  /*9610*/  @!P3 LDC.64 R72, c[0x0][0x5c0] ;  /* 0x00017000ff48bb82 */ /* 0x004ea20000000a00 */
        /* <DEDUP_REMOVED lines=9> */
[----:B--2---:R-:W-:-:S05]  /*96b0*/  @!P3 IADD3 R178, P5, R178, R72, RZ ;  /* 0x00000048b2b2b210 */ /* 0x004fca0007fbe0ff */
[----:B------:R-:W-:Y:S01]  /*96c0*/  @!P3 IMAD.X R179, R176, 0x1, R73, P5 ;  /* 0x00000001b0b3b824 */ /* 0x000fe200028e0649 */
[----:B------:R-:W-:-:S13]  /*96d0*/  ISETP.LT.OR P5, PT, R25, 0x11, !P4 ;  /* 0x000000111900780c */ /* 0x000fda00067a1670 */
[----:B------:R-:W2:Y:S01]  /*96e0*/  @!P5 LDC.64 R78, c[0x0][0x5c0] ;  /* 0x00017000ff4edb82 */ /* 0x000ea20000000a00 */
[----:B-1----:R-:W-:Y:S01]  /*96f0*/  @!P5 IMAD.MOV.U32 R71, RZ, RZ, R24 ;  /* 0x000000ffff47d224 */ /* 0x002fe200078e0018 */
[----:B---3--:R-:W-:-:S04]  /*9700*/  LOP3.LUT R37, R37, 0xff, RZ, 0xc0, !PT ;  /* 0x000000ff25257812 */ /* 0x008fc800078ec0ff */
[----:B------:R-:W-:-:S05]  /*9710*/  F2FP.F16.E4M3.UNPACK_B R37, R37 ;  /* 0x00000025ff25723e */ /* 0x000fca00020006ff */
[----:B------:R-:W-:-:S05]  /*9720*/  HADD2.F32 R70, -RZ, R37.H0_H0 ;  /* 0x20000025ff467230 */ /* 0x000fca0000004100 */
[----:B------:R-:W-:Y:S01]  /*9730*/  FMUL R37, R70, R5 ;  /* 0x0000000546257220 */ /* 0x000fe20000400000 */
[----:B------:R-:W-:-:S03]  /*9740*/  @!P5 IMAD.MOV.U32 R70, RZ, RZ, R28 ;  /* 0x000000ffff46d224 */ /* 0x000fc600078e001c */
[----:B------:R-:W-:Y:S01]  /*9750*/  FFMA R37, R156, R4, R37 ;  /* 0x000000049c257223 */ /* 0x000fe20000000025 */
[----:B------:R-:W-:-:S04]  /*9760*/  @!P5 IMAD.WIDE.U32 R70, R26, 0x180, R70 ;  /* 0x000001801a46d825 */ /* 0x000fc800078e0046 */
[----:B------:R-:W-:Y:S01]  /*9770*/  F2FP.SATFINITE.E4M3.F32.PACK_AB_MERGE_C R73, RZ, R37, RZ ;  /* 0x00000025ff49723e */ /* 0x000fe200048070ff */
[----:B------:R-:W-:Y:S01]  /*9780*/  @!P5 IMAD R37, R27, 0x180, RZ ;  /* 0x000001801b25d824 */ /* 0x000fe200078e02ff */
[----:B--2---:R-:W-:-:S04]  /*9790*/  @!P5 IADD3 R70, P6, R70, R78, RZ ;  /* 0x0000004e4646d210 */ /* 0x004fc80007fde0ff */
[--C-:B------:R-:W-:Y:S02]  /*97a0*/  @!P5 IADD3.X R71, R79, R71, R37.reuse, P6, !PT ;  /* 0x000000474f47d210 */ /* 0x100fe400037fe425 */
[----:B------:R-:W-:Y:S01]  /*97b0*/  PRMT R37, RZ, 0x7610, R37 ;  /* 0x00007610ff257816 */ /* 0x000fe20000000025 */
[----:B------:R-:W-:Y:S05]  /*97c0*/  @!P3 STG.E.U8 desc[UR30][R178.64+0x19], R73 ;  /* 0x00001949b200b986 */ /* 0x000fea000c10111e */
        /* <DEDUP_REMOVED lines=9> */
[----:B------:R-:W2:Y:S01]  /*9860*/  @!P5 LDC.64 R80, c[0x0][0x5c0] ;  /* 0x00017000ff50db82 */ /* 0x000ea20000000a00 */
[----:B-1----:R-:W-:Y:S02]  /*9870*/  @!P5 IMAD.MOV.U32 R70, RZ, RZ, R28 ;  /* 0x000000ffff46d224 */ /* 0x002fe400078e001c */
[----:B------:R-:W-:Y:S02]  /*9880*/  @!P5 IMAD.MOV.U32 R71, RZ, RZ, R24 ;  /* 0x000000ffff47d224 */ /* 0x000fe400078e0018 */
[----:B------:R-:W-:-:S04]  /*9890*/  @!P5 IMAD.WIDE.U32 R72, R26, 0x180, R70 ;  /* 0x000001801a48d825 */ /* 0x000fc800078e0046 */
[----:B------:R-:W-:Y:S01]  /*98a0*/  @!P5 IMAD R37, R27, 0x180, RZ ;  /* 0x000001801b25d824 */ /* 0x000fe200078e02ff */
[----:B--2---:R-:W-:-:S04]  /*98b0*/  @!P5 IADD3 R72, P6, R72, R80, RZ ;  /* 0x000000504848d210 */ /* 0x004fc80007fde0ff */
        /* <DEDUP_REMOVED lines=23> */
[----:B------:R-:W-:-:S13]  /*9a30*/  ISETP.LT.OR P5, PT, R25, 0x19, !P4 ;  /* 0x000000191900780c */ /* 0x000fda00067a1670 */
[----:B-1----:R-:W1:Y:S01]  /*9a40*/  @!P5 LDC.64 R78, c[0x0][0x5c0] ;  /* 0x00017000ff4edb82 */ /* 0x002e620000000a00 */
[----:B------:R-:W-:Y:S01]  /*9a50*/  @!P5 IMAD.MOV.U32 R71, RZ, RZ, R24 ;  /* 0x000000ffff47d224 */ /* 0x000fe200078e0018 */
[----:B--2---:R-:W-:-:S04]  /*9a60*/  LOP3.LUT R37, R37, 0xff, RZ, 0xc0, !PT ;  /* 0x000000ff25257812 */ /* 0x004fc800078ec0ff */
        /* <DEDUP_REMOVED lines=8> */
[----:B-1----:R-:W-:-:S04]  /*9af0*/  @!P5 IADD3 R70, P6, R70, R78, RZ ;  /* 0x0000004e4646d210 */ /* 0x002fc80007fde0ff */
        /* <DEDUP_REMOVED lines=41> */
[----:B------:R-:W-:Y:S02]  /*9d90*/  ISETP.LT.OR P5, PT, R25, 0x21, !P2 ;  /* 0x000000211900780c */ /* 0x000fe400057a1670 */
[----:B---3--:R-:W-:-:S04]  /*9da0*/  LOP3.LUT R37, R37, 0xff, RZ, 0xc0, !PT ;  /* 0x000000ff25257812 */ /* 0x008fc800078ec0ff */
[----:B------:R-:W-:-:S05]  /*9db0*/  F2FP.F16.E4M3.UNPACK_B R37, R37 ;  /* 0x00000025ff25723e */ /* 0x000fca00020006ff */
[----:B------:R-:W-:-:S05]  /*9dc0*/  HADD2.F32 R70, -RZ, R37.H0_H0 ;  /* 0x20000025ff467230 */ /* 0x000fca0000004100 */
[----:B------:R-:W-:Y:S02]  /*9dd0*/  FMUL R37, R70, R5 ;  /* 0x0000000546257220 */ /* 0x000fe40000400000 */
[----:B-1----:R-:W1:Y:S02]  /*9de0*/  @!P5 LDC.64 R70, c[0x0][0x5c0] ;  /* 0x00017000ff46db82 */ /* 0x002e640000000a00 */
[----:B------:R-:W-:-:S05]  /*9df0*/  FFMA R37, R148, R4, R37 ;  /* 0x0000000494257223 */ /* 0x000fca0000000025 */
[----:B------:R-:W-:Y:S02]  /*9e00*/  F2FP.SATFINITE.E4M3.F32.PACK_AB_MERGE_C R73, RZ, R37, RZ ;  /* 0x00000025ff49723e */ /* 0x000fe400048070ff */
[----:B------:R-:W-:-:S03]  /*9e10*/  PRMT R37, RZ, 0x7610, R37 ;  /* 0x00007610ff257816 */ /* 0x000fc60000000025 */
[----:B------:R3:W-:Y:S04]  /*9e20*/  @!P3 STG.E.U8 desc[UR30][R110.64+0x19], R73 ;  /* 0x000019496e00b986 */ /* 0x0007e8000c10111e */
[----:B------:R-:W4:Y:S01]  /*9e30*/  @!P5 LDG.E.U8 R37, desc[UR30][R32.64+0x20] ;  /* 0x0000201e2025d981 */ /* 0x000f22000c1e1100 */
[----:B-1----:R-:W-:-:S05]  /*9e40*/  @!P5 IADD3 R70, P6, R28, R70, RZ ;  /* 0x000000461c46d210 */ /* 0x002fca0007fde0ff */
[----:B------:R-:W-:Y:S01]  /*9e50*/  @!P5 IMAD.X R71, R24, 0x1, R71, P6 ;  /* 0x000000011847d824 */ /* 0x000fe200030e0647 */
[----:B----4-:R-:W-:-:S04]  /*9e60*/  LOP3.LUT R37, R37, 0xff, RZ, 0xc0, !PT ;  /* 0x000000ff25257812 */ /* 0x010fc800078ec0ff */
[----:B------:R-:W-:-:S05]  /*9e70*/  F2FP.F16.E4M3.UNPACK_B R37, R37 ;  /* 0x00000025ff25723e */ /* 0x000fca00020006ff */
[----:B------:R-:W-:-:S05]  /*9e80*/  HADD2.F32 R72, -RZ, R37.H0_H0 ;  /* 0x20000025ff487230 */ /* 0x000fca0000004100 */
[----:B------:R-:W-:-:S04]  /*9e90*/  FMUL R72, R72, R5 ;  /* 0x0000000548487220 */ /* 0x000fc80000400000 */
[----:B------:R-:W-:-:S05]  /*9ea0*/  FFMA R72, R147, R4, R72 ;  /* 0x0000000493487223 */ /* 0x000fca0000000048 */
[----:B--2---:R-:W-:-:S05]  /*9eb0*/  F2FP.SATFINITE.E4M3.F32.PACK_AB_MERGE_C R79, RZ, R72, RZ ;  /* 0x00000048ff4f723e */ /* 0x004fca00048070ff */
[----:B------:R1:W-:Y:S01]  /*9ec0*/  @!P5 STG.E.U8 desc[UR30][R70.64+0x20], R79 ;  /* 0x0000204f4600d986 */ /* 0x0003e2000c10111e */
[----:B------:R-:W-:Y:S02]  /*9ed0*/  ISETP.LT.OR P5, PT, R25, 0x22, !P2 ;  /* 0x000000221900780c */ /* 0x000fe400057a1670 */
[----:B------:R-:W-:-:S11]  /*9ee0*/  PRMT R37, RZ, 0x7610, R37 ;  /* 0x00007610ff257816 */ /* 0x000fd60000000025 */
[----:B------:R-:W2:Y:S01]  /*9ef0*/  @!P5 LDG.E.U8 R37, desc[UR30][R32.64+0x21] ;  /* 0x0000211e2025d981 */ /* 0x000ea2000c1e1100 */
[----:B---3--:R-:W3:Y:S01]  /*9f00*/  @!P5 LDC.64 R72, c[0x0][0x5c0] ;  /* 0x00017000ff48db82 */ /* 0x008ee20000000a00 */
[----:B------:R-:W-:Y:S02]  /*9f10*/  LOP3.LUT P1, RZ, R2, 0x200000, RZ, 0xc0, !PT ;  /* 0x0020000002ff7812 */ /* 0x000fe4000782c0ff */
[----:B---3--:R-:W-:-:S05]  /*9f20*/  @!P5 IADD3 R72, P6, R28, R72, RZ ;  /* 0x000000481c48d210 */ /* 0x008fca0007fde0ff */
        /* <DEDUP_REMOVED lines=31> */
[----:B-1----:R-:W-:-:S05]  /*a120*/  @!P5 IADD3 R68, P6, R28, R68, RZ ;  /* 0x000000441c44d210 */ /* 0x002fca0007fde0ff */
[----:B------:R-:W-:Y:S01]  /*a130*/  @!P5 IMAD.X R69, R24, 0x1, R69, P6 ;  /* 0x000000011845d824 */ /* 0x000fe200030e0645 */
[----:B---3--:R-:W-:-:S04]  /*a140*/  LOP3.LUT R37, R37, 0xff, RZ, 0xc0, !PT ;  /* 0x000000ff25257812 */ /* 0x008fc800078ec0ff */
        /* <DEDUP_REMOVED lines=9> */
[----:B------:R-:W3:Y:S01]  /*a1e0*/  @!P5 LDC.64 R66, c[0x0][0x5c0] ;  /* 0x00017000ff42db82 */ /* 0x000ee20000000a00 */
        /* <DEDUP_REMOVED lines=36> */
[----:B-1----:R-:W-:-:S04]  /*a430*/  FMUL R33, R32, R5 ;  /* 0x0000000520217220 */ /* 0x002fc80000400000 */
[----:B------:R-:W-:Y:S01]  /*a440*/  FFMA R33, R138, R4, R33 ;  /* 0x000000048a217223 */ /* 0x000fe20000000021 */
[----:B------:R-:W-:-:S04]  /*a450*/  PRMT R32, RZ, 0x7610, R32 ;  /* 0x00007610ff207816 */ /* 0x000fc80000000020 */
[----:B------:R-:W-:-:S05]  /*a460*/  F2FP.SATFINITE.E4M3.F32.PACK_AB_MERGE_C R33, RZ, R33, RZ ;  /* 0x00000021ff21723e */ /* 0x000fca00048070ff */
[----:B------:R1:W-:Y:S04]  /*a470*/  @!P6 STG.E.U8 desc[UR30][R56.64+0x20], R33 ;  /* 0x000020213800e986 */ /* 0x0003e8000c10111e */
[----:B------:R-:W3:Y:S01]  /*a480*/  @!P5 LDG.E.U8 R32, desc[UR30][R38.64+0x21] ;  /* 0x0000211e2620d981 */ /* 0x000ee2000c1e1100 */
[----:B------:R-:W-:-:S13]  /*a490*/  LOP3.LUT P2, RZ, R3, 0x4000, RZ, 0xc0, !PT ;  /* 0x0000400003ff7812 */ /* 0x000fda000784c0ff */
[----:B--2---:R-:W2:Y:S01]  /*a4a0*/  @!P2 LDC.64 R58, c[0x0][0x5c0] ;  /* 0x00017000ff3aab82 */ /* 0x004ea20000000a00 */
[----:B---3--:R-:W-:-:S04]  /*a4b0*/  LOP3.LUT R32, R32, 0xff, RZ, 0xc0, !PT ;  /* 0x000000ff20207812 */ /* 0x008fc800078ec0ff */
[----:B------:R-:W-:-:S05]  /*a4c0*/  F2FP.F16.E4M3.UNPACK_B R32, R32 ;  /* 0x00000020ff20723e */ /* 0x000fca00020006ff */
[----:B------:R-:W-:-:S05]  /*a4d0*/  HADD2.F32 R32, -RZ, R32.H0_H0 ;  /* 0x20000020ff207230 */ /* 0x000fca0000004100 */
[----:B------:R-:W-:-:S04]  /*a4e0*/  FMUL R32, R32, R5 ;  /* 0x0000000520207220 */ /* 0x000fc80000400000 */
[----:B------:R-:W-:-:S05]  /*a4f0*/  FFMA R32, R137, R4, R32 ;  /* 0x0000000489207223 */ /* 0x000fca0000000020 */
[----:B------:R-:W-:Y:S02]  /*a500*/  F2FP.SATFINITE.E4M3.F32.PACK_AB_MERGE_C R35, RZ, R32, RZ ;  /* 0x00000020ff23723e */ /* 0x000fe400048070ff */
[----:B------:R-:W-:-:S03]  /*a510*/  PRMT R32, RZ, 0x7610, R32 ;  /* 0x00007610ff207816 */ /* 0x000fc60000000020 */
[----:B------:R3:W-:Y:S04]  /*a520*/  @!P5 STG.E.U8 desc[UR30][R54.64+0x21], R35 ;  /* 0x000021233600d986 */ /* 0x0007e8000c10111e */
[----:B------:R-:W4:Y:S01]  /*a530*/  @!P2 LDG.E.U8 R32, desc[UR30][R40.64+0x20] ;  /* 0x0000201e2820a981 */ /* 0x000f22000c1e1100 */
[----:B------:R-:W-:Y:S02]  /*a540*/  LOP3.LUT P3, RZ, R3, 0x400, RZ, 0xc0, !PT ;  /* 0x0000040003ff7812 */ /* 0x000fe4000786c0ff */
[----:B--2---:R-:W-:Y:S02]  /*a550*/  @!P2 IADD3 R174, P5, R174, R58, RZ ;  /* 0x0000003aaeaea210 */ /* 0x004fe40007fbe0ff */
[----:B------:R-:W-:-:S03]  /*a560*/  PRMT R34, RZ, 0x7610, R34 ;  /* 0x00007610ff227816 */ /* 0x000fc60000000022 */
[----:B------:R-:W-:Y:S01]  /*a570*/  @!P2 IMAD.X R175, R171, 0x1, R59, P5 ;  /* 0x00000001abafa824 */ /* 0x000fe200028e063b */
[----:B----4-:R-:W-:-:S04]  /*a580*/  LOP3.LUT R32, R32, 0xff, RZ, 0xc0, !PT ;  /* 0x000000ff20207812 */ /* 0x010fc800078ec0ff */
[----:B------:R-:W-:-:S05]  /*a590*/  F2FP.F16.E4M3.UNPACK_B R32, R32 ;  /* 0x00000020ff20723e */ /* 0x000fca00020006ff */
[----:B------:R-:W-:-:S05]  /*a5a0*/  HADD2.F32 R32, -RZ, R32.H0_H0 ;  /* 0x20000020ff207230 */ /* 0x000fca0000004100 */
[----:B-1----:R-:W-:-:S04]  /*a5b0*/  FMUL R33, R32, R5 ;  /* 0x0000000520217220 */ /* 0x002fc80000400000 */
[----:B------:R-:W-:-:S05]  /*a5c0*/  FFMA R33, R136, R4, R33 ;  /* 0x0000000488217223 */ /* 0x000fca0000000021 */
[----:B------:R-:W-:Y:S02]  /*a5d0*/  F2FP.SATFINITE.E4M3.F32.PACK_AB_MERGE_C R37, RZ, R33, RZ ;  /* 0x00000021ff25723e */ /* 0x000fe400048070ff */
[----:B------:R-:W1:Y:S03]  /*a5e0*/  @!P3 LDC.64 R32, c[0x0][0x5c0] ;  /* 0x00017000ff20bb82 */ /* 0x000e660000000a00 */
[----:B------:R2:W-:Y:S04]  /*a5f0*/  @!P2 STG.E.U8 desc[UR30][R174.64+0x20], R37 ;  /* 0x00002025ae00a986 */ /* 0x0005e8000c10111e */
[----:B------:R-:W4:Y:S01]  /*a600*/  @!P3 LDG.E.U8 R34, desc[UR30][R40.64+0x21] ;  /* 0x0000211e2822b981 */ /* 0x000f22000c1e1100 */
[----:B------:R-:W-:-:S02]  /*a610*/  LOP3.LUT P6, RZ, R2, 0x400, RZ, 0xc0, !PT ;  /* 0x0000040002ff7812 */ /* 0x000fc400078cc0ff */
[----:B-1----:R-:W-:-:S05]  /*a620*/  @!P3 IADD3 R32, P5, R169, R32, RZ ;  /* 0x00000020a920b210 */ /* 0x002fca0007fbe0ff */
[----:B------:R-:W-:Y:S01]  /*a630*/  @!P3 IMAD.X R33, R163, 0x1, R33, P5 ;  /* 0x00000001a321b824 */ /* 0x000fe200028e0621 */
[----:B----4-:R-:W-:-:S04]  /*a640*/  LOP3.LUT R34, R34, 0xff, RZ, 0xc0, !PT ;  /* 0x000000ff22227812 */ /* 0x010fc800078ec0ff */
[----:B------:R-:W-:-:S05]  /*a650*/  F2FP.F16.E4M3.UNPACK_B R34, R34 ;  /* 0x00000022ff22723e */ /* 0x000fca00020006ff */
[----:B------:R-:W-:-:S05]  /*a660*/  HADD2.F32 R34, -RZ, R34.H0_H0 ;  /* 0x20000022ff227230 */ /* 0x000fca0000004100 */
[----:B---3--:R-:W-:-:S04]  /*a670*/  FMUL R35, R34, R5 ;  /* 0x0000000522237220 */ /* 0x008fc80000400000 */
[----:B------:R-:W-:Y:S01]  /*a680*/  FFMA R35, R134, R4, R35 ;  /* 0x0000000486237223 */ /* 0x000fe20000000023 */
[----:B------:R-:W-:-:S04]  /*a690*/  PRMT R34, RZ, 0x7610, R34 ;  /* 0x00007610ff227816 */ /* 0x000fc80000000022 */
[----:B------:R-:W-:-:S05]  /*a6a0*/  F2FP.SATFINITE.E4M3.F32.PACK_AB_MERGE_C R35, RZ, R35, RZ ;  /* 0x00000023ff23723e */ /* 0x000fca00048070ff */
[----:B------:R1:W-:Y:S04]  /*a6b0*/  @!P3 STG.E.U8 desc[UR30][R32.64+0x21], R35 ;  /* 0x000021232000b986 */ /* 0x0003e8000c10111e */
[----:B------:R-:W3:Y:S01]  /*a6c0*/  @!P6 LDG.E.U8 R34, desc[UR30][R38.64+0x28] ;  /* 0x0000281e2622e981 */ /* 0x000ee2000c1e1100 */
[----:B------:R-:W-:Y:S02]  /*a6d0*/  LOP3.LUT P5, RZ, R2, 0x20, RZ, 0xc0, !PT ;  /* 0x0000002002ff7812 */ /* 0x000fe400078ac0ff */
[----:B---3--:R-:W-:-:S04]  /*a6e0*/  LOP3.LUT R34, R34, 0xff, RZ, 0xc0, !PT ;  /* 0x000000ff22227812 */ /* 0x008fc800078ec0ff */
[----:B------:R-:W-:-:S05]  /*a6f0*/  F2FP.F16.E4M3.UNPACK_B R34, R34 ;  /* 0x00000022ff22723e */ /* 0x000fca00020006ff */
[----:B------:R-:W-:-:S05]  /*a700*/  HADD2.F32 R34, -RZ, R34.H0_H0 ;  /* 0x20000022ff227230 */ /* 0x000fca0000004100 */
[----:B------:R-:W-:-:S04]  /*a710*/  FMUL R34, R34, R5 ;  /* 0x0000000522227220 */ /* 0x000fc80000400000 */
[----:B------:R-:W-:-:S05]  /*a720*/  FFMA R34, R133, R4, R34 ;  /* 0x0000000485227223 */ /* 0x000fca0000000022 */
[----:B--2---:R-:W-:Y:S02]  /*a730*/  F2FP.SATFINITE.E4M3.F32.PACK_AB_MERGE_C R37, RZ, R34, RZ ;  /* 0x00000022ff25723e */ /* 0x004fe400048070ff */
[----:B------:R-:W-:-:S03]  /*a740*/  PRMT R34, RZ, 0x7610, R34 ;  /* 0x00007610ff227816 */ /* 0x000fc60000000022 */
[----:B------:R2:W-:Y:S04]  /*a750*/  @!P6 STG.E.U8 desc[UR30][R52.64+0x28], R37 ;  /* 0x000028253400e986 */ /* 0x0005e8000c10111e */
[----:B------:R-:W3:Y:S01]  /*a760*/  @!P5 LDG.E.U8 R34, desc[UR30][R38.64+0x29] ;  /* 0x0000291e2622d981 */ /* 0x000ee2000c1e1100 */
[----:B------:R-:W-:-:S13]  /*a770*/  LOP3.LUT P3, RZ, R2, 0x2000000, RZ, 0xc0, !PT ;  /* 0x0200000002ff7812 */ /* 0x000fda000786c0ff */
[----:B-1----:R-:W1:Y:S01]  /*a780*/  @!P3 LDC.64 R32, c[0x0][0x5c0] ;  /* 0x00017000ff20bb82 */ /* 0x002e620000000a00 */
[----:B---3--:R-:W-:-:S04]  /*a790*/  LOP3.LUT R34, R34, 0xff, RZ, 0xc0, !PT ;  /* 0x000000ff22227812 */ /* 0x008fc800078ec0ff */
[----:B------:R-:W-:-:S05]  /*a7a0*/  F2FP.F16.E4M3.UNPACK_B R34, R34 ;  /* 0x00000022ff22723e */ /* 0x000fca00020006ff */
[----:B------:R-:W-:-:S05]  /*a7b0*/  HADD2.F32 R34, -RZ, R34.H0_H0 ;  /* 0x20000022ff227230 */ /* 0x000fca0000004100 */
[----:B------:R-:W-:-:S04]  /*a7c0*/  FMUL R34, R34, R5 ;  /* 0x0000000522227220 */ /* 0x000fc80000400000 */
[----:B------:R-:W-:-:S05]  /*a7d0*/  FFMA R34, R131, R4, R34 ;  /* 0x0000000483227223 */ /* 0x000fca0000000022 */
[----:B------:R-:W-:Y:S02]  /*a7e0*/  F2FP.SATFINITE.E4M3.F32.PACK_AB_MERGE_C R55, RZ, R34, RZ ;  /* 0x00000022ff37723e */ /* 0x000fe400048070ff */
[----:B------:R-:W-:-:S03]  /*a7f0*/  PRMT R34, RZ, 0x7610, R34 ;  /* 0x00007610ff227816 */ /* 0x000fc60000000022 */
[----:B------:R-:W-:Y:S04]  /*a800*/  @!P5 STG.E.U8 desc[UR30][R50.64+0x29], R55 ;  /* 0x000029373200d986 */ /* 0x000fe8000c10111e */
[----:B------:R-:W3:Y:S01]  /*a810*/  @!P3 LDG.E.U8 R34, desc[UR30][R40.64+0x28] ;  /* 0x0000281e2822b981 */ /* 0x000ee2000c1e1100 */
[----:B------:R-:W-:Y:S02]  /*a820*/  LOP3.LUT P2, RZ, R2, 0x4000000, RZ, 0xc0, !PT ;  /* 0x0400000002ff7812 */ /* 0x000fe4000784c0ff */
[----:B-1----:R-:W-:Y:S02]  /*a830*/  @!P3 IADD3 R32, P5, R159, R32, RZ ;  /* 0x000000209f20b210 */ /* 0x002fe40007fbe0ff */
[----:B--2---:R-:W-:-:S03]  /*a840*/  PRMT R37, RZ, 0x7610, R37 ;  /* 0x00007610ff257816 */ /* 0x004fc60000000025 */
[----:B------:R-:W-:Y:S01]  /*a850*/  @!P3 IMAD.X R33, R157, 0x1, R33, P5 ;  /* 0x000000019d21b824 */ /* 0x000fe200028e0621 */
[----:B---3--:R-:W-:-:S04]  /*a860*/  LOP3.LUT R34, R34, 0xff, RZ, 0xc0, !PT ;  /* 0x000000ff22227812 */ /* 0x008fc800078ec0ff */
[----:B------:R-:W-:-:S05]  /*a870*/  F2FP.F16.E4M3.UNPACK_B R34, R34 ;  /* 0x00000022ff22723e */ /* 0x000fca00020006ff */
[----:B------:R-:W-:-:S05]  /*a880*/  HADD2.F32 R34, -RZ, R34.H0_H0 ;  /* 0x20000022ff227230 */ /* 0x000fca0000004100 */
[----:B------:R-:W-:-:S04]  /*a890*/  FMUL R35, R34, R5 ;  /* 0x0000000522237220 */ /* 0x000fc80000400000 */
[----:B------:R-:W-:-:S05]  /*a8a0*/  FFMA R35, R130, R4, R35 ;  /* 0x0000000482237223 */ /* 0x000fca0000000023 */
[----:B------:R-:W-:Y:S02]  /*a8b0*/  F2FP.SATFINITE.E4M3.F32.PACK_AB_MERGE_C R39, RZ, R35, RZ ;  /* 0x00000023ff27723e */ /* 0x000fe400048070ff */
[----:B------:R-:W1:Y:S03]  /*a8c0*/  @!P2 LDC.64 R34, c[0x0][0x5c0] ;  /* 0x00017000ff22ab82 */ /* 0x000e660000000a00 */
[----:B------:R2:W-:Y:S04]  /*a8d0*/  @!P3 STG.E.U8 desc[UR30][R32.64+0x28], R39 ;  /* 0x000028272000b986 */ /* 0x0005e8000c10111e */
[----:B------:R-:W3:Y:S01]  /*a8e0*/  @!P2 LDG.E.U8 R37, desc[UR30][R40.64+0x29] ;  /* 0x0000291e2825a981 */ /* 0x000ee2000c1e1100 */
[----:B------:R-:W-:-:S02]  /*a8f0*/  LOP3.LUT P6, RZ, R2, 0x10, RZ, 0xc0, !PT ;  /* 0x0000001002ff7812 */ /* 0x000fc400078cc0ff */
[----:B--2---:R-:W-:Y:S02]  /*a900*/  PRMT R32, RZ, 0x7610, R32 ;  /* 0x00007610ff207816 */ /* 0x004fe40000000020 */
[----:B-1----:R-:W-:-:S05]  /*a910*/  @!P2 IADD3 R34, P3, R135, R34, RZ ;  /* 0x000000228722a210 */ /* 0x002fca0007f7e0ff */
[----:B------:R-:W-:Y:S01]  /*a920*/  @!P2 IMAD.X R35, R132, 0x1, R35, P3 ;  /* 0x000000018423a824 */ /* 0x000fe200018e0623 */
[----:B---3--:R-:W-:-:S04]  /*a930*/  LOP3.LUT R37, R37, 0xff, RZ, 0xc0, !PT ;  /* 0x000000ff25257812 */ /* 0x008fc800078ec0ff */
[----:B------:R-:W-:-:S05]  /*a940*/  F2FP.F16.E4M3.UNPACK_B R37, R37 ;  /* 0x00000025ff25723e */ /* 0x000fca00020006ff */
[----:B------:R-:W-:-:S05]  /*a950*/  HADD2.F32 R38, -RZ, R37.H0_H0 ;  /* 0x20000025ff267230 */ /* 0x000fca0000004100 */
[----:B------:R-:W-:-:S04]  /*a960*/  FMUL R37, R38, R5 ;  /* 0x0000000526257220 */ /* 0x000fc80000400000 */
[----:B------:R-:W-:-:S05]  /*a970*/  FFMA R37, R128, R4, R37 ;  /* 0x0000000480257223 */ /* 0x000fca0000000025 */
[----:B------:R-:W-:-:S05]  /*a980*/  F2FP.SATFINITE.E4M3.F32.PACK_AB_MERGE_C R37, RZ, R37, RZ ;  /* 0x00000025ff25723e */ /* 0x000fca00048070ff */
[----:B------:R1:W-:Y:S04]  /*a990*/  @!P2 STG.E.U8 desc[UR30][R34.64+0x29], R37 ;  /* 0x000029252200a986 */ /* 0x0003e8000c10111e */
[----:B------:R-:W2:Y:S01]  /*a9a0*/  @!P6 LDG.E.U8 R32, desc[UR30][R48.64+0x20] ;  /* 0x0000201e3020e981 */ /* 0x000ea2000c1e1100 */
[C---:B------:R-:W-:Y:S02]  /*a9b0*/  LOP3.LUT P5, RZ, R2.reuse, 0x2, RZ, 0xc0, !PT ;  /* 0x0000000202ff7812 */ /* 0x040fe400078ac0ff */
[----:B------:R-:W-:Y:S02]  /*a9c0*/  LOP3.LUT P1, RZ, R2, 0x8000000, RZ, 0xc0, !PT ;  /* 0x0800000002ff7812 */ /* 0x000fe4000782c0ff */
[----:B-1----:R-:W-:Y:S01]  /*a9d0*/  PRMT R37, RZ, 0x7610, R37 ;  /* 0x00007610ff257816 */ /* 0x002fe20000000025 */
[----:B------:R-:W1:Y:S01]  /*a9e0*/  @!P0 LDC.64 R34, c[0x0][0x5c0] ;  /* 0x00017000ff228b82 */ /* 0x000e620000000a00 */
        /* <DEDUP_REMOVED lines=8> */
[----:B------:R-:W3:Y:S02]  /*aa70*/  @!P5 LDG.E.U8 R32, desc[UR30][R48.64+0x21] ;  /* 0x0000211e3020d981 */ /* 0x000ee4000c1e1100 */
[----:B---3--:R-:W-:-:S04]  /*aa80*/  LOP3.LUT R32, R32, 0xff, RZ, 0xc0, !PT ;  /* 0x000000ff20207812 */ /* 0x008fc800078ec0ff */
[----:B------:R-:W-:-:S05]  /*aa90*/  F2FP.F16.E4M3.UNPACK_B R32, R32 ;  /* 0x00000020ff20723e */ /* 0x000fca00020006ff */
[----:B------:R-:W-:-:S05]  /*aaa0*/  HADD2.F32 R32, -RZ, R32.H0_H0 ;  /* 0x20000020ff207230 */ /* 0x000fca0000004100 */
[----:B------:R-:W-:-:S04]  /*aab0*/  FMUL R33, R32, R5 ;  /* 0x0000000520217220 */ /* 0x000fc80000400000 */
[----:B------:R-:W-:-:S05]  /*aac0*/  FFMA R33, R126, R4, R33 ;  /* 0x000000047e217223 */ /* 0x000fca0000000021 */
[----:B------:R-:W-:Y:S02]  /*aad0*/  F2FP.SATFINITE.E4M3.F32.PACK_AB_MERGE_C R41, RZ, R33, RZ ;  /* 0x00000021ff29723e */ /* 0x000fe400048070ff */
[----:B------:R-:W3:Y:S03]  /*aae0*/  @!P1 LDC.64 R32, c[0x0][0x5c0] ;  /* 0x00017000ff209b82 */ /* 0x000ee60000000a00 */
[----:B------:R4:W-:Y:S04]  /*aaf0*/  @!P5 STG.E.U8 desc[UR30][R44.64+0x21], R41 ;  /* 0x000021292c00d986 */ /* 0x0009e8000c10111e */
[----:B------:R-:W2:Y:S01]  /*ab00*/  @!P1 LDG.E.U8 R37, desc[UR30][R60.64+0x20] ;  /* 0x0000201e3c259981 */ /* 0x000ea2000c1e1100 */
[----:B---3--:R-:W-:-:S05]  /*ab10*/  @!P1 IADD3 R32, P2, R77, R32, RZ ;  /* 0x000000204d209210 */ /* 0x008fca0007f5e0ff */
        /* <DEDUP_REMOVED lines=11> */
[----:B-1----:R-:W-:-:S05]  /*abd0*/  @!P0 IADD3 R34, P2, R75, R34, RZ ;  /* 0x000000224b228210 */ /* 0x002fca0007f5e0ff */
[----:B------:R-:W-:Y:S01]  /*abe0*/  @!P0 IMAD.X R35, R74, 0x1, R35, P2 ;  /* 0x000000014a238824 */ /* 0x000fe200010e0623 */
        /* <DEDUP_REMOVED lines=9> */
[----:B------:R-:W-:-:S04]  /*ac80*/  ISETP.GE.AND P5, PT, R36, 0x101, PT ;  /* 0x000001012400780c */ /* 0x000fc80003fa6270 */
[----:B------:R-:W-:-:S13]  /*ac90*/  ISETP.LT.OR P1, PT, R25, 0x2a, !P5 ;  /* 0x0000002a1900780c */ /* 0x000fda0006f21670 */
        /* <DEDUP_REMOVED lines=10> */
[----:B------:R-:W-:Y:S02]  /*ad40*/  ISETP.GE.AND P6, PT, R36, 0x109, PT ;  /* 0x000001092400780c */ /* 0x000fe40003fc6270 */
[----:B----4-:R-:W-:-:S04]  /*ad50*/  LOP3.LUT R32, R32, 0xff, RZ, 0xc0, !PT ;  /* 0x000000ff20207812 */ /* 0x010fc800078ec0ff */
[----:B------:R-:W-:-:S05]  /*ad60*/  F2FP.F16.E4M3.UNPACK_B R32, R32 ;  /* 0x00000020ff20723e */ /* 0x000fca00020006ff */
[----:B-1----:R-:W-:Y:S01]  /*ad70*/  HADD2.F32 R34, -RZ, R32.H0_H0 ;  /* 0x20000020ff227230 */ /* 0x002fe20000004100 */
[----:B--2---:R-:W-:-:S04]  /*ad80*/  @!P1 IADD3 R32, P0, P2, R28, R38, R11 ;  /* 0x000000261c209210 */ /* 0x004fc80007a1e00b */
[----:B------:R-:W-:Y:S01]  /*ad90*/  FMUL R34, R34, R5 ;  /* 0x0000000522227220 */ /* 0x000fe20000400000 */
[----:B------:R-:W-:Y:S02]  /*ada0*/  @!P1 IADD3.X R33, R24, R39, R8, P0, P2 ;  /* 0x0000002718219210 */ /* 0x000fe400007e4408 */
[----:B------:R-:W-:Y:S01]  /*adb0*/  ISETP.LT.OR P0, PT, R25, 0x29, !P6 ;  /* 0x000000291900780c */ /* 0x000fe20007701670 */
[----:B------:R-:W-:Y:S01]  /*adc0*/  FFMA R34, R23, R4, R34 ;  /* 0x0000000417227223 */ /* 0x000fe20000000022 */
[----:B------:R-:W-:-:S04]  /*add0*/  PRMT R23, RZ, 0x7610, R23 ;  /* 0x00007610ff177816 */ /* 0x000fc80000000017 */
[----:B---3--:R-:W-:-:S05]  /*ade0*/  F2FP.SATFINITE.E4M3.F32.PACK_AB_MERGE_C R37, RZ, R34, RZ ;  /* 0x00000022ff25723e */ /* 0x008fca00048070ff */
[----:B------:R1:W-:Y:S02]  /*adf0*/  @!P1 STG.E.U8 desc[UR30][R32.64+0x29], R37 ;  /* 0x0000292520009986 */ /* 0x0003e4000c10111e */
[----:B------:R-:W2:Y:S02]  /*ae00*/  @!P0 LDC.64 R42, c[0x0][0x5c0] ;  /* 0x00017000ff2a8b82 */ /* 0x000ea40000000a00 */
[----:B------:R-:W3:Y:S01]  /*ae10*/  @!P0 LDG.E.U8 R23, desc[UR30][R60.64+0x28] ;  /* 0x0000281e3c178981 */ /* 0x000ee2000c1e1100 */
[----:B------:R-:W-:Y:S02]  /*ae20*/  @!P0 IADD3 R35, P1, P2, R10, R28, R11 ;  /* 0x0000001c0a238210 */ /* 0x000fe40007a3e00b */
[----:B------:R-:W-:Y:S02]  /*ae30*/  ISETP.LT.OR P3, PT, R25, 0x2a, !P6 ;  /* 0x0000002a1900780c */ /* 0x000fe40007761670 */
[----:B------:R-:W-:Y:S02]  /*ae40*/  @!P0 IADD3.X R40, R7, R24, R8, P1, P2 ;  /* 0x0000001807288210 */ /* 0x000fe40000fe4408 */
[----:B---3--:R-:W-:-:S04]  /*ae50*/  LOP3.LUT R23, R23, 0xff, RZ, 0xc0, !PT ;  /* 0x000000ff17177812 */ /* 0x008fc800078ec0ff */
[----:B------:R-:W-:-:S05]  /*ae60*/  F2FP.F16.E4M3.UNPACK_B R23, R23 ;  /* 0x00000017ff17723e */ /* 0x000fca00020006ff */
[----:B------:R-:W-:-:S05]  /*ae70*/  HADD2.F32 R34, -RZ, R23.H0_H0 ;  /* 0x20000017ff227230 */ /* 0x000fca0000004100 */
[----:B------:R-:W-:Y:S01]  /*ae80*/  FMUL R38, R34, R5 ;  /* 0x0000000522267220 */ /* 0x000fe20000400000 */
[----:B--2---:R-:W-:-:S03]  /*ae90*/  @!P0 IADD3 R34, P1, R35, R42, RZ ;  /* 0x0000002a23228210 */ /* 0x004fc60007f3e0ff */
[----:B------:R-:W-:Y:S01]  /*aea0*/  FFMA R38, R19, R4, R38 ;  /* 0x0000000413267223 */ /* 0x000fe20000000026 */
[----:B------:R-:W-:Y:S01]  /*aeb0*/  PRMT R19, RZ, 0x7610, R19 ;  /* 0x00007610ff137816 */ /* 0x000fe20000000013 */
[----:B------:R-:W-:-:S03]  /*aec0*/  @!P0 IMAD.X R35, R40, 0x1, R43, P1 ;  /* 0x0000000128238824 */ /* 0x000fc600008e062b */
[----:B------:R-:W-:Y:S02]  /*aed0*/  F2FP.SATFINITE.E4M3.F32.PACK_AB_MERGE_C R23, RZ, R38, RZ ;  /* 0x00000026ff17723e */ /* 0x000fe400048070ff */
[----:B------:R-:W2:Y:S03]  /*aee0*/  @!P3 LDC.64 R38, c[0x0][0x5c0] ;  /* 0x00017000ff26bb82 */ /* 0x000ea60000000a00 */
[----:B------:R3:W-:Y:S04]  /*aef0*/  @!P0 STG.E.U8 desc[UR30][R34.64+0x28], R23 ;  /* 0x0000281722008986 */ /* 0x0007e8000c10111e */
[----:B------:R-:W4:Y:S01]  /*af00*/  @!P3 LDG.E.U8 R19, desc[UR30][R60.64+0x29] ;  /* 0x0000291e3c13b981 */ /* 0x000f22000c1e1100 */
[----:B-1----:R-:W-:-:S02]  /*af10*/  @!P3 IADD3 R33, P1, P2, R10, R28, R11 ;  /* 0x0000001c0a21b210 */ /* 0x002fc40007a3e00b */
[----:B------:R-:W-:Y:S02]  /*af20*/  ISETP.LT.OR P0, PT, R25, 0x21, !P4 ;  /* 0x000000211900780c */ /* 0x000fe40006701670 */
[----:B----4-:R-:W-:-:S04]  /*af30*/  LOP3.LUT R19, R19, 0xff, RZ, 0xc0, !PT ;  /* 0x000000ff13137812 */ /* 0x010fc800078ec0ff */
[----:B------:R-:W-:-:S05]  /*af40*/  F2FP.F16.E4M3.UNPACK_B R19, R19 ;  /* 0x00000013ff13723e */ /* 0x000fca00020006ff */
[----:B------:R-:W-:-:S05]  /*af50*/  HADD2.F32 R32, -RZ, R19.H0_H0 ;  /* 0x20000013ff207230 */ /* 0x000fca0000004100 */
[----:B------:R-:W-:Y:S01]  /*af60*/  FMUL R19, R32, R5 ;  /* 0x0000000520137220 */ /* 0x000fe20000400000 */
[----:B------:R-:W-:-:S03]  /*af70*/  @!P3 IADD3.X R32, R7, R24, R8, P1, P2 ;  /* 0x000000180720b210 */ /* 0x000fc60000fe4408 */
[----:B------:R-:W-:Y:S01]  /*af80*/  FFMA R19, R22, R4, R19 ;  /* 0x0000000416137223 */ /* 0x000fe20000000013 */
[----:B--2---:R-:W-:-:S04]  /*af90*/  @!P3 IADD3 R22, P1, R33, R38, RZ ;  /* 0x000000262116b210 */ /* 0x004fc80007f3e0ff */
[----:B---3--:R-:W-:Y:S01]  /*afa0*/  F2FP.SATFINITE.E4M3.F32.PACK_AB_MERGE_C R35, RZ, R19, RZ ;  /* 0x00000013ff23723e */ /* 0x008fe200048070ff */
[----:B------:R-:W-:Y:S01]  /*afb0*/  @!P3 IMAD.X R23, R32, 0x1, R39, P1 ;  /* 0x000000012017b824 */ /* 0x000fe200008e0627 */
[----:B------:R-:W-:Y:S01]  /*afc0*/  PRMT R19, RZ, 0x7610, R19 ;  /* 0x00007610ff137816 */ /* 0x000fe20000000013 */
[----:B------:R-:W1:Y:S03]  /*afd0*/  @!P0 LDC.64 R38, c[0x0][0x5c0] ;  /* 0x00017000ff268b82 */ /* 0x000e660000000a00 */
[----:B------:R2:W-:Y:S04]  /*afe0*/  @!P3 STG.E.U8 desc[UR30][R22.64+0x29], R35 ;  /* 0x000029231600b986 */ /* 0x0005e8000c10111e */
[----:B------:R-:W3:Y:S01]  /*aff0*/  @!P0 LDG.E.U8 R19, desc[UR30][R62.64+0x20] ;  /* 0x0000201e3e138981 */ /* 0x000ee2000c1e1100 */
[----:B------:R-:W-:Y:S01]  /*b000*/  ISETP.LT.OR P1, PT, R25, 0x22, !P4 ;  /* 0x000000221900780c */ /* 0x000fe20006721670 */
[----:B--2---:R-:W-:-:S02]  /*b010*/  @!P0 IMAD.MOV.U32 R22, RZ, RZ, R28 ;  /* 0x000000ffff168224 */ /* 0x004fc400078e001c */
[----:B------:R-:W-:Y:S01]  /*b020*/  @!P0 IMAD.MOV.U32 R23, RZ, RZ, R24 ;  /* 0x000000ffff178224 */ /* 0x000fe200078e0018 */
[----:B---3--:R-:W-:-:S04]  /*b030*/  LOP3.LUT R19, R19, 0xff, RZ, 0xc0, !PT ;  /* 0x000000ff13137812 */ /* 0x008fc800078ec0ff */
[----:B------:R-:W-:-:S05]  /*b040*/  F2FP.F16.E4M3.UNPACK_B R19, R19 ;  /* 0x00000013ff13723e */ /* 0x000fca00020006ff */
[----:B------:R-:W-:-:S05]  /*b050*/  HADD2.F32 R32, -RZ, R19.H0_H0 ;  /* 0x20000013ff207230 */ /* 0x000fca0000004100 */
[----:B------:R-:W-:Y:S01]  /*b060*/  FMUL R34, R32, R5 ;  /* 0x0000000520227220 */ /* 0x000fe20000400000 */
[----:B------:R-:W-:-:S04]  /*b070*/  @!P0 IMAD.WIDE.U32 R32, R26, 0x180, R22 ;  /* 0x000001801a208825 */ /* 0x000fc800078e0016 */
[----:B------:R-:W-:Y:S01]  /*b080*/  FFMA R34, R21, R4, R34 ;  /* 0x0000000415227223 */ /* 0x000fe20000000022 */
[----:B------:R-:W-:Y:S01]  /*b090*/  @!P0 IMAD R19, R27, 0x180, RZ ;  /* 0x000001801b138824 */ /* 0x000fe200078e02ff */
[----:B-1----:R-:W-:-:S03]  /*b0a0*/  @!P0 IADD3 R22, P2, R32, R38, RZ ;  /* 0x0000002620168210 */ /* 0x002fc60007f5e0ff */
[----:B------:R-:W-:Y:S02]  /*b0b0*/  F2FP.SATFINITE.E4M3.F32.PACK_AB_MERGE_C R21, RZ, R34, RZ ;  /* 0x00000022ff15723e */ /* 0x000fe400048070ff */
[--C-:B------:R-:W-:Y:S01]  /*b0c0*/  @!P0 IADD3.X R23, R39, R33, R19.reuse, P2, !PT ;  /* 0x0000002127178210 */ /* 0x100fe200017fe413 */
[----:B------:R-:W1:Y:S01]  /*b0d0*/  @!P1 LDC.64 R34, c[0x0][0x5c0] ;  /* 0x00017000ff229b82 */ /* 0x000e620000000a00 */
[----:B------:R-:W-:-:S03]  /*b0e0*/  PRMT R19, RZ, 0x7610, R19 ;  /* 0x00007610ff137816 */ /* 0x000fc60000000013 */
[----:B------:R2:W-:Y:S04]  /*b0f0*/  @!P0 STG.E.U8 desc[UR30][R22.64+0x20], R21 ;  /* 0x0000201516008986 */ /* 0x0005e8000c10111e */
[----:B------:R-:W3:Y:S01]  /*b100*/  @!P1 LDG.E.U8 R19, desc[UR30][R62.64+0x21] ;  /* 0x0000211e3e139981 */ /* 0x000ee2000c1e1100 */
[----:B------:R-:W-:Y:S01]  /*b110*/  ISETP.GE.AND P6, PT, R36, 0x189, PT ;  /* 0x000001892400780c */ /* 0x000fe20003fc6270 */
[----:B--2---:R-:W-:Y:S02]  /*b120*/  @!P1 IMAD.MOV.U32 R22, RZ, RZ, R28 ;  /* 0x000000ffff169224 */ /* 0x004fe400078e001c */
[----:B------:R-:W-:Y:S01]  /*b130*/  @!P1 IMAD.MOV.U32 R23, RZ, RZ, R24 ;  /* 0x000000ffff179224 */ /* 0x000fe200078e0018 */
[----:B------:R-:W-:Y:S01]  /*b140*/  ISETP.LT.OR P0, PT, R25, 0x21, !P6 ;  /* 0x000000211900780c */ /* 0x000fe20007701670 */
[----:B------:R-:W-:-:S12]  /*b150*/  @!P1 IMAD R21, R27, 0x180, RZ ;  /* 0x000001801b159824 */ /* 0x000fd800078e02ff */
[----:B------:R-:W2:Y:S01]  /*b160*/  @!P0 LDC.64 R36, c[0x0][0x5c0] ;  /* 0x00017000ff248b82 */ /* 0x000ea20000000a00 */
[----:B---3--:R-:W-:-:S04]  /*b170*/  LOP3.LUT R19, R19, 0xff, RZ, 0xc0, !PT ;  /* 0x000000ff13137812 */ /* 0x008fc800078ec0ff */
[----:B------:R-:W-:-:S05]  /*b180*/  F2FP.F16.E4M3.UNPACK_B R19, R19 ;  /* 0x00000013ff13723e */ /* 0x000fca00020006ff */
[----:B------:R-:W-:-:S05]  /*b190*/  HADD2.F32 R32, -RZ, R19.H0_H0 ;  /* 0x20000013ff207230 */ /* 0x000fca0000004100 */
[----:B------:R-:W-:Y:S01]  /*b1a0*/  FMUL R19, R32, R5 ;  /* 0x0000000520137220 */ /* 0x000fe20000400000 */
[----:B------:R-:W-:-:S04]  /*b1b0*/  @!P1 IMAD.WIDE.U32 R32, R26, 0x180, R22 ;  /* 0x000001801a209825 */ /* 0x000fc800078e0016 */
[----:B------:R-:W-:Y:S01]  /*b1c0*/  FFMA R19, R20, R4, R19 ;  /* 0x0000000414137223 */ /* 0x000fe20000000013 */
[----:B-1----:R-:W-:-:S04]  /*b1d0*/  @!P1 IADD3 R20, P2, R32, R34, RZ ;  /* 0x0000002220149210 */ /* 0x002fc80007f5e0ff */
[----:B------:R-:W-:Y:S02]  /*b1e0*/  @!P1 IADD3.X R21, R35, R33, R21, P2, !PT ;  /* 0x0000002123159210 */ /* 0x000fe400017fe415 */
[----:B------:R-:W-:Y:S02]  /*b1f0*/  F2FP.SATFINITE.E4M3.F32.PACK_AB_MERGE_C R33, RZ, R19, RZ ;  /* 0x00000013ff21723e */ /* 0x000fe400048070ff */
[----:B------:R-:W-:-:S03]  /*b200*/  PRMT R19, RZ, 0x7610, R19 ;  /* 0x00007610ff137816 */ /* 0x000fc60000000013 */
[----:B------:R1:W-:Y:S04]  /*b210*/  @!P1 STG.E.U8 desc[UR30][R20.64+0x21], R33 ;  /* 0x0000212114009986 */ /* 0x0003e8000c10111e */
[----:B------:R-:W3:Y:S01]  /*b220*/  @!P0 LDG.E.U8 R19, desc[UR30][R30.64+0x20] ;  /* 0x0000201e1e138981 */ /* 0x000ee2000c1e1100 */
[----:B------:R-:W-:Y:S01]  /*b230*/  @!P0 IMAD R35, R27, 0x180, RZ ;  /* 0x000001801b238824 */ /* 0x000fe200078e02ff */
[----:B------:R-:W-:Y:S01]  /*b240*/  ISETP.LT.OR P1, PT, R25, 0x22, !P6 ;  /* 0x000000221900780c */ /* 0x000fe20007721670 */
[----:B-1----:R-:W-:Y:S02]  /*b250*/  @!P0 IMAD.MOV.U32 R20, RZ, RZ, R28 ;  /* 0x000000ffff148224 */ /* 0x002fe400078e001c */
[----:B------:R-:W-:Y:S02]  /*b260*/  @!P0 IMAD.MOV.U32 R21, RZ, RZ, R24 ;  /* 0x000000ffff158224 */ /* 0x000fe400078e0018 */
[----:B------:R-:W-:-:S04]  /*b270*/  @!P0 IMAD.WIDE.U32 R22, R26, 0x180, R20 ;  /* 0x000001801a168825 */ /* 0x000fc800078e0014 */
[----:B------:R-:W-:Y:S01]  /*b280*/  @!P0 IMAD.IADD R20, R23, 0x1, R35 ;  /* 0x0000000117148824 */ /* 0x000fe200078e0223 */
[----:B--2---:R-:W-:-:S03]  /*b290*/  @!P0 IADD3 R22, P2, P3, R22, R36, R10 ;  /* 0x0000002416168210 */ /* 0x004fc60007b5e00a */
[----:B------:R-:W1:Y:S01]  /*b2a0*/  @!P1 LDC.64 R34, c[0x0][0x5c0] ;  /* 0x00017000ff229b82 */ /* 0x000e620000000a00 */
[----:B------:R-:W-:Y:S02]  /*b2b0*/  @!P0 IADD3.X R23, R20, R37, R7, P2, P3 ;  /* 0x0000002514178210 */ /* 0x000fe400017e6407 */
[----:B---3--:R-:W-:-:S04]  /*b2c0*/  LOP3.LUT R19, R19, 0xff, RZ, 0xc0, !PT ;  /* 0x000000ff13137812 */ /* 0x008fc800078ec0ff */
        /* <DEDUP_REMOVED lines=8> */
[----:B------:R-:W-:Y:S02]  /*b350*/  @!P1 IMAD.MOV.U32 R19, RZ, RZ, R24 ;  /* 0x000000ffff139224 */ /* 0x000fe400078e0018 */
[----:B------:R-:W-:Y:S01]  /*b360*/  @!P1 IMAD R33, R27, 0x180, RZ ;  /* 0x000001801b219824 */ /* 0x000fe200078e02ff */
[----:B------:R-:W-:Y:S02]  /*b370*/  ISETP.LT.OR P0, PT, R25, 0x29, !P4 ;  /* 0x000000291900780c */ /* 0x000fe40006701670 */
[----:B---3--:R-:W-:-:S04]  /*b380*/  LOP3.LUT R18, R18, 0xff, RZ, 0xc0, !PT ;  /* 0x000000ff12127812 */ /* 0x008fc800078ec0ff */
[----:B------:R-:W-:-:S05]  /*b390*/  F2FP.F16.E4M3.UNPACK_B R18, R18 ;  /* 0x00000012ff12723e */ /* 0x000fca00020006ff */
[----:B------:R-:W-:Y:S02]  /*b3a0*/  HADD2.F32 R20, -RZ, R18.H0_H0 ;  /* 0x20000012ff147230 */ /* 0x000fe40000004100 */
[----:B------:R-:W-:-:S03]  /*b3b0*/  @!P1 IMAD.MOV.U32 R18, RZ, RZ, R28 ;  /* 0x000000ffff129224 */ /* 0x000fc600078e001c */
[----:B------:R-:W-:Y:S01]  /*b3c0*/  FMUL R20, R20, R5 ;  /* 0x0000000514147220 */ /* 0x000fe20000400000 */
[----:B------:R-:W-:-:S04]  /*b3d0*/  @!P1 IMAD.WIDE.U32 R18, R26, 0x180, R18 ;  /* 0x000001801a129825 */ /* 0x000fc800078e0012 */
[----:B------:R-:W-:Y:S01]  /*b3e0*/  FFMA R20, R15, R4, R20 ;  /* 0x000000040f147223 */ /* 0x000fe20000000014 */
[----:B--2---:R-:W-:Y:S01]  /*b3f0*/  @!P1 IMAD.IADD R22, R19, 0x1, R33 ;  /* 0x0000000113169824 */ /* 0x004fe200078e0221 */
[----:B-1----:R-:W-:Y:S01]  /*b400*/  @!P1 IADD3 R18, P2, P3, R18, R34, R10 ;  /* 0x0000002212129210 */ /* 0x002fe20007b5e00a */
[----:B------:R-:W1:Y:S01]  /*b410*/  @!P0 LDC.64 R32, c[0x0][0x5c0] ;  /* 0x00017000ff208b82 */ /* 0x000e620000000a00 */
[----:B------:R-:W-:Y:S02]  /*b420*/  PRMT R15, RZ, 0x7610, R15 ;  /* 0x00007610ff0f7816 */ /* 0x000fe4000000000f */
[----:B------:R-:W-:Y:S02]  /*b430*/  @!P1 IADD3.X R19, R22, R35, R7, P2, P3 ;  /* 0x0000002316139210 */ /* 0x000fe400017e6407 */
[----:B------:R-:W-:-:S05]  /*b440*/  F2FP.SATFINITE.E4M3.F32.PACK_AB_MERGE_C R23, RZ, R20, RZ ;  /* 0x00000014ff17723e */ /* 0x000fca00048070ff */
[----:B------:R2:W-:Y:S04]  /*b450*/  @!P1 STG.E.U8 desc[UR30][R18.64+0x21], R23 ;  /* 0x0000211712009986 */ /* 0x0005e8000c10111e */
[----:B------:R-:W3:Y:S01]  /*b460*/  @!P0 LDG.E.U8 R15, desc[UR30][R62.64+0x28] ;  /* 0x0000281e3e0f8981 */ /* 0x000ee2000c1e1100 */
[----:B------:R-:W-:Y:S01]  /*b470*/  ISETP.LT.OR P4, PT, R25, 0x2a, !P4 ;  /* 0x0000002a1900780c */ /* 0x000fe20006781670 */
[----:B--2---:R-:W-:Y:S02]  /*b480*/  @!P0 IMAD.MOV.U32 R18, RZ, RZ, R28 ;  /* 0x000000ffff128224 */ /* 0x004fe400078e001c */
        /* <DEDUP_REMOVED lines=32> */
[----:B------:R-:W-:Y:S02]  /*b690*/  @!P0 IMAD R23, R27, 0x180, RZ ;  /* 0x000001801b178824 */ /* 0x000fe400078e02ff */
[----:B-1----:R-:W-:Y:S02]  /*b6a0*/  @!P0 IMAD.MOV.U32 R16, RZ, RZ, R28 ;  /* 0x000000ffff108224 */ /* 0x002fe400078e001c */
[----:B------:R-:W-:Y:S02]  /*b6b0*/  @!P0 IMAD.MOV.U32 R17, RZ, RZ, R24 ;  /* 0x000000ffff118224 */ /* 0x000fe400078e0018 */
[----:B------:R-:W-:-:S03]  /*b6c0*/  @!P0 IMAD.WIDE.U32 R18, R26, 0x180, R16 ;  /* 0x000001801a128825 */ /* 0x000fc600078e0010 */
[----:B--2---:R-:W-:Y:S01]  /*b6d0*/  @!P0 IADD3 R18, P1, P2, R18, R32, R10 ;  /* 0x0000002012128210 */ /* 0x004fe20007a3e00a */
[----:B------:R-:W-:Y:S01]  /*b6e0*/  BSSY B1, `(.L_x_33) ;  /* 0x000000e000017945 */ /* 0x000fe20003800000 */
[----:B---3--:R-:W-:-:S04]  /*b6f0*/  LOP3.LUT R15, R15, 0xff, RZ, 0xc0, !PT ;  /* 0x000000ff0f0f7812 */ /* 0x008fc800078ec0ff */
[----:B------:R-:W-:-:S05]  /*b700*/  F2FP.F16.E4M3.UNPACK_B R15, R15 ;  /* 0x0000000fff0f723e */ /* 0x000fca00020006ff */
[----:B------:R-:W-:-:S05]  /*b710*/  HADD2.F32 R20, -RZ, R15.H0_H0 ;  /* 0x2000000fff147230 */ /* 0x000fca0000004100 */
[----:B------:R-:W-:Y:S01]  /*b720*/  FMUL R15, R20, R5 ;  /* 0x00000005140f7220 */ /* 0x000fe20000400000 */
[----:B------:R-:W-:-:S03]  /*b730*/  @!P0 IMAD.IADD R20, R19, 0x1, R23 ;  /* 0x0000000113148824 */ /* 0x000fc600078e0217 */
[----:B------:R-:W-:Y:S02]  /*b740*/  FFMA R15, R14, R4, R15 ;  /* 0x000000040e0f7223 */ /* 0x000fe4000000000f */
[----:B------:R-:W-:-:S03]  /*b750*/  @!P0 IADD3.X R19, R20, R33, R7, P1, P2 ;  /* 0x0000002114138210 */ /* 0x000fc60000fe4407 */
[----:B------:R-:W-:-:S05]  /*b760*/  F2FP.SATFINITE.E4M3.F32.PACK_AB_MERGE_C R15, RZ, R15, RZ ;  /* 0x0000000fff0f723e */ /* 0x000fca00048070ff */
[----:B------:R0:W-:Y:S01]  /*b770*/  @!P0 STG.E.U8 desc[UR30][R18.64+0x28], R15 ;  /* 0x0000280f12008986 */ /* 0x0001e2000c10111e */
[----:B------:R-:W-:Y:S02]  /*b780*/  ISETP.LT.OR P0, PT, R25, 0x2a, !P6 ;  /* 0x0000002a1900780c */ /* 0x000fe40007701670 */
[----:B------:R-:W-:-:S11]  /*b790*/  PRMT R14, RZ, 0x7610, R14 ;  /* 0x00007610ff0e7816 */ /* 0x000fd6000000000e */
[----:B0-----:R-:W-:Y:S05]  /*b7a0*/  @P0 BRA `(.L_x_34) ;  /* 0x0000000000040947 */ /* 0x001fea0003800000 */
[----:B------:R0:W5:Y:S02]  /*b7b0*/  LDG.E.U8 R14, desc[UR30][R30.64+0x29] ;  /* 0x0000291e1e0e7981 */ /* 0x000164000c1e1100 */
.L_x_34:
[----:B------:R-:W-:Y:S05]  /*b7c0*/  BSYNC B1 ;  /* 0x0000000000017941 */ /* 0x000fea0003800000 */
.L_x_33:
[----:B------:R-:W-:Y:S05]  /*b7d0*/  @P0 BRA `(.L_x_35) ;  /* 0x0000004000dc0947 */ /* 0x000fea0003800000 */
[----:B-----5:R-:W-:Y:S01]  /*b7e0*/  LOP3.LUT R14, R14, 0xff, RZ, 0xc0, !PT ;  /* 0x000000ff0e0e7812 */ /* 0x020fe200078ec0ff */
[----:B------:R-:W-:Y:S01]  /*b7f0*/  IMAD.MOV.U32 R25, RZ, RZ, R24 ;  /* 0x000000ffff197224 */ /* 0x000fe200078e0018 */
[----:B------:R-:W-:Y:S01]  /*b800*/  ULDC.64 UR8, c[0x0][0x5c0] ;  /* 0x0001700000087ab9 */ /* 0x000fe20000000a00 */
[----:B------:R-:W-:Y:S01]  /*b810*/  IMAD.MOV.U32 R24, RZ, RZ, R28 ;  /* 0x000000ffff187224 */ /* 0x000fe200078e001c */
[----:B------:R-:W-:Y:S01]  /*b820*/  F2FP.F16.E4M3.UNPACK_B R14, R14 ;  /* 0x0000000eff0e723e */ /* 0x000fe200020006ff */
[----:B------:R-:W-:Y:S02]  /*b830*/  IMAD R27, R27, 0x180, RZ ;  /* 0x000001801b1b7824 */ /* 0x000fe400078e02ff */
[----:B------:R-:W-:-:S04]  /*b840*/  IMAD.WIDE.U32 R24, R26, 0x180, R24 ;  /* 0x000001801a187825 */ /* 0x000fc800078e0018 */
[----:B------:R-:W-:Y:S01]  /*b850*/  HADD2.F32 R14, -RZ, R14.H0_H0 ;  /* 0x2000000eff0e7230 */ /* 0x000fe20000004100 */
[----:B------:R-:W-:Y:S01]  /*b860*/  IADD3 R24, P0, P1, R24, UR8, R10 ;  /* 0x0000000818187c10 */ /* 0x000fe2000f91e00a */
[----:B------:R-:W-:-:S03]  /*b870*/  IMAD.IADD R16, R25, 0x1, R27 ;  /* 0x0000000119107824 */ /* 0x000fc600078e021b */
[----:B------:R-:W-:Y:S02]  /*b880*/  FMUL R14, R14, R5 ;  /* 0x000000050e0e7220 */ /* 0x000fe40000400000 */
[----:B------:R-:W-:Y:S02]  /*b890*/  IADD3.X R25, R16, UR9, R7, P0, P1 ;  /* 0x0000000910197c10 */ /* 0x000fe400087e2407 */
[----:B------:R-:W-:-:S05]  /*b8a0*/  FFMA R14, R13, R4, R14 ;  /* 0x000000040d0e7223 */ /* 0x000fca000000000e */
[----:B------:R-:W-:-:S05]  /*b8b0*/  F2FP.SATFINITE.E4M3.F32.PACK_AB_MERGE_C R13, RZ, R14, RZ ;  /* 0x0000000eff0d723e */ /* 0x000fca00048070ff */
[----:B------:R3:W-:Y:S01]  /*b8c0*/  STG.E.U8 desc[UR30][R24.64+0x29], R13 ;  /* 0x0000290d18007986 */ /* 0x0007e2000c10111e */
[----:B------:R-:W-:Y:S05]  /*b8d0*/  BRA `(.L_x_35) ;  /* 0x00000040009c7947 */ /* 0x000fea0003800000 */
.L_x_32:
[----:B------:R-:W-:Y:S01]  /*b8e0*/  ISETP.GE.AND P2, PT, R36, 0x9, PT ;  /* 0x000000092400780c */ /* 0x000fe20003f46270 */
[-C--:B------:R-:W-:Y:S01]  /*b8f0*/  FMUL R204, R204, R4.reuse ;  /* 0x00000004cccc7220 */ /* 0x080fe20000400000 */
[----:B------:R-:W-:Y:S01]  /*b900*/  LOP3.LUT R3, R3, 0xfffffdff, RZ, 0xc0, !PT ;  /* 0xfffffdff03037812 */ /* 0x000fe200078ec0ff */
[-C--:B------:R-:W-:Y:S01]  /*b910*/  FMUL R203, R203, R4.reuse ;  /* 0x00000004cbcb7220 */ /* 0x080fe20000400000 */
[C---:B------:R-:W-:Y:S01]  /*b920*/  ISETP.LT.OR P5, PT, R25.reuse, 0x1, !P2 ;  /* 0x000000011900780c */ /* 0x040fe200057a1670 */
[-C--:B------:R-:W-:Y:S01]  /*b930*/  FMUL R140, R140, R4.reuse ;  /* 0x000000048c8c7220 */ /* 0x080fe20000400000 */
[C---:B------:R-:W-:Y:S01]  /*b940*/  ISETP.LT.OR P4, PT, R25.reuse, 0x2, !P2 ;  /* 0x000000021900780c */ /* 0x040fe20005781670 */
[-C--:B------:R-:W-:Y:S01]  /*b950*/  FMUL R178, R178, R4.reuse ;  /* 0x00000004b2b27220 */ /* 0x080fe20000400000 */
[----:B------:R-:W-:Y:S01]  /*b960*/  ISETP.LT.OR P3, PT, R25, 0x9, !P2 ;  /* 0x000000091900780c */ /* 0x000fe20005761670 */
[----:B------:R-:W-:Y:S01]  /*b970*/  FMUL R176, R176, R4 ;  /* 0x00000004b0b07220 */ /* 0x000fe20000400000 */
[----:B------:R-:W-:Y:S01]  /*b980*/  F2FP.SATFINITE.E4M3.F32.PACK_AB_MERGE_C R69, RZ, R204, RZ ;  /* 0x000000ccff45723e */ /* 0x000fe200048070ff */
[-C--:B------:R-:W-:Y:S01]  /*b990*/  FMUL R174, R174, R4.reuse ;  /* 0x00000004aeae7220 */ /* 0x080fe20000400000 */
[----:B------:R-:W-:Y:S01]  /*b9a0*/  F2FP.SATFINITE.E4M3.F32.PACK_AB_MERGE_C R203, RZ, R203, RZ ;  /* 0x000000cbffcb723e */ /* 0x000fe200048070ff */
[-C--:B------:R-:W-:Y:S01]  /*b9b0*/  FMUL R171, R171, R4.reuse ;  /* 0x00000004abab7220 */ /* 0x080fe20000400000 */
[----:B------:R-:W-:Y:S01]  /*b9c0*/  @P2 LOP3.LUT R3, R3, 0x200, RZ, 0xfc, !PT ;  /* 0x0000020003032812 */ /* 0x000fe200078efcff */
[-C--:B------:R-:W-:Y:S01]  /*b9d0*/  FMUL R163, R163, R4.reuse ;  /* 0x00000004a3a37220 */ /* 0x080fe20000400000 */
[----:B------:R-:W-:Y:S01]  /*b9e0*/  ISETP.LT.OR P2, PT, R25, 0xa, !P2 ;  /* 0x0000000a1900780c */ /* 0x000fe20005741670 */
[----:B------:R-:W0:Y:S01]  /*b9f0*/  @!P5 LDC.64 R30, c[0x0][0x5c0] ;  /* 0x00017000ff1edb82 */ /* 0x000e220000000a00 */
[----:B------:R-:W-:Y:S01]  /*ba00*/  LOP3.LUT R3, R3, 0xffffff7f, RZ, 0xc0, !PT ;  /* 0xffffff7f03037812 */ /* 0x000fe200078ec0ff */
[----:B------:R-:W-:Y:S01]  /*ba10*/  FMUL R132, R132, R4 ;  /* 0x0000000484847220 */ /* 0x000fe20000400000 */
[----:B------:R-:W-:Y:S01]  /*ba20*/  F2FP.SATFINITE.E4M3.F32.PACK_AB_MERGE_C R71, RZ, R140, RZ ;  /* 0x0000008cff47723e */ /* 0x000fe200048070ff */
[-C--:B------:R-:W-:Y:S01]  /*ba30*/  FMUL R159, R159, R4.reuse ;  /* 0x000000049f9f7220 */ /* 0x080fe20000400000 */
[----:B------:R-:W-:Y:S01]  /*ba40*/  @P5 LOP3.LUT R3, R3, 0x80, RZ, 0xfc, !PT ;  /* 0x0000008003035812 */ /* 0x000fe200078efcff */
[----:B------:R-:W-:Y:S01]  /*ba50*/  FMUL R157, R157, R4 ;  /* 0x000000049d9d7220 */ /* 0x000fe20000400000 */
[----:B------:R-:W-:Y:S01]  /*ba60*/  F2FP.SATFINITE.E4M3.F32.PACK_AB_MERGE_C R73, RZ, R176, RZ ;  /* 0x000000b0ff49723e */ /* 0x000fe200048070ff */
[----:B------:R-:W1:Y:S01]  /*ba70*/  @!P4 LDC.64 R32, c[0x0][0x5c0] ;  /* 0x00017000ff20cb82 */ /* 0x000e620000000a00 */
[----:B------:R-:W-:Y:S01]  /*ba80*/  LOP3.LUT R3, R3, 0xffffffbf, RZ, 0xc0, !PT ;  /* 0xffffffbf03037812 */ /* 0x000fe200078ec0ff */
[-C--:B------:R-:W-:Y:S01]  /*ba90*/  FMUL R169, R169, R4.reuse ;  /* 0x00000004a9a97220 */ /* 0x080fe20000400000 */
[----:B------:R-:W-:Y:S01]  /*baa0*/  F2FP.SATFINITE.E4M3.F32.PACK_AB_MERGE_C R171, RZ, R171, RZ ;  /* 0x000000abffab723e */ /* 0x000fe200048070ff */
[-C--:B------:R-:W-:Y:S01]  /*bab0*/  FMUL R135, R135, R4.reuse ;  /* 0x0000000487877220 */ /* 0x080fe20000400000 */
[----:B------:R-:W-:Y:S01]  /*bac0*/  @P4 LOP3.LUT R3, R3, 0x40, RZ, 0xfc, !PT ;  /* 0x0000004003034812 */ /* 0x000fe200078efcff */
[-C--:B------:R-:W-:Y:S01]  /*bad0*/  FMUL R125, R125, R4.reuse ;  /* 0x000000047d7d7220 */ /* 0x080fe20000400000 */
[----:B------:R-:W-:Y:S01]  /*bae0*/  F2FP.SATFINITE.E4M3.F32.PACK_AB_MERGE_C R163, RZ, R163, RZ ;  /* 0x000000a3ffa3723e */ /* 0x000fe200048070ff */
[----:B------:R-:W2:Y:S01]  /*baf0*/  @!P3 LDC.64 R34, c[0x0][0x5c0] ;  /* 0x00017000ff22bb82 */ /* 0x000ea20000000a00 */
[----:B------:R-:W-:Y:S01]  /*bb00*/  LOP3.LUT R3, R3, 0xfff7ffff, RZ, 0xc0, !PT ;  /* 0xfff7ffff03037812 */ /* 0x000fe200078ec0ff */
[-C--:B------:R-:W-:Y:S01]  /*bb10*/  FMUL R123, R123, R4.reuse ;  /* 0x000000047b7b7220 */ /* 0x080fe20000400000 */
[----:B------:R-:W-:Y:S01]  /*bb20*/  F2FP.SATFINITE.E4M3.F32.PACK_AB_MERGE_C R159, RZ, R159, RZ ;  /* 0x0000009fff9f723e */ /* 0x000fe200048070ff */
[-C--:B------:R-:W-:Y:S01]  /*bb30*/  FMUL R129, R129, R4.reuse ;  /* 0x0000000481817220 */ /* 0x080fe20000400000 */
[----:B------:R-:W-:Y:S01]  /*bb40*/  @P3 LOP3.LUT R3, R3, 0x80000, RZ, 0xfc, !PT ;  /* 0x0008000003033812 */ /* 0x000fe200078efcff */
[-C--:B------:R-:W-:Y:S01]  /*bb50*/  FMUL R120, R120, R4.reuse ;  /* 0x0000000478787220 */ /* 0x080fe20000400000 */
[----:B------:R-:W-:Y:S01]  /*bb60*/  F2FP.SATFINITE.E4M3.F32.PACK_AB_MERGE_C R157, RZ, R157, RZ ;  /* 0x0000009dff9d723e */ /* 0x000fe200048070ff */
[----:B------:R-:W-:Y:S01]  /*bb70*/  FMUL R168, R168, R4 ;  /* 0x00000004a8a87220 */ /* 0x000fe20000400000 */
[--C-:B0-----:R-:W-:Y:S01]  /*bb80*/  @!P5 IADD3 R52, P0, P1, R28, R30, R10.reuse ;  /* 0x0000001e1c34d210 */ /* 0x101fe2000791e00a */
[-C--:B------:R-:W-:Y:S01]  /*bb90*/  FMUL R202, R202, R4.reuse ;  /* 0x00000004caca7220 */ /* 0x080fe20000400000 */
[----:B------:R-:W-:Y:S01]  /*bba0*/  LOP3.LUT R3, R3, 0xfffbffff, RZ, 0xc0, !PT ;  /* 0xfffbffff03037812 */ /* 0x000fe200078ec0ff */
[-C--:B------:R-:W-:Y:S01]  /*bbb0*/  FMUL R201, R201, R4.reuse ;  /* 0x00000004c9c97220 */ /* 0x080fe20000400000 */
[--C-:B------:R-:W-:Y:S01]  /*bbc0*/  @!P5 IADD3.X R53, R24, R31, R7.reuse, P0, P1 ;  /* 0x0000001f1835d210 */ /* 0x100fe200007e2407 */
[----:B------:R-:W-:Y:S01]  /*bbd0*/  FMUL R200, R200, R4 ;  /* 0x00000004c8c87220 */ /* 0x000fe20000400000 */
[----:B------:R-:W0:Y:S01]  /*bbe0*/  @!P2 LDC.64 R30, c[0x0][0x5c0] ;  /* 0x00017000ff1eab82 */ /* 0x000e220000000a00 */
[--C-:B-1----:R-:W-:Y:S01]  /*bbf0*/  @!P4 IADD3 R48, P0, P1, R28, R32, R10.reuse ;  /* 0x000000201c30c210 */ /* 0x102fe2000791e00a */
[-C--:B------:R-:W-:Y:S01]  /*bc00*/  FMUL R199, R199, R4.reuse ;  /* 0x00000004c7c77220 */ /* 0x080fe20000400000 */
[----:B------:R-:W-:Y:S01]  /*bc10*/  @P2 LOP3.LUT R3, R3, 0x40000, RZ, 0xfc, !PT ;  /* 0x0004000003032812 */ /* 0x000fe200078efcff */
[-C--:B------:R-:W-:Y:S01]  /*bc20*/  FMUL R198, R198, R4.reuse ;  /* 0x00000004c6c67220 */ /* 0x080fe20000400000 */
[--C-:B------:R-:W-:Y:S01]  /*bc30*/  @!P4 IADD3.X R49, R24, R33, R7.reuse, P0, P1 ;  /* 0x000000211831c210 */ /* 0x100fe200007e2407 */
[-C--:B------:R-:W-:Y:S01]  /*bc40*/  FMUL R197, R197, R4.reuse ;  /* 0x00000004c5c57220 */ /* 0x080fe20000400000 */
[----:B------:R-:W-:Y:S01]  /*bc50*/  LOP3.LUT R3, R3, 0xffffdfff, RZ, 0xc0, !PT ;  /* 0xffffdfff03037812 */ /* 0x000fe200078ec0ff */
[----:B------:R-:W-:Y:S01]  /*bc60*/  FMUL R196, R196, R4 ;  /* 0x00000004c4c47220 */ /* 0x000fe20000400000 */
[----:B--2---:R-:W-:Y:S01]  /*bc70*/  @!P3 IADD3 R56, P0, P1, R28, R34, R10 ;  /* 0x000000221c38b210 */ /* 0x004fe2000791e00a */
[-C--:B------:R-:W-:Y:S01]  /*bc80*/  FMUL R195, R195, R4.reuse ;  /* 0x00000004c3c37220 */ /* 0x080fe20000400000 */
[----:B------:R-:W-:Y:S01]  /*bc90*/  F2FP.SATFINITE.E4M3.F32.PACK_AB_MERGE_C R169, RZ, R169, RZ ;  /* 0x000000a9ffa9723e */ /* 0x000fe200048070ff */
[-C--:B------:R-:W-:Y:S01]  /*bca0*/  FMUL R194, R194, R4.reuse ;  /* 0x00000004c2c27220 */ /* 0x080fe20000400000 */
[----:B------:R-:W-:Y:S01]  /*bcb0*/  @!P3 IADD3.X R57, R24, R35, R7, P0, P1 ;  /* 0x000000231839b210 */ /* 0x000fe200007e2407 */
[----:B------:R-:W-:Y:S01]  /*bcc0*/  FMUL R193, R193, R4 ;  /* 0x00000004c1c17220 */ /* 0x000fe20000400000 */
[----:B------:R-:W-:Y:S01]  /*bcd0*/  F2FP.SATFINITE.E4M3.F32.PACK_AB_MERGE_C R135, RZ, R135, RZ ;  /* 0x00000087ff87723e */ /* 0x000fe200048070ff */
[----:B------:R-:W-:Y:S01]  /*bce0*/  BSSY B1, `(.L_x_36) ;  /* 0x00000ef000017945 */ /* 0x000fe20003800000 */
[----:B------:R-:W-:-:S02]  /*bcf0*/  F2FP.SATFINITE.E4M3.F32.PACK_AB_MERGE_C R125, RZ, R125, RZ ;  /* 0x0000007dff7d723e */ /* 0x000fc400048070ff */
[----:B------:R-:W-:Y:S02]  /*bd00*/  F2FP.SATFINITE.E4M3.F32.PACK_AB_MERGE_C R123, RZ, R123, RZ ;  /* 0x0000007bff7b723e */ /* 0x000fe400048070ff */
[----:B------:R-:W-:Y:S02]  /*bd10*/  F2FP.SATFINITE.E4M3.F32.PACK_AB_MERGE_C R129, RZ, R129, RZ ;  /* 0x00000081ff81723e */ /* 0x000fe400048070ff */
[----:B------:R-:W-:Y:S02]  /*bd20*/  F2FP.SATFINITE.E4M3.F32.PACK_AB_MERGE_C R201, RZ, R201, RZ ;  /* 0x000000c9ffc9723e */ /* 0x000fe400048070ff */
[----:B0-----:R-:W-:Y:S02]  /*bd30*/  @!P2 IADD3 R54, P0, P1, R28, R30, R10 ;  /* 0x0000001e1c36a210 */ /* 0x001fe4000791e00a */
[----:B------:R-:W-:Y:S02]  /*bd40*/  F2FP.SATFINITE.E4M3.F32.PACK_AB_MERGE_C R199, RZ, R199, RZ ;  /* 0x000000c7ffc7723e */ /* 0x000fe400048070ff */
[----:B------:R-:W-:-:S02]  /*bd50*/  @!P2 IADD3.X R55, R24, R31, R7, P0, P1 ;  /* 0x0000001f1837a210 */ /* 0x000fc400007e2407 */
[----:B------:R-:W-:Y:S02]  /*bd60*/  ISETP.GE.AND P2, PT, R36, 0x81, PT ;  /* 0x000000812400780c */ /* 0x000fe40003f46270 */
[----:B------:R-:W-:Y:S02]  /*bd70*/  F2FP.SATFINITE.E4M3.F32.PACK_AB_MERGE_C R197, RZ, R197, RZ ;  /* 0x000000c5ffc5723e */ /* 0x000fe400048070ff */
[----:B------:R-:W-:Y:S02]  /*bd80*/  ISETP.LT.OR P3, PT, R25, 0x1, !P2 ;  /* 0x000000011900780c */ /* 0x000fe40005761670 */
[----:B------:R-:W-:Y:S02]  /*bd90*/  F2FP.SATFINITE.E4M3.F32.PACK_AB_MERGE_C R195, RZ, R195, RZ ;  /* 0x000000c3ffc3723e */ /* 0x000fe400048070ff */
[----:B------:R-:W-:-:S05]  /*bda0*/  F2FP.SATFINITE.E4M3.F32.PACK_AB_MERGE_C R193, RZ, R193, RZ ;  /* 0x000000c1ffc1723e */ /* 0x000fca00048070ff */
[----:B------:R-:W-:-:S04]  /*bdb0*/  @P2 LOP3.LUT R3, R3, 0x2000, RZ, 0xfc, !PT ;  /* 0x0000200003032812 */ /* 0x000fc800078efcff */
[----:B------:R-:W0:Y:S01]  /*bdc0*/  @!P3 LDC.64 R30, c[0x0][0x5c0] ;  /* 0x00017000ff1ebb82 */ /* 0x000e220000000a00 */
[----:B------:R-:W-:-:S04]  /*bdd0*/  LOP3.LUT R3, R3, 0xfffdffff, RZ, 0xc0, !PT ;  /* 0xfffdffff03037812 */ /* 0x000fc800078ec0ff */
        /* <DEDUP_REMOVED lines=22> */
[----:B------:R-:W-:-:S04]  /*bf40*/  ISETP.GE.AND P0, PT, R36, 0x101, PT ;  /* 0x000001012400780c */ /* 0x000fc80003f06270 */
[----:B------:R-:W-:Y:S02]  /*bf50*/  ISETP.LT.OR P3, PT, R25, 0x1, !P0 ;  /* 0x000000011900780c */ /* 0x000fe40004761670 */
[----:B------:R-:W-:-:S11]  /*bf60*/  P2R R67, PR, RZ, 0x1 ;  /* 0x00000001ff437803 */ /* 0x000fd60000000000 */
        /* <DEDUP_REMOVED lines=24> */
[C---:B------:R-:W-:Y:S02]  /*c0f0*/  ISETP.LT.OR P0, PT, R25.reuse, 0x1, !P1 ;  /* 0x000000011900780c */ /* 0x040fe40004f01670 */
[----:B------:R-:W-:Y:S02]  /*c100*/  ISETP.LT.OR P4, PT, R25, 0xa, !P1 ;  /* 0x0000000a1900780c */ /* 0x000fe40004f81670 */
[----:B------:R-:W-:Y:S02]  /*c110*/  P2R R68, PR, RZ, 0x2 ;  /* 0x00000002ff447803 */ /* 0x000fe40000000000 */
[----:B------:R-:W-:-:S07]  /*c120*/  P2R R83, PR, RZ, 0x10 ;  /* 0x00000010ff537803 */ /* 0x000fce0000000000 */
        /* <DEDUP_REMOVED lines=10> */
[C-C-:B------:R-:W-:Y:S02]  /*c1d0*/  @!P0 IADD3 R79, P2, P3, R10.reuse, R28, R9.reuse ;  /* 0x0000001c0a4f8210 */ /* 0x140fe40007b5e009 */
[----:B------:R-:W-:Y:S02]  /*c1e0*/  @P0 LOP3.LUT R3, R3, 0x1, RZ, 0xfc, !PT ;  /* 0x0000000103030812 */ /* 0x000fe400078efcff */
[----:B------:R-:W-:Y:S02]  /*c1f0*/  @!P0 IADD3.X R74, R7, R24, R6, P2, P3 ;  /* 0x00000018074a8210 */ /* 0x000fe400017e6406 */
[----:B------:R-:W-:-:S04]  /*c200*/  @!P4 IADD3 R65, P3, P2, R10, R28, R9 ;  /* 0x0000001c0a41c210 */ /* 0x000fc80007a7e009 */
[----:B------:R-:W-:Y:S02]  /*c210*/  @!P4 IADD3.X R66, R7, R24, R6, P3, P2 ;  /* 0x000000180742c210 */ /* 0x000fe40001fe4406 */
[----:B------:R-:W-:Y:S02]  /*c220*/  ISETP.GE.AND P2, PT, R36, 0x109, PT ;  /* 0x000001092400780c */ /* 0x000fe40003f46270 */
[----:B------:R-:W-:Y:S02]  /*c230*/  LOP3.LUT P4, RZ, R3, 0x40, RZ, 0xc0, !PT ;  /* 0x0000004003ff7812 */ /* 0x000fe4000788c0ff */
[C---:B------:R-:W-:Y:S02]  /*c240*/  ISETP.LT.OR P5, PT, R25.reuse, 0x1, !P2 ;  /* 0x000000011900780c */ /* 0x040fe400057a1670 */
[----:B------:R-:W-:Y:S02]  /*c250*/  ISETP.LT.OR P1, PT, R25, 0x9, !P2 ;  /* 0x000000091900780c */ /* 0x000fe40005721670 */
[----:B------:R-:W-:-:S02]  /*c260*/  P2R R81, PR, RZ, 0x4 ;  /* 0x00000004ff517803 */ /* 0x000fc40000000000 */
[----:B------:R-:W-:Y:S02]  /*c270*/  P2R R82, PR, RZ, 0x2 ;  /* 0x00000002ff527803 */ /* 0x000fe40000000000 */
[----:B------:R-:W-:-:S05]  /*c280*/  P2R R76, PR, RZ, 0x20 ;  /* 0x00000020ff4c7803 */ /* 0x000fca0000000000 */
[----:B------:R-:W-:-:S04]  /*c290*/  @!P5 IADD3 R63, P6, P3, R10, R28, R11 ;  /* 0x0000001c0a3fd210 */ /* 0x000fc80007bde00b */
[----:B------:R-:W-:Y:S02]  /*c2a0*/  @!P5 IADD3.X R64, R7, R24, R8, P6, P3 ;  /* 0x000000180740d210 */ /* 0x000fe400037e6408 */
[----:B------:R-:W-:Y:S02]  /*c2b0*/  ISETP.LT.OR P6, PT, R25, 0x2, !P2 ;  /* 0x000000021900780c */ /* 0x000fe400057c1670 */
[----:B------:R-:W-:Y:S02]  /*c2c0*/  LOP3.LUT P5, RZ, R3, 0x80, RZ, 0xc0, !PT ;  /* 0x0000008003ff7812 */ /* 0x000fe400078ac0ff */
[----:B------:R-:W-:-:S09]  /*c2d0*/  P2R R78, PR, RZ, 0x40 ;  /* 0x00000040ff4e7803 */ /* 0x000fd20000000000 */
[----:B------:R-:W-:-:S04]  /*c2e0*/  @!P6 IADD3 R61, P0, P3, R10, R28, R11 ;  /* 0x0000001c0a3de210 */ /* 0x000fc80007b1e00b */
[----:B------:R-:W-:Y:S02]  /*c2f0*/  @!P6 IADD3.X R62, R7, R24, R8, P0, P3 ;  /* 0x00000018073ee210 */ /* 0x000fe400007e6408 */
[----:B------:R-:W-:-:S04]  /*c300*/  @!P1 IADD3 R59, P0, P3, R10, R28, R11 ;  /* 0x0000001c0a3b9210 */ /* 0x000fc80007b1e00b */
[----:B------:R-:W-:Y:S02]  /*c310*/  @!P1 IADD3.X R60, R7, R24, R8, P0, P3 ;  /* 0x00000018073c9210 */ /* 0x000fe400007e6408 */
[----:B------:R-:W-:-:S04]  /*c320*/  ISETP.LT.OR P0, PT, R25, 0xa, !P2 ;  /* 0x0000000a1900780c */ /* 0x000fc80005701670 */
[----:B------:R-:W-:-:S09]  /*c330*/  P2R R80, PR, RZ, 0x1 ;  /* 0x00000001ff507803 */ /* 0x000fd20000000000 */
[----:B------:R-:W-:-:S04]  /*c340*/  @!P0 IADD3 R37, P6, P3, R10, R28, R11 ;  /* 0x0000001c0a258210 */ /* 0x000fc80007bde00b */
[----:B------:R-:W-:Y:S02]  /*c350*/  @!P0 IADD3.X R58, R7, R24, R8, P6, P3 ;  /* 0x00000018073a8210 */ /* 0x000fe400037e6408 */
[----:B------:R-:W-:Y:S02]  /*c360*/  ISETP.GE.AND P3, PT, R36, 0x1, PT ;  /* 0x000000012400780c */ /* 0x000fe40003f66270 */
[----:B------:R-:W-:Y:S02]  /*c370*/  LOP3.LUT P6, RZ, R3, 0x1, RZ, 0xc0, !PT ;  /* 0x0000000103ff7812 */ /* 0x000fe400078cc0ff */
[C---:B------:R-:W-:Y:S02]  /*c380*/  ISETP.LT.OR P1, PT, R25.reuse, 0x1, !P3 ;  /* 0x000000011900780c */ /* 0x040fe40005f21670 */
[----:B------:R-:W-:-:S11]  /*c390*/  ISETP.LT.OR P0, PT, R25, 0x2, !P3 ;  /* 0x000000021900780c */ /* 0x000fd60005f01670 */
[----:B------:R-:W0:Y:S02]  /*c3a0*/  @!P1 LDC.64 R30, c[0x0][0x5c0] ;  /* 0x00017000ff1e9b82 */ /* 0x000e240000000a00 */
[----:B0-----:R-:W-:-:S05]  /*c3b0*/  @!P1 IADD3 R30, P2, R28, R30, RZ ;  /* 0x0000001e1c1e9210 */ /* 0x001fca0007f5e0ff */
[----:B------:R-:W-:-:S05]  /*c3c0*/  @!P1 IMAD.X R31, R24, 0x1, R31, P2 ;  /* 0x00000001181f9824 */ /* 0x000fca00010e061f */
[----:B------:R0:W-:Y:S02]  /*c3d0*/  @!P1 STG.E.U8 desc[UR30][R30.64], R69 ;  /* 0x000000451e009986 */ /* 0x0001e4000c10111e */
[----:B0-----:R-:W0:Y:S01]  /*c3e0*/  @!P0 LDC.64 R30, c[0x0][0x5c0] ;  /* 0x00017000ff1e8b82 */ /* 0x001e220000000a00 */
[----:B------:R-:W-:Y:S02]  /*c3f0*/  F2FP.SATFINITE.E4M3.F32.PACK_AB_MERGE_C R69, RZ, R178, RZ ;  /* 0x000000b2ff45723e */ /* 0x000fe400048070ff */
[----:B0-----:R-:W-:-:S05]  /*c400*/  @!P0 IADD3 R30, P1, R28, R30, RZ ;  /* 0x0000001e1c1e8210 */ /* 0x001fca0007f3e0ff */
[----:B------:R-:W-:Y:S01]  /*c410*/  @!P0 IMAD.X R31, R24, 0x1, R31, P1 ;  /* 0x00000001181f8824 */ /* 0x000fe200008e061f */
[----:B------:R-:W-:-:S04]  /*c420*/  ISETP.LT.OR P1, PT, R25, 0x9, !P3 ;  /* 0x000000091900780c */ /* 0x000fc80005f21670 */
[----:B------:R0:W-:Y:S01]  /*c430*/  @!P0 STG.E.U8 desc[UR30][R30.64+0x1], R203 ;  /* 0x000001cb1e008986 */ /* 0x0001e2000c10111e */
[----:B------:R-:W-:-:S03]  /*c440*/  LOP3.LUT P0, RZ, R3, 0x4, RZ, 0xc0, !PT ;  /* 0x0000000403ff7812 */ /* 0x000fc6000780c0ff */
[----:B------:R1:W-:Y:S01]  /*c450*/  @!P5 STG.E.U8 desc[UR30][R52.64], R71 ;  /* 0x000000473400d986 */ /* 0x0003e2000c10111e */
[----:B------:R-:W-:-:S03]  /*c460*/  LOP3.LUT P5, RZ, R3, 0x100, RZ, 0xc0, !PT ;  /* 0x0000010003ff7812 */ /* 0x000fc600078ac0ff */
[----:B------:R2:W-:Y:S01]  /*c470*/  @!P4 STG.E.U8 desc[UR30][R48.64+0x1], R69 ;  /* 0x000001453000c986 */ /* 0x0005e2000c10111e */
[----:B------:R-:W-:Y:S01]  /*c480*/  ISETP.LT.OR P4, PT, R25, 0xa, !P3 ;  /* 0x0000000a1900780c */ /* 0x000fe20005f81670 */
[----:B0-----:R-:W0:Y:S01]  /*c490*/  @!P1 LDC.64 R30, c[0x0][0x5c0] ;  /* 0x00017000ff1e9b82 */ /* 0x001e220000000a00 */
[----:B-1----:R-:W-:Y:S02]  /*c4a0*/  F2FP.SATFINITE.E4M3.F32.PACK_AB_MERGE_C R53, RZ, R132, RZ ;  /* 0x00000084ff35723e */ /* 0x002fe400048070ff */
[----:B--2---:R-:W-:Y:S02]  /*c4b0*/  P2R R69, PR, RZ, 0x20 ;  /* 0x00000020ff457803 */ /* 0x004fe40000000000 */
[----:B------:R-:W-:Y:S02]  /*c4c0*/  LOP3.LUT P5, RZ, R3, 0x20000, RZ, 0xc0, !PT ;  /* 0x0002000003ff7812 */ /* 0x000fe400078ac0ff */
[----:B------:R-:W-:Y:S02]  /*c4d0*/  F2FP.SATFINITE.E4M3.F32.PACK_AB_MERGE_C R49, RZ, R174, RZ ;  /* 0x000000aeff31723e */ /* 0x000fe400048070ff */
[----:B------:R-:W-:-:S02]  /*c4e0*/  P2R R52, PR, RZ, 0x20 ;  /* 0x00000020ff347803 */ /* 0x000fc40000000000 */
[----:B------:R-:W-:-:S04]  /*c4f0*/  LOP3.LUT P5, RZ, R3, 0x40000, RZ, 0xc0, !PT ;  /* 0x0004000003ff7812 */ /* 0x000fc800078ac0ff */
[----:B------:R-:W-:Y:S02]  /*c500*/  P2R R48, PR, RZ, 0x20 ;  /* 0x00000020ff307803 */ /* 0x000fe40000000000 */
[----:B------:R-:W-:Y:S02]  /*c510*/  LOP3.LUT P5, RZ, R3, 0x80000, RZ, 0xc0, !PT ;  /* 0x0008000003ff7812 */ /* 0x000fe400078ac0ff */
[----:B0-----:R-:W-:-:S05]  /*c520*/  @!P1 IADD3 R30, P2, R28, R30, RZ ;  /* 0x0000001e1c1e9210 */ /* 0x001fca0007f5e0ff */
[----:B------:R-:W-:Y:S01]  /*c530*/  @!P1 IMAD.X R31, R24, 0x1, R31, P2 ;  /* 0x00000001181f9824 */ /* 0x000fe200010e061f */
[----:B------:R-:W-:-:S04]  /*c540*/  LOP3.LUT P2, RZ, R3, 0x2, RZ, 0xc0, !PT ;  /* 0x0000000203ff7812 */ /* 0x000fc8000784c0ff */
[----:B------:R0:W-:Y:S02]  /*c550*/  @!P1 STG.E.U8 desc[UR30][R30.64+0x8], R73 ;  /* 0x000008491e009986 */ /* 0x0001e4000c10111e */
[----:B0-----:R-:W0:Y:S02]  /*c560*/  @!P4 LDC.64 R30, c[0x0][0x5c0] ;  /* 0x00017000ff1ecb82 */ /* 0x001e240000000a00 */
[----:B0-----:R-:W-:-:S05]  /*c570*/  @!P4 IADD3 R30, P1, R28, R30, RZ ;  /* 0x0000001e1c1ec210 */ /* 0x001fca0007f3e0ff */
[----:B------:R-:W-:Y:S01]  /*c580*/  @!P4 IMAD.X R31, R24, 0x1, R31, P1 ;  /* 0x00000001181fc824 */ /* 0x000fe200008e061f */
[----:B------:R-:W-:-:S04]  /*c590*/  LOP3.LUT P1, RZ, R3, 0x10000, RZ, 0xc0, !PT ;  /* 0x0001000003ff7812 */ /* 0x000fc8000782c0ff */
[----:B------:R0:W-:Y:S01]  /*c5a0*/  @!P4 STG.E.U8 desc[UR30][R30.64+0x9], R49 ;  /* 0x000009311e00c986 */ /* 0x0001e2000c10111e */
[----:B------:R-:W-:-:S03]  /*c5b0*/  LOP3.LUT P4, RZ, R3, 0x8000, RZ, 0xc0, !PT ;  /* 0x0000800003ff7812 */ /* 0x000fc6000788c0ff */
[----:B------:R-:W-:Y:S01]  /*c5c0*/  @!P5 STG.E.U8 desc[UR30][R56.64+0x8], R171 ;  /* 0x000008ab3800d986 */ /* 0x000fe2000c10111e */
[----:B------:R-:W-:Y:S01]  /*c5d0*/  ISETP.NE.AND P5, PT, R48, RZ, PT ;  /* 0x000000ff3000720c */ /* 0x000fe20003fa5270 */
[----:B0-----:R-:W0:-:S12]  /*c5e0*/  @!P0 LDC.64 R30, c[0x0][0x5c0] ;  /* 0x00017000ff1e8b82 */ /* 0x001e180000000a00 */
[----:B------:R-:W-:Y:S01]  /*c5f0*/  @!P5 STG.E.U8 desc[UR30][R54.64+0x9], R163 ;  /* 0x000009a33600d986 */ /* 0x000fe2000c10111e */
[----:B------:R-:W-:-:S13]  /*c600*/  ISETP.NE.AND P5, PT, R52, RZ, PT ;  /* 0x000000ff3400720c */ /* 0x000fda0003fa5270 */
[----:B------:R-:W-:Y:S01]  /*c610*/  @!P5 STG.E.U8 desc[UR30][R50.64], R53 ;  /* 0x000000353200d986 */ /* 0x000fe2000c10111e */
[----:B------:R-:W-:-:S13]  /*c620*/  ISETP.NE.AND P5, PT, R69, RZ, PT ;  /* 0x000000ff4500720c */ /* 0x000fda0003fa5270 */
[----:B------:R1:W-:Y:S01]  /*c630*/  @!P5 STG.E.U8 desc[UR30][R46.64+0x1], R159 ;  /* 0x0000019f2e00d986 */ /* 0x0003e2000c10111e */
[----:B0-----:R-:W-:-:S05]  /*c640*/  @!P0 IADD3 R30, P5, R75, R30, RZ ;  /* 0x0000001e4b1e8210 */ /* 0x001fca0007fbe0ff */
[----:B------:R-:W-:Y:S01]  /*c650*/  @!P0 IMAD.X R31, R70, 0x1, R31, P5 ;  /* 0x00000001461f8824 */ /* 0x000fe200028e061f */
[----:B------:R-:W-:-:S04]  /*c660*/  LOP3.LUT P5, RZ, R3, 0x4000, RZ, 0xc0, !PT ;  /* 0x0000400003ff7812 */ /* 0x000fc800078ac0ff */
[----:B------:R0:W-:Y:S01]  /*c670*/  @!P0 STG.E.U8 desc[UR30][R30.64], R157 ;  /* 0x0000009d1e008986 */ /* 0x0001e2000c10111e */
[----:B-1----:R-:W1:Y:S08]  /*c680*/  @!P6 LDC.64 R46, c[0x0][0x5c0] ;  /* 0x00017000ff2eeb82 */ /* 0x002e700000000a00 */
[----:B0-----:R-:W0:Y:S02]  /*c690*/  @!P2 LDC.64 R30, c[0x0][0x5c0] ;  /* 0x00017000ff1eab82 */ /* 0x001e240000000a00 */
[----:B0-----:R-:W-:-:S05]  /*c6a0*/  @!P2 IADD3 R30, P0, R77, R30, RZ ;  /* 0x0000001e4d1ea210 */ /* 0x001fca0007f1e0ff */
[----:B------:R-:W-:Y:S01]  /*c6b0*/  @!P2 IMAD.X R31, R72, 0x1, R31, P0 ;  /* 0x00000001481fa824 */ /* 0x000fe200000e061f */
[----:B------:R-:W-:-:S04]  /*c6c0*/  ISETP.NE.AND P0, PT, R80, RZ, PT ;  /* 0x000000ff5000720c */ /* 0x000fc80003f05270 */
[----:B------:R-:W-:Y:S01]  /*c6d0*/  @!P2 STG.E.U8 desc[UR30][R30.64+0x1], R169 ;  /* 0x000001a91e00a986 */ /* 0x000fe2000c10111e */
[----:B------:R-:W-:-:S03]  /*c6e0*/  ISETP.NE.AND P2, PT, R81, RZ, PT ;  /* 0x000000ff5100720c */ /* 0x000fc60003f45270 */
[----:B------:R0:W-:Y:S01]  /*c6f0*/  @!P1 STG.E.U8 desc[UR30][R44.64+0x8], R135 ;  /* 0x000008872c009986 */ /* 0x0001e2000c10111e */
[----:B------:R-:W-:-:S03]  /*c700*/  ISETP.NE.AND P1, PT, R82, RZ, PT ;  /* 0x000000ff5200720c */ /* 0x000fc60003f25270 */
[----:B------:R-:W-:Y:S01]  /*c710*/  @!P4 STG.E.U8 desc[UR30][R42.64+0x9], R125 ;  /* 0x0000097d2a00c986 */ /* 0x000fe2000c10111e */
[----:B-1----:R-:W-:-:S05]  /*c720*/  @!P6 IADD3 R46, P4, R79, R46, RZ ;  /* 0x0000002e4f2ee210 */ /* 0x002fca0007f9e0ff */
[----:B------:R-:W-:Y:S01]  /*c730*/  @!P6 IMAD.X R47, R74, 0x1, R47, P4 ;  /* 0x000000014a2fe824 */ /* 0x000fe200020e062f */
[----:B------:R-:W-:Y:S02]  /*c740*/  ISETP.NE.AND P4, PT, R83, RZ, PT ;  /* 0x000000ff5300720c */ /* 0x000fe40003f85270 */
[----:B0-----:R-:W-:Y:S02]  /*c750*/  F2FP.SATFINITE.E4M3.F32.PACK_AB_MERGE_C R45, RZ, R120, RZ ;  /* 0x00000078ff2d723e */ /* 0x001fe400048070ff */
[----:B------:R0:W-:Y:S09]  /*c760*/  @!P6 STG.E.U8 desc[UR30][R46.64+0x8], R123 ;  /* 0x0000087b2e00e986 */ /* 0x0001f2000c10111e */
[----:B------:R-:W1:Y:S01]  /*c770*/  @!P4 LDC.64 R30, c[0x0][0x5c0] ;  /* 0x00017000ff1ecb82 */ /* 0x000e620000000a00 */
[----:B0-----:R-:W-:-:S02]  /*c780*/  F2FP.SATFINITE.E4M3.F32.PACK_AB_MERGE_C R47, RZ, R168, RZ ;  /* 0x000000a8ff2f723e */ /* 0x001fc400048070ff */
[----:B-1----:R-:W-:-:S05]  /*c790*/  @!P4 IADD3 R30, P6, R65, R30, RZ ;  /* 0x0000001e411ec210 */ /* 0x002fca0007fde0ff */
[----:B------:R-:W-:Y:S01]  /*c7a0*/  @!P4 IMAD.X R31, R66, 0x1, R31, P6 ;  /* 0x00000001421fc824 */ /* 0x000fe200030e061f */
[----:B------:R-:W-:-:S04]  /*c7b0*/  ISETP.NE.AND P6, PT, R78, RZ, PT ;  /* 0x000000ff4e00720c */ /* 0x000fc80003fc5270 */
[----:B------:R0:W-:Y:S01]  /*c7c0*/  @!P4 STG.E.U8 desc[UR30][R30.64+0x9], R129 ;  /* 0x000009811e00c986 */ /* 0x0001e2000c10111e */
[----:B------:R-:W-:-:S03]  /*c7d0*/  LOP3.LUT P4, RZ, R3, 0x1000, RZ, 0xc0, !PT ;  /* 0x0000100003ff7812 */ /* 0x000fc6000788c0ff */
[----:B------:R1:W-:Y:S01]  /*c7e0*/  @!P5 STG.E.U8 desc[UR30][R40.64], R45 ;  /* 0x0000002d2800d986 */ /* 0x0003e2000c10111e */
[----:B------:R-:W-:-:S04]  /*c7f0*/  ISETP.NE.AND P5, PT, R76, RZ, PT ;  /* 0x000000ff4c00720c */ /* 0x000fc80003fa5270 */
[----:B------:R-:W2:Y:S01]  /*c800*/  @!P6 LDC.64 R48, c[0x0][0x5c0] ;  /* 0x00017000ff30eb82 */ /* 0x000ea20000000a00 */
[----:B0-----:R-:W-:-:S04]  /*c810*/  F2FP.SATFINITE.E4M3.F32.PACK_AB_MERGE_C R31, RZ, R202, RZ ;  /* 0x000000caff1f723e */ /* 0x001fc800048070ff */
[----:B------:R0:W-:Y:S01]  /*c820*/  @!P4 STG.E.U8 desc[UR30][R38.64+0x1], R47 ;  /* 0x0000012f2600c986 */ /* 0x0001e2000c10111e */
[----:B-1----:R-:W-:-:S03]  /*c830*/  F2FP.SATFINITE.E4M3.F32.PACK_AB_MERGE_C R45, RZ, R200, RZ ;  /* 0x000000c8ff2d723e */ /* 0x002fc600048070ff */
[----:B------:R-:W1:Y:S08]  /*c840*/  @!P5 LDC.64 R42, c[0x0][0x5c0] ;  /* 0x00017000ff2adb82 */ /* 0x000e700000000a00 */
[----:B0-----:R-:W0:Y:S01]  /*c850*/  @!P1 LDC.64 R38, c[0x0][0x5c0] ;  /* 0x00017000ff269b82 */ /* 0x001e220000000a00 */
[----:B-1----:R-:W-:-:S05]  /*c860*/  @!P5 IADD3 R42, P4, R63, R42, RZ ;  /* 0x0000002a3f2ad210 */ /* 0x002fca0007f9e0ff */
[----:B------:R-:W-:Y:S01]  /*c870*/  @!P5 IMAD.X R43, R64, 0x1, R43, P4 ;  /* 0x00000001402bd824 */ /* 0x000fe200020e062b */
[----:B--2---:R-:W-:-:S04]  /*c880*/  @!P6 IADD3 R40, P4, R61, R48, RZ ;  /* 0x000000303d28e210 */ /* 0x004fc80007f9e0ff */
[----:B------:R1:W-:Y:S01]  /*c890*/  @!P5 STG.E.U8 desc[UR30][R42.64], R31 ;  /* 0x0000001f2a00d986 */ /* 0x0003e2000c10111e */
[----:B------:R-:W-:Y:S01]  /*c8a0*/  @!P6 IMAD.X R41, R62, 0x1, R49, P4 ;  /* 0x000000013e29e824 */ /* 0x000fe200020e0631 */
[C---:B------:R-:W-:Y:S02]  /*c8b0*/  LOP3.LUT P4, RZ, R3.reuse, 0x800, RZ, 0xc0, !PT ;  /* 0x0000080003ff7812 */ /* 0x040fe4000788c0ff */
[C---:B------:R-:W-:Y:S02]  /*c8c0*/  LOP3.LUT P5, RZ, R3.reuse, 0x400, RZ, 0xc0, !PT ;  /* 0x0000040003ff7812 */ /* 0x040fe400078ac0ff */
[----:B------:R2:W-:Y:S01]  /*c8d0*/  @!P6 STG.E.U8 desc[UR30][R40.64+0x1], R201 ;  /* 0x000001c92800e986 */ /* 0x0005e2000c10111e */
[----:B------:R-:W-:Y:S01]  /*c8e0*/  LOP3.LUT R3, R3, 0xfffbffff, RZ, 0xc0, !PT ;  /* 0xfffbffff03037812 */ /* 0x000fe200078ec0ff */
[----:B-1----:R-:W1:Y:S07]  /*c8f0*/  @!P0 LDC.64 R30, c[0x0][0x5c0] ;  /* 0x00017000ff1e8b82 */ /* 0x002e6e0000000a00 */
[----:B------:R-:W-:Y:S01]  /*c900*/  @!P4 STG.E.U8 desc[UR30][R34.64+0x8], R45 ;  /* 0x0000082d2200c986 */ /* 0x000fe2000c10111e */
[----:B0-----:R-:W-:-:S03]  /*c910*/  @!P1 IADD3 R38, P4, R59, R38, RZ ;  /* 0x000000263b269210 */ /* 0x001fc60007f9e0ff */
[----:B------:R0:W-:Y:S02]  /*c920*/  @!P5 STG.E.U8 desc[UR30][R32.64+0x9], R199 ;  /* 0x000009c72000d986 */ /* 0x0001e4000c10111e */
[----:B------:R-:W-:Y:S01]  /*c930*/  @!P1 IMAD.X R39, R60, 0x1, R39, P4 ;  /* 0x000000013c279824 */ /* 0x000fe200020e0627 */
[----:B-1----:R-:W-:-:S05]  /*c940*/  @!P0 IADD3 R30, P4, R37, R30, RZ ;  /* 0x0000001e251e8210 */ /* 0x002fca0007f9e0ff */
[----:B------:R-:W-:Y:S01]  /*c950*/  @!P0 IMAD.X R31, R58, 0x1, R31, P4 ;  /* 0x000000013a1f8824 */ /* 0x000fe200020e061f */
[----:B------:R-:W-:-:S04]  /*c960*/  ISETP.GE.AND P4, PT, R36, 0x181, PT ;  /* 0x000001812400780c */ /* 0x000fc80003f86270 */
[----:B------:R-:W-:-:S13]  /*c970*/  ISETP.LT.OR P5, PT, R25, 0x1, !P4 ;  /* 0x000000011900780c */ /* 0x000fda00067a1670 */
[----:B--2---:R-:W1:Y:S01]  /*c980*/  @!P5 LDC.64 R40, c[0x0][0x5c0] ;  /* 0x00017000ff28db82 */ /* 0x004e620000000a00 */
[----:B0-----:R-:W-:Y:S02]  /*c990*/  @!P5 IMAD.MOV.U32 R32, RZ, RZ, R28 ;  /* 0x000000ffff20d224 */ /* 0x001fe400078e001c */
[----:B------:R-:W-:Y:S02]  /*c9a0*/  @!P5 IMAD.MOV.U32 R33, RZ, RZ, R24 ;  /* 0x000000ffff21d224 */ /* 0x000fe400078e0018 */
[----:B------:R-:W-:Y:S02]  /*c9b0*/  @!P5 IMAD R37, R27, 0x180, RZ ;  /* 0x000001801b25d824 */ /* 0x000fe400078e02ff */
[----:B------:R-:W-:-:S03]  /*c9c0*/  @!P5 IMAD.WIDE.U32 R34, R26, 0x180, R32 ;  /* 0x000001801a22d825 */ /* 0x000fc600078e0020 */
[----:B-1----:R-:W-:-:S04]  /*c9d0*/  @!P5 IADD3 R34, P6, R34, R40, RZ ;  /* 0x000000282222d210 */ /* 0x002fc80007fde0ff */
[----:B------:R-:W-:Y:S02]  /*c9e0*/  @!P5 IADD3.X R35, R41, R35, R37, P6, !PT ;  /* 0x000000232923d210 */ /* 0x000fe400037fe425 */
[----:B------:R-:W-:Y:S02]  /*c9f0*/  ISETP.LT.OR P6, PT, R25, 0x2, !P4 ;  /* 0x000000021900780c */ /* 0x000fe400067c1670 */
[----:B------:R-:W-:-:S05]  /*ca00*/  F2FP.SATFINITE.E4M3.F32.PACK_AB_MERGE_C R37, RZ, R198, RZ ;  /* 0x000000c6ff25723e */ /* 0x000fca00048070ff */
[----:B------:R0:W-:Y:S04]  /*ca10*/  @!P1 STG.E.U8 desc[UR30][R38.64+0x8], R37 ;  /* 0x0000082526009986 */ /* 0x0001e8000c10111e */
[----:B------:R1:W-:Y:S01]  /*ca20*/  @!P0 STG.E.U8 desc[UR30][R30.64+0x9], R197 ;  /* 0x000009c51e008986 */ /* 0x0003e2000c10111e */
[----:B------:R-:W-:Y:S01]  /*ca30*/  ISETP.NE.AND P0, PT, R67, RZ, PT ;  /* 0x000000ff4300720c */ /* 0x000fe20003f05270 */
[----:B------:R-:W2:Y:S01]  /*ca40*/  @!P6 LDC.64 R42, c[0x0][0x5c0] ;  /* 0x00017000ff2aeb82 */ /* 0x000ea20000000a00 */
[----:B------:R-:W-:Y:S02]  /*ca50*/  @!P6 IMAD.MOV.U32 R32, RZ, RZ, R28 ;  /* 0x000000ffff20e224 */ /* 0x000fe400078e001c */
[----:B------:R-:W-:Y:S02]  /*ca60*/  @!P6 IMAD.MOV.U32 R33, RZ, RZ, R24 ;  /* 0x000000ffff21e224 */ /* 0x000fe400078e0018 */
[----:B------:R-:W-:Y:S01]  /*ca70*/  @!P6 IMAD R40, R27, 0x180, RZ ;  /* 0x000001801b28e824 */ /* 0x000fe200078e02ff */
[----:B0-----:R-:W-:Y:S01]  /*ca80*/  F2FP.SATFINITE.E4M3.F32.PACK_AB_MERGE_C R37, RZ, R196, RZ ;  /* 0x000000c4ff25723e */ /* 0x001fe200048070ff */
[----:B------:R-:W-:Y:S01]  /*ca90*/  @!P6 IMAD.WIDE.U32 R32, R26, 0x180, R32 ;  /* 0x000001801a20e825 */ /* 0x000fe200078e0020 */
[----:B------:R-:W-:-:S03]  /*caa0*/  F2FP.SATFINITE.E4M3.F32.PACK_AB_MERGE_C R39, RZ, R194, RZ ;  /* 0x000000c2ff27723e */ /* 0x000fc600048070ff */
[----:B------:R1:W-:Y:S01]  /*cab0*/  @!P5 STG.E.U8 desc[UR30][R34.64], R37 ;  /* 0x000000252200d986 */ /* 0x0003e2000c10111e */
[----:B------:R-:W-:Y:S02]  /*cac0*/  ISETP.GE.AND P5, PT, R36, 0x189, PT ;  /* 0x000001892400780c */ /* 0x000fe40003fa6270 */
[----:B--2---:R-:W-:-:S11]  /*cad0*/  @!P6 IADD3 R32, P1, R32, R42, RZ ;  /* 0x0000002a2020e210 */ /* 0x004fd60007f3e0ff */
[----:B------:R-:W-:Y:S02]  /*cae0*/  @P5 LOP3.LUT R3, R3, 0x40000, RZ, 0xfc, !PT ;  /* 0x0004000003035812 */ /* 0x000fe400078efcff */
[----:B------:R-:W-:Y:S02]  /*caf0*/  @!P6 IADD3.X R33, R43, R33, R40, P1, !PT ;  /* 0x000000212b21e210 */ /* 0x000fe40000ffe428 */
[----:B------:R-:W-:Y:S02]  /*cb00*/  ISETP.LT.OR P5, PT, R25, 0x1, !P5 ;  /* 0x000000011900780c */ /* 0x000fe40006fa1670 */
[----:B------:R-:W-:Y:S01]  /*cb10*/  ISETP.NE.AND P1, PT, R68, RZ, PT ;  /* 0x000000ff4400720c */ /* 0x000fe20003f25270 */
[----:B------:R1:W-:Y:S10]  /*cb20*/  @!P6 STG.E.U8 desc[UR30][R32.64+0x1], R195 ;  /* 0x000001c32000e986 */ /* 0x0003f4000c10111e */
[----:B------:R-:W-:Y:S05]  /*cb30*/  @P5 BRA `(.L_x_37) ;  /* 0x0000000000245947 */ /* 0x000fea0003800000 */
[----:B-1----:R-:W-:Y:S01]  /*cb40*/  IMAD.MOV.U32 R30, RZ, RZ, R28 ;  /* 0x000000ffff1e7224 */ /* 0x002fe200078e001c */
[----:B------:R-:W-:Y:S01]  /*cb50*/  ULDC.64 UR8, c[0x0][0x5c0] ;  /* 0x0001700000087ab9 */ /* 0x000fe20000000a00 */
[----:B------:R-:W-:Y:S02]  /*cb60*/  IMAD.MOV.U32 R31, RZ, RZ, R24 ;  /* 0x000000ffff1f7224 */ /* 0x000fe400078e0018 */
[----:B------:R-:W-:Y:S02]  /*cb70*/  IMAD R33, R27, 0x180, RZ ;  /* 0x000001801b217824 */ /* 0x000fe400078e02ff */
[----:B------:R-:W-:-:S04]  /*cb80*/  IMAD.WIDE.U32 R30, R26, 0x180, R30 ;  /* 0x000001801a1e7825 */ /* 0x000fc800078e001e */
[----:B------:R-:W-:Y:S01]  /*cb90*/  IMAD.IADD R32, R31, 0x1, R33 ;  /* 0x000000011f207824 */ /* 0x000fe200078e0221 */
[----:B------:R-:W-:-:S04]  /*cba0*/  IADD3 R30, P5, P6, R30, UR8, R10 ;  /* 0x000000081e1e7c10 */ /* 0x000fc8000febe00a */
[----:B------:R-:W-:-:S05]  /*cbb0*/  IADD3.X R31, R32, UR9, R7, P5, P6 ;  /* 0x00000009201f7c10 */ /* 0x000fca000afec407 */
[----:B------:R0:W-:Y:S04]  /*cbc0*/  STG.E.U8 desc[UR30][R30.64], R39 ;  /* 0x000000271e007986 */ /* 0x0001e8000c10111e */
.L_x_37:
[----:B------:R-:W-:Y:S05]  /*cbd0*/  BSYNC B1 ;  /* 0x0000000000017941 */ /* 0x000fea0003800000 */
.L_x_36:
[----:B------:R-:W-:Y:S01]  /*cbe0*/  LOP3.LUT P5, RZ, R3, 0x40000, RZ, 0xc0, !PT ;  /* 0x0004000003ff7812 */ /* 0x000fe200078ac0ff */
[----:B------:R-:W-:Y:S03]  /*cbf0*/  BSSY B1, `(.L_x_38) ;  /* 0x000000c000017945 */ /* 0x000fe60003800000 */
[----:B------:R-:W-:-:S13]  /*cc00*/  ISETP.LT.OR P5, PT, R25, 0x2, !P5 ;  /* 0x000000021900780c */ /* 0x000fda0006fa1670 */
[----:B------:R-:W-:Y:S05]  /*cc10*/  @P5 BRA `(.L_x_39) ;  /* 0x0000000000245947 */ /* 0x000fea0003800000 */
[----:B01----:R-:W-:Y:S01]  /*cc20*/  IMAD.MOV.U32 R30, RZ, RZ, R28 ;  /* 0x000000ffff1e7224 */ /* 0x003fe200078e001c */
        /* <DEDUP_REMOVED lines=8> */
.L_x_39:
[----:B------:R-:W-:Y:S05]  /*ccb0*/  BSYNC B1 ;  /* 0x0000000000017941 */ /* 0x000fea0003800000 */
.L_x_38:
[----:B------:R-:W-:Y:S01]  /*ccc0*/  ISETP.LT.OR P6, PT, R25, 0x9, !P4 ;  /* 0x000000091900780c */ /* 0x000fe200067c1670 */
[-C--:B------:R-:W-:Y:S01]  /*ccd0*/  FMUL R192, R192, R4.reuse ;  /* 0x00000004c0c07220 */ /* 0x080fe20000400000 */
[----:B------:R-:W-:Y:S01]  /*cce0*/  P2R R38, PR, RZ, 0x1 ;  /* 0x00000001ff267803 */ /* 0x000fe20000000000 */
[-C--:B------:R-:W-:Y:S01]  /*ccf0*/  FMUL R191, R191, R4.reuse ;  /* 0x00000004bfbf7220 */ /* 0x080fe20000400000 */
[-C--:B------:R-:W-:Y:S01]  /*cd00*/  FMUL R190, R190, R4.reuse ;  /* 0x00000004bebe7220 */ /* 0x080fe20000400000 */
[----:B------:R-:W-:Y:S01]  /*cd10*/  FMUL R189, R189, R4 ;  /* 0x00000004bdbd7220 */ /* 0x000fe20000400000 */
[----:B------:R-:W-:Y:S02]  /*cd20*/  BSSY B1, `(.L_x_40) ;  /* 0x0000023000017945 */ /* 0x000fe40003800000 */
[----:B------:R-:W-:Y:S02]  /*cd30*/  F2FP.SATFINITE.E4M3.F32.PACK_AB_MERGE_C R191, RZ, R191, RZ ;  /* 0x000000bfffbf723e */ /* 0x000fe400048070ff */
[----:B------:R-:W-:-:S03]  /*cd40*/  F2FP.SATFINITE.E4M3.F32.PACK_AB_MERGE_C R189, RZ, R189, RZ ;  /* 0x000000bdffbd723e */ /* 0x000fc600048070ff */
[----:B-1----:R-:W1:Y:S01]  /*cd50*/  @!P6 LDC.64 R34, c[0x0][0x5c0] ;  /* 0x00017000ff22eb82 */ /* 0x002e620000000a00 */
[----:B0-2---:R-:W-:Y:S02]  /*cd60*/  @!P6 IMAD.MOV.U32 R30, RZ, RZ, R28 ;  /* 0x000000ffff1ee224 */ /* 0x005fe400078e001c */
[----:B------:R-:W-:Y:S02]  /*cd70*/  @!P6 IMAD.MOV.U32 R31, RZ, RZ, R24 ;  /* 0x000000ffff1fe224 */ /* 0x000fe400078e0018 */
[----:B------:R-:W-:Y:S02]  /*cd80*/  @!P6 IMAD R32, R27, 0x180, RZ ;  /* 0x000001801b20e824 */ /* 0x000fe400078e02ff */
[----:B------:R-:W-:-:S03]  /*cd90*/  @!P6 IMAD.WIDE.U32 R30, R26, 0x180, R30 ;  /* 0x000001801a1ee825 */ /* 0x000fc600078e001e */
[----:B-1----:R-:W-:-:S04]  /*cda0*/  @!P6 IADD3 R30, P5, R30, R34, RZ ;  /* 0x000000221e1ee210 */ /* 0x002fc80007fbe0ff */
[----:B------:R-:W-:Y:S02]  /*cdb0*/  @!P6 IADD3.X R31, R35, R31, R32, P5, !PT ;  /* 0x0000001f231fe210 */ /* 0x000fe40002ffe420 */
[----:B------:R-:W-:Y:S02]  /*cdc0*/  ISETP.LT.OR P5, PT, R25, 0xa, !P4 ;  /* 0x0000000a1900780c */ /* 0x000fe400067a1670 */
[----:B------:R-:W-:-:S05]  /*cdd0*/  F2FP.SATFINITE.E4M3.F32.PACK_AB_MERGE_C R35, RZ, R192, RZ ;  /* 0x000000c0ff23723e */ /* 0x000fca00048070ff */
[----:B------:R0:W-:Y:S01]  /*cde0*/  @!P6 STG.E.U8 desc[UR30][R30.64+0x8], R35 ;  /* 0x000008231e00e986 */ /* 0x0001e2000c10111e */
[----:B------:R-:W-:-:S05]  /*cdf0*/  LOP3.LUT P6, RZ, R3, 0x40000, RZ, 0xc0, !PT ;  /* 0x0004000003ff7812 */ /* 0x000fca00078cc0ff */
[----:B------:R-:W1:Y:S01]  /*ce00*/  @!P5 LDC.64 R36, c[0x0][0x5c0] ;  /* 0x00017000ff24db82 */ /* 0x000e620000000a00 */
[----:B------:R-:W-:Y:S02]  /*ce10*/  @!P5 IMAD.MOV.U32 R32, RZ, RZ, R28 ;  /* 0x000000ffff20d224 */ /* 0x000fe400078e001c */
[----:B------:R-:W-:Y:S02]  /*ce20*/  @!P5 IMAD.MOV.U32 R33, RZ, RZ, R24 ;  /* 0x000000ffff21d224 */ /* 0x000fe400078e0018 */
[----:B------:R-:W-:Y:S02]  /*ce30*/  @!P5 IMAD R34, R27, 0x180, RZ ;  /* 0x000001801b22d824 */ /* 0x000fe400078e02ff */
[----:B------:R-:W-:-:S03]  /*ce40*/  @!P5 IMAD.WIDE.U32 R32, R26, 0x180, R32 ;  /* 0x000001801a20d825 */ /* 0x000fc600078e0020 */
[----:B-1----:R-:W-:-:S04]  /*ce50*/  @!P5 IADD3 R32, P0, R32, R36, RZ ;  /* 0x000000242020d210 */ /* 0x002fc80007f1e0ff */
[----:B------:R-:W-:Y:S02]  /*ce60*/  @!P5 IADD3.X R33, R37, R33, R34, P0, !PT ;  /* 0x000000212521d210 */ /* 0x000fe400007fe422 */
[----:B------:R-:W-:Y:S02]  /*ce70*/  ISETP.NE.AND P0, PT, R38, RZ, PT ;  /* 0x000000ff2600720c */ /* 0x000fe40003f05270 */
[----:B------:R-:W-:Y:S01]  /*ce80*/  F2FP.SATFINITE.E4M3.F32.PACK_AB_MERGE_C R37, RZ, R190, RZ ;  /* 0x000000beff25723e */ /* 0x000fe200048070ff */
[----:B------:R0:W-:Y:S01]  /*ce90*/  @!P5 STG.E.U8 desc[UR30][R32.64+0x9], R191 ;  /* 0x000009bf2000d986 */ /* 0x0001e2000c10111e */
[----:B------:R-:W-:-:S13]  /*cea0*/  ISETP.LT.OR P5, PT, R25, 0x9, !P6 ;  /* 0x000000091900780c */ /* 0x000fda00077a1670 */
[----:B0-----:R-:W-:Y:S05]  /*ceb0*/  @P5 BRA `(.L_x_41) ;  /* 0x0000000000245947 */ /* 0x001fea0003800000 */
[----:B------:R-:W-:Y:S01]  /*cec0*/  IMAD.MOV.U32 R30, RZ, RZ, R28 ;  /* 0x000000ffff1e7224 */ /* 0x000fe200078e001c */
        /* <DEDUP_REMOVED lines=8> */
.L_x_41:
[----:B------:R-:W-:Y:S05]  /*cf50*/  BSYNC B1 ;  /* 0x0000000000017941 */ /* 0x000fea0003800000 */
.L_x_40:
[----:B------:R-:W-:Y:S01]  /*cf60*/  LOP3.LUT P5, RZ, R3, 0x40000, RZ, 0xc0, !PT ;  /* 0x0004000003ff7812 */ /* 0x000fe200078ac0ff */
[----:B------:R-:W-:Y:S03]  /*cf70*/  BSSY B1, `(.L_x_42) ;  /* 0x000000c000017945 */ /* 0x000fe60003800000 */
[----:B------:R-:W-:-:S13]  /*cf80*/  ISETP.LT.OR P5, PT, R25, 0xa, !P5 ;  /* 0x0000000a1900780c */ /* 0x000fda0006fa1670 */
[----:B------:R-:W-:Y:S05]  /*cf90*/  @P5 BRA `(.L_x_43) ;  /* 0x0000000000245947 */ /* 0x000fea0003800000 */
[----:B0-----:R-:W-:Y:S01]  /*cfa0*/  IMAD.MOV.U32 R30, RZ, RZ, R28 ;  /* 0x000000ffff1e7224 */ /* 0x001fe200078e001c */
        /* <DEDUP_REMOVED lines=8> */
.L_x_43:
[----:B------:R-:W-:Y:S05]  /*d030*/  BSYNC B1 ;  /* 0x0000000000017941 */ /* 0x000fea0003800000 */
.L_x_42:
[----:B01----:R-:W-:Y:S01]  /*d040*/  P2R R31, PR, RZ, 0x8 ;  /* 0x00000008ff1f7803 */ /* 0x003fe20000000000 */
[-C--:B------:R-:W-:Y:S01]  /*d050*/  FMUL R188, R188, R4.reuse ;  /* 0x00000004bcbc7220 */ /* 0x080fe20000400000 */
[----:B------:R-:W-:Y:S01]  /*d060*/  LOP3.LUT P3, RZ, R3, 0x200, RZ, 0xc0, !PT ;  /* 0x0000020003ff7812 */ /* 0x000fe2000786c0ff */
[-C--:B------:R-:W-:Y:S01]  /*d070*/  FMUL R187, R187, R4.reuse ;  /* 0x00000004bbbb7220 */ /* 0x080fe20000400000 */
[----:B------:R-:W-:Y:S01]  /*d080*/  P2R R30, PR, RZ, 0x4 ;  /* 0x00000004ff1e7803 */ /* 0x000fe20000000000 */
[-C--:B------:R-:W-:Y:S01]  /*d090*/  FMUL R186, R186, R4.reuse ;  /* 0x00000004baba7220 */ /* 0x080fe20000400000 */
[----:B------:R-:W-:Y:S01]  /*d0a0*/  ISETP.LT.OR P2, PT, R25, 0x11, !P3 ;  /* 0x000000111900780c */ /* 0x000fe20005f41670 */
[-C--:B------:R-:W-:Y:S01]  /*d0b0*/  FMUL R185, R185, R4.reuse ;  /* 0x00000004b9b97220 */ /* 0x080fe20000400000 */
[----:B------:R-:W-:Y:S01]  /*d0c0*/  P2R R78, PR, RZ, 0x10 ;  /* 0x00000010ff4e7803 */ /* 0x000fe20000000000 */
[-C--:B------:R-:W-:Y:S01]  /*d0d0*/  FMUL R184, R184, R4.reuse ;  /* 0x00000004b8b87220 */ /* 0x080fe20000400000 */
[----:B------:R-:W-:Y:S01]  /*d0e0*/  P2R R54, PR, RZ, 0x4 ;  /* 0x00000004ff367803 */ /* 0x000fe20000000000 */
[-C--:B------:R-:W-:Y:S01]  /*d0f0*/  FMUL R183, R183, R4.reuse ;  /* 0x00000004b7b77220 */ /* 0x080fe20000400000 */
[----:B------:R-:W-:Y:S01]  /*d100*/  LOP3.LUT P4, RZ, R3, 0x2000, RZ, 0xc0, !PT ;  /* 0x0000200003ff7812 */ /* 0x000fe2000788c0ff */
[-C--:B------:R-:W-:Y:S01]  /*d110*/  FMUL R182, R182, R4.reuse ;  /* 0x00000004b6b67220 */ /* 0x080fe20000400000 */
[----:B------:R-:W-:Y:S01]  /*d120*/  P2R R74, PR, RZ, 0x1 ;  /* 0x00000001ff4a7803 */ /* 0x000fe20000000000 */
[-C--:B------:R-:W-:Y:S01]  /*d130*/  FMUL R181, R181, R4.reuse ;  /* 0x00000004b5b57220 */ /* 0x080fe20000400000 */
[----:B------:R-:W-:Y:S01]  /*d140*/  P2R R76, PR, RZ, 0x2 ;  /* 0x00000002ff4c7803 */ /* 0x000fe20000000000 */
[----:B------:R-:W-:Y:S01]  /*d150*/  FMUL R180, R180, R4 ;  /* 0x00000004b4b47220 */ /* 0x000fe20000400000 */
[----:B------:R-:W-:Y:S01]  /*d160*/  F2FP.SATFINITE.E4M3.F32.PACK_AB_MERGE_C R63, RZ, R188, RZ ;  /* 0x000000bcff3f723e */ /* 0x000fe200048070ff */
[----:B------:R-:W0:Y:S01]  /*d170*/  @!P2 LDC.64 R52, c[0x0][0x5c0] ;  /* 0x00017000ff34ab82 */ /* 0x000e220000000a00 */
[----:B------:R-:W-:Y:S01]  /*d180*/  F2FP.SATFINITE.E4M3.F32.PACK_AB_MERGE_C R187, RZ, R187, RZ ;  /* 0x000000bbffbb723e */ /* 0x000fe200048070ff */
[-C--:B------:R-:W-:Y:S01]  /*d190*/  FMUL R179, R179, R4.reuse ;  /* 0x00000004b3b37220 */ /* 0x080fe20000400000 */
        /* <DEDUP_REMOVED lines=14> */
[-C--:B------:R-:W-:Y:S01]  /*d280*/  FMUL R165, R165, R4.reuse ;  /* 0x00000004a5a57220 */ /* 0x080fe20000400000 */
[-C--:B------:R-:W-:Y:S01]  /*d290*/  FMUL R164, R164, R4.reuse ;  /* 0x00000004a4a47220 */ /* 0x080fe20000400000 */
[----:B------:R-:W-:Y:S01]  /*d2a0*/  F2FP.SATFINITE.E4M3.F32.PACK_AB_MERGE_C R167, RZ, R167, RZ ;  /* 0x000000a7ffa7723e */ /* 0x000fe200048070ff */
[-C--:B------:R-:W-:Y:S01]  /*d2b0*/  FMUL R162, R162, R4.reuse ;  /* 0x00000004a2a27220 */ /* 0x080fe20000400000 */
[-C--:B------:R-:W-:Y:S01]  /*d2c0*/  FMUL R161, R161, R4.reuse ;  /* 0x00000004a1a17220 */ /* 0x080fe20000400000 */
[----:B------:R-:W-:Y:S01]  /*d2d0*/  F2FP.SATFINITE.E4M3.F32.PACK_AB_MERGE_C R165, RZ, R165, RZ ;  /* 0x000000a5ffa5723e */ /* 0x000fe200048070ff */
[----:B------:R-:W-:Y:S01]  /*d2e0*/  FMUL R160, R160, R4 ;  /* 0x00000004a0a07220 */ /* 0x000fe20000400000 */
[----:B0-----:R-:W-:Y:S01]  /*d2f0*/  @!P2 IADD3 R52, P5, P6, R28, R52, R10 ;  /* 0x000000341c34a210 */ /* 0x001fe20007ebe00a */
[-C--:B------:R-:W-:Y:S01]  /*d300*/  FMUL R158, R158, R4.reuse ;  /* 0x000000049e9e7220 */ /* 0x080fe20000400000 */
[----:B------:R-:W-:Y:S01]  /*d310*/  F2FP.SATFINITE.E4M3.F32.PACK_AB_MERGE_C R161, RZ, R161, RZ ;  /* 0x000000a1ffa1723e */ /* 0x000fe200048070ff */
[-C--:B------:R-:W-:Y:S01]  /*d320*/  FMUL R156, R156, R4.reuse ;  /* 0x000000049c9c7220 */ /* 0x080fe20000400000 */
[----:B------:R-:W-:Y:S01]  /*d330*/  @!P2 IADD3.X R53, R24, R53, R7, P5, P6 ;  /* 0x000000351835a210 */ /* 0x000fe20002fec407 */
[-C--:B------:R-:W-:Y:S01]  /*d340*/  FMUL R155, R155, R4.reuse ;  /* 0x000000049b9b7220 */ /* 0x080fe20000400000 */
[----:B------:R-:W-:Y:S01]  /*d350*/  ISETP.LT.OR P2, PT, R25, 0x12, !P3 ;  /* 0x000000121900780c */ /* 0x000fe20005f41670 */
[-C--:B------:R-:W-:Y:S01]  /*d360*/  FMUL R154, R154, R4.reuse ;  /* 0x000000049a9a7220 */ /* 0x080fe20000400000 */
[-C--:B------:R-:W-:Y:S01]  /*d370*/  FMUL R153, R153, R4.reuse ;  /* 0x0000000499997220 */ /* 0x080fe20000400000 */
[----:B------:R-:W-:Y:S01]  /*d380*/  FMUL R152, R152, R4 ;  /* 0x0000000498987220 */ /* 0x000fe20000400000 */
[----:B------:R-:W-:Y:S01]  /*d390*/  P2R R55, PR, RZ, 0x4 ;  /* 0x00000004ff377803 */ /* 0x000fe20000000000 */
[----:B------:R-:W-:Y:S01]  /*d3a0*/  BSSY B1, `(.L_x_44) ;  /* 0x00000e3000017945 */ /* 0x000fe20003800000 */
[----:B------:R-:W-:-:S02]  /*d3b0*/  F2FP.SATFINITE.E4M3.F32.PACK_AB_MERGE_C R155, RZ, R155, RZ ;  /* 0x0000009bff9b723e */ /* 0x000fc400048070ff */
[----:B------:R-:W-:-:S05]  /*d3c0*/  F2FP.SATFINITE.E4M3.F32.PACK_AB_MERGE_C R153, RZ, R153, RZ ;  /* 0x00000099ff99723e */ /* 0x000fca00048070ff */
[----:B------:R-:W0:Y:S02]  /*d3d0*/  @!P2 LDC.64 R50, c[0x0][0x5c0] ;  /* 0x00017000ff32ab82 */ /* 0x000e240000000a00 */
[----:B0-----:R-:W-:-:S04]  /*d3e0*/  @!P2 IADD3 R50, P5, P6, R28, R50, R10 ;  /* 0x000000321c32a210 */ /* 0x001fc80007ebe00a */
[----:B------:R-:W-:Y:S02]  /*d3f0*/  @!P2 IADD3.X R51, R24, R51, R7, P5, P6 ;  /* 0x000000331833a210 */ /* 0x000fe40002fec407 */
[C---:B------:R-:W-:Y:S02]  /*d400*/  ISETP.LT.OR P2, PT, R25.reuse, 0x19, !P3 ;  /* 0x000000191900780c */ /* 0x040fe40005f41670 */
[----:B------:R-:W-:Y:S02]  /*d410*/  ISETP.LT.OR P3, PT, R25, 0x1a, !P3 ;  /* 0x0000001a1900780c */ /* 0x000fe40005f61670 */
[----:B------:R-:W-:Y:S02]  /*d420*/  P2R R65, PR, RZ, 0x4 ;  /* 0x00000004ff417803 */ /* 0x000fe40000000000 */
[----:B------:R-:W-:-:S07]  /*d430*/  P2R R85, PR, RZ, 0x8 ;  /* 0x00000008ff557803 */ /* 0x000fce0000000000 */
[----:B------:R-:W0:Y:S08]  /*d440*/  @!P2 LDC.64 R48, c[0x0][0x5c0] ;  /* 0x00017000ff30ab82 */ /* 0x000e300000000a00 */
[----:B------:R-:W1:Y:S01]  /*d450*/  @!P3 LDC.64 R46, c[0x0][0x5c0] ;  /* 0x00017000ff2ebb82 */ /* 0x000e620000000a00 */
[----:B0-----:R-:W-:-:S04]  /*d460*/  @!P2 IADD3 R48, P5, P6, R28, R48, R10 ;  /* 0x000000301c30a210 */ /* 0x001fc80007ebe00a */
[--C-:B------:R-:W-:Y:S02]  /*d470*/  @!P2 IADD3.X R49, R24, R49, R7.reuse, P5, P6 ;  /* 0x000000311831a210 */ /* 0x100fe40002fec407 */
[----:B------:R-:W-:Y:S02]  /*d480*/  ISETP.NE.AND P2, PT, R30, RZ, PT ;  /* 0x000000ff1e00720c */ /* 0x000fe40003f45270 */
[----:B-1----:R-:W-:Y:S02]  /*d490*/  @!P3 IADD3 R46, P5, P6, R28, R46, R10 ;  /* 0x0000002e1c2eb210 */ /* 0x002fe40007ebe00a */
[----:B------:R-:W-:Y:S02]  /*d4a0*/  P2R R81, PR, RZ, 0x4 ;  /* 0x00000004ff517803 */ /* 0x000fe40000000000 */
[----:B------:R-:W-:Y:S02]  /*d4b0*/  @!P3 IADD3.X R47, R24, R47, R7, P5, P6 ;  /* 0x0000002f182fb210 */ /* 0x000fe40002fec407 */
[----:B------:R-:W-:-:S04]  /*d4c0*/  ISETP.LT.OR P3, PT, R25, 0x11, !P4 ;  /* 0x000000111900780c */ /* 0x000fc80006761670 */
[----:B------:R-:W-:-:S09]  /*d4d0*/  P2R R86, PR, RZ, 0x8 ;  /* 0x00000008ff567803 */ /* 0x000fd20000000000 */
[----:B------:R-:W0:Y:S02]  /*d4e0*/  @!P3 LDC.64 R44, c[0x0][0x5c0] ;  /* 0x00017000ff2cbb82 */ /* 0x000e240000000a00 */
[----:B0-----:R-:W-:-:S04]  /*d4f0*/  @!P3 IADD3 R44, P5, P6, R28, R44, R9 ;  /* 0x0000002c1c2cb210 */ /* 0x001fc80007ebe009 */
[----:B------:R-:W-:Y:S02]  /*d500*/  @!P3 IADD3.X R45, R24, R45, R6, P5, P6 ;  /* 0x0000002d182db210 */ /* 0x000fe40002fec406 */
[----:B------:R-:W-:-:S04]  /*d510*/  ISETP.LT.OR P3, PT, R25, 0x12, !P4 ;  /* 0x000000121900780c */ /* 0x000fc80006761670 */
[----:B------:R-:W-:-:S09]  /*d520*/  P2R R87, PR, RZ, 0x8 ;  /* 0x00000008ff577803 */ /* 0x000fd20000000000 */
        /* <DEDUP_REMOVED lines=10> */
[----:B------:R-:W-:Y:S02]  /*d5d0*/  @!P3 IADD3.X R41, R24, R41, R6, P5, P6 ;  /* 0x000000291829b210 */ /* 0x000fe40002fec406 */
[----:B------:R-:W-:Y:S02]  /*d5e0*/  ISETP.NE.AND P3, PT, R31, RZ, PT ;  /* 0x000000ff1f00720c */ /* 0x000fe40003f65270 */
[----:B-1----:R-:W-:-:S04]  /*d5f0*/  @!P4 IADD3 R38, P5, P6, R28, R38, R9 ;  /* 0x000000261c26c210 */ /* 0x002fc80007ebe009 */
        /* <DEDUP_REMOVED lines=20> */
[----:B------:R-:W0:Y:S02]  /*d740*/  @!P4 LDC.64 R30, c[0x0][0x5c0] ;  /* 0x00017000ff1ecb82 */ /* 0x000e240000000a00 */
[----:B0-----:R-:W-:-:S04]  /*d750*/  @!P4 IADD3 R30, P5, P6, R28, R30, R11 ;  /* 0x0000001e1c1ec210 */ /* 0x001fc80007ebe00b */
[----:B------:R-:W-:Y:S02]  /*d760*/  @!P4 IADD3.X R31, R24, R31, R8, P5, P6 ;  /* 0x0000001f181fc210 */ /* 0x000fe40002fec408 */
[----:B------:R-:W-:Y:S02]  /*d770*/  @!P0 IADD3 R67, P6, P5, R10, R28, R9 ;  /* 0x0000001c0a438210 */ /* 0x000fe40007dde009 */
[----:B------:R-:W-:Y:S02]  /*d780*/  ISETP.LT.OR P4, PT, R25, 0x11, !P2 ;  /* 0x000000111900780c */ /* 0x000fe40005781670 */
[----:B------:R-:W-:Y:S02]  /*d790*/  @!P0 IADD3.X R64, R7, R24, R6, P6, P5 ;  /* 0x0000001807408210 */ /* 0x000fe400037ea406 */
[----:B------:R-:W-:Y:S02]  /*d7a0*/  ISETP.LT.OR P0, PT, R25, 0x12, !P1 ;  /* 0x000000121900780c */ /* 0x000fe40004f01670 */
[----:B------:R-:W-:-:S02]  /*d7b0*/  P2R R83, PR, RZ, 0x10 ;  /* 0x00000010ff537803 */ /* 0x000fc40000000000 */
[----:B------:R-:W-:-:S09]  /*d7c0*/  P2R R89, PR, RZ, 0x1 ;  /* 0x00000001ff597803 */ /* 0x000fd20000000000 */
[----:B------:R-:W-:-:S04]  /*d7d0*/  @!P0 IADD3 R69, P6, P5, R10, R28, R9 ;  /* 0x0000001c0a458210 */ /* 0x000fc80007dde009 */
[----:B------:R-:W-:Y:S02]  /*d7e0*/  @!P0 IADD3.X R66, R7, R24, R6, P6, P5 ;  /* 0x0000001807428210 */ /* 0x000fe400037ea406 */
[----:B------:R-:W-:-:S04]  /*d7f0*/  ISETP.LT.OR P0, PT, R25, 0x19, !P1 ;  /* 0x000000191900780c */ /* 0x000fc80004f01670 */
[----:B------:R-:W-:-:S09]  /*d800*/  P2R R92, PR, RZ, 0x1 ;  /* 0x00000001ff5c7803 */ /* 0x000fd20000000000 */
[----:B------:R-:W-:-:S04]  /*d810*/  @!P0 IADD3 R71, P6, P5, R10, R28, R9 ;  /* 0x0000001c0a478210 */ /* 0x000fc80007dde009 */
[----:B------:R-:W-:Y:S02]  /*d820*/  @!P0 IADD3.X R68, R7, R24, R6, P6, P5 ;  /* 0x0000001807448210 */ /* 0x000fe400037ea406 */
[----:B------:R-:W-:-:S04]  /*d830*/  ISETP.LT.OR P0, PT, R25, 0x1a, !P1 ;  /* 0x0000001a1900780c */ /* 0x000fc80004f01670 */
[----:B------:R-:W-:-:S09]  /*d840*/  P2R R93, PR, RZ, 0x1 ;  /* 0x00000001ff5d7803 */ /* 0x000fd20000000000 */
[----:B------:R-:W-:-:S04]  /*d850*/  @!P0 IADD3 R73, P6, P5, R10, R28, R9 ;  /* 0x0000001c0a498210 */ /* 0x000fc80007dde009 */
[----:B------:R-:W-:Y:S02]  /*d860*/  @!P0 IADD3.X R70, R7, R24, R6, P6, P5 ;  /* 0x0000001807468210 */ /* 0x000fe400037ea406 */
[----:B------:R-:W-:-:S04]  /*d870*/  @!P4 IADD3 R75, P6, P5, R10, R28, R11 ;  /* 0x0000001c0a4bc210 */ /* 0x000fc80007dde00b */
[----:B------:R-:W-:Y:S02]  /*d880*/  @!P4 IADD3.X R72, R7, R24, R8, P6, P5 ;  /* 0x000000180748c210 */ /* 0x000fe400037ea408 */
[----:B------:R-:W-:Y:S02]  /*d890*/  ISETP.LT.OR P5, PT, R25, 0x12, !P2 ;  /* 0x000000121900780c */ /* 0x000fe400057a1670 */
[----:B------:R-:W-:Y:S02]  /*d8a0*/  ISETP.NE.AND P4, PT, R55, RZ, PT ;  /* 0x000000ff3700720c */ /* 0x000fe40003f85270 */
[----:B------:R-:W-:-:S09]  /*d8b0*/  P2R R84, PR, RZ, 0x20 ;  /* 0x00000020ff547803 */ /* 0x000fd20000000000 */
[----:B------:R-:W-:-:S04]  /*d8c0*/  @!P5 IADD3 R77, P0, P6, R10, R28, R11 ;  /* 0x0000001c0a4dd210 */ /* 0x000fc80007e1e00b */
[----:B------:R-:W-:Y:S02]  /*d8d0*/  @!P5 IADD3.X R62, R7, R24, R8, P0, P6 ;  /* 0x00000018073ed210 */ /* 0x000fe400007ec408 */
[----:B------:R-:W-:Y:S02]  /*d8e0*/  ISETP.LT.OR P6, PT, R25, 0x19, !P2 ;  /* 0x000000191900780c */ /* 0x000fe400057c1670 */
[----:B------:R-:W-:Y:S02]  /*d8f0*/  ISETP.NE.AND P5, PT, R54, RZ, PT ;  /* 0x000000ff3600720c */ /* 0x000fe40003fa5270 */
[----:B------:R-:W-:-:S09]  /*d900*/  P2R R82, PR, RZ, 0x40 ;  /* 0x00000040ff527803 */ /* 0x000fd20000000000 */
[----:B------:R-:W-:-:S04]  /*d910*/  @!P6 IADD3 R61, P0, P1, R10, R28, R11 ;  /* 0x0000001c0a3de210 */ /* 0x000fc8000791e00b */
[----:B------:R-:W-:Y:S02]  /*d920*/  @!P6 IADD3.X R60, R7, R24, R8, P0, P1 ;  /* 0x00000018073ce210 */ /* 0x000fe400007e2408 */
[----:B------:R-:W-:-:S04]  /*d930*/  ISETP.LT.OR P0, PT, R25, 0x1a, !P2 ;  /* 0x0000001a1900780c */ /* 0x000fc80005701670 */
[----:B------:R-:W-:-:S09]  /*d940*/  P2R R80, PR, RZ, 0x1 ;  /* 0x00000001ff507803 */ /* 0x000fd20000000000 */
[----:B------:R-:W-:-:S04]  /*d950*/  @!P0 IADD3 R59, P1, P6, R10, R28, R11 ;  /* 0x0000001c0a3b8210 */ /* 0x000fc80007e3e00b */
[----:B------:R-:W-:Y:S02]  /*d960*/  @!P0 IADD3.X R58, R7, R24, R8, P1, P6 ;  /* 0x00000018073a8210 */ /* 0x000fe40000fec408 */
[C---:B------:R-:W-:Y:S02]  /*d970*/  ISETP.LT.OR P1, PT, R25.reuse, 0x11, !P3 ;  /* 0x000000111900780c */ /* 0x040fe40005f21670 */
[----:B------:R-:W-:Y:S02]  /*d980*/  ISETP.LT.OR P0, PT, R25, 0x12, !P3 ;  /* 0x000000121900780c */ /* 0x000fe40005f01670 */
[----:B------:R-:W-:-:S09]  /*d990*/  ISETP.NE.AND P6, PT, R85, RZ, PT ;  /* 0x000000ff5500720c */ /* 0x000fd20003fc5270 */
[----:B------:R-:W0:Y:S08]  /*d9a0*/  @!P1 LDC.64 R54, c[0x0][0x5c0] ;  /* 0x00017000ff369b82 */ /* 0x000e300000000a00 */
[----:B------:R-:W1:Y:S01]  /*d9b0*/  @!P0 LDC.64 R56, c[0x0][0x5c0] ;  /* 0x00017000ff388b82 */ /* 0x000e620000000a00 */
[----:B0-----:R-:W-:-:S05]  /*d9c0*/  @!P1 IADD3 R54, P2, R28, R54, RZ ;  /* 0x000000361c369210 */ /* 0x001fca0007f5e0ff */
[----:B------:R-:W-:-:S05]  /*d9d0*/  @!P1 IMAD.X R55, R24, 0x1, R55, P2 ;  /* 0x0000000118379824 */ /* 0x000fca00010e0637 */
[----:B------:R-:W-:Y:S01]  /*d9e0*/  @!P1 STG.E.U8 desc[UR30][R54.64+0x10], R63 ;  /* 0x0000103f36009986 */ /* 0x000fe2000c10111e */
[----:B-1----:R-:W-:-:S05]  /*d9f0*/  @!P0 IADD3 R56, P1, R28, R56, RZ ;  /* 0x000000381c388210 */ /* 0x002fca0007f3e0ff */
[----:B------:R-:W-:Y:S01]  /*da00*/  @!P0 IMAD.X R57, R24, 0x1, R57, P1 ;  /* 0x0000000118398824 */ /* 0x000fe200008e0639 */
[----:B------:R-:W-:Y:S02]  /*da10*/  ISETP.NE.AND P1, PT, R65, RZ, PT ;  /* 0x000000ff4100720c */ /* 0x000fe40003f25270 */
[----:B------:R-:W-:Y:S02]  /*da20*/  F2FP.SATFINITE.E4M3.F32.PACK_AB_MERGE_C R65, RZ, R186, RZ ;  /* 0x000000baff41723e */ /* 0x000fe400048070ff */
[----:B------:R0:W-:Y:S01]  /*da30*/  @!P0 STG.E.U8 desc[UR30][R56.64+0x11], R187 ;  /* 0x000011bb38008986 */ /* 0x0001e2000c10111e */
[----:B------:R-:W-:-:S03]  /*da40*/  ISETP.LT.OR P0, PT, R25, 0x19, !P3 ;  /* 0x000000191900780c */ /* 0x000fc60005f01670 */
[----:B------:R-:W-:Y:S01]  /*da50*/  @!P5 STG.E.U8 desc[UR30][R52.64+0x10], R65 ;  /* 0x000010413400d986 */ /* 0x000fe2000c10111e */
[----:B------:R-:W-:-:S03]  /*da60*/  ISETP.NE.AND P5, PT, R88, RZ, PT ;  /* 0x000000ff5800720c */ /* 0x000fc60003fa5270 */
[----:B------:R1:W-:Y:S01]  /*da70*/  @!P4 STG.E.U8 desc[UR30][R50.64+0x11], R185 ;  /* 0x000011b93200c986 */ /* 0x0003e2000c10111e */
[----:B------:R-:W-:Y:S02]  /*da80*/  ISETP.NE.AND P4, PT, R87, RZ, PT ;  /* 0x000000ff5700720c */ /* 0x000fe40003f85270 */
[----:B0-----:R-:W-:-:S03]  /*da90*/  F2FP.SATFINITE.E4M3.F32.PACK_AB_MERGE_C R57, RZ, R184, RZ ;  /* 0x000000b8ff39723e */ /* 0x001fc600048070ff */
[----:B------:R-:W0:Y:S01]  /*daa0*/  @!P0 LDC.64 R54, c[0x0][0x5c0] ;  /* 0x00017000ff368b82 */ /* 0x000e220000000a00 */
[----:B-1----:R-:W-:Y:S02]  /*dab0*/  F2FP.SATFINITE.E4M3.F32.PACK_AB_MERGE_C R51, RZ, R182, RZ ;  /* 0x000000b6ff33723e */ /* 0x002fe400048070ff */
[----:B0-----:R-:W-:-:S05]  /*dac0*/  @!P0 IADD3 R54, P2, R28, R54, RZ ;  /* 0x000000361c368210 */ /* 0x001fca0007f5e0ff */
[----:B------:R-:W-:-:S05]  /*dad0*/  @!P0 IMAD.X R55, R24, 0x1, R55, P2 ;  /* 0x0000000118378824 */ /* 0x000fca00010e0637 */
[----:B------:R0:W-:Y:S01]  /*dae0*/  @!P0 STG.E.U8 desc[UR30][R54.64+0x18], R57 ;  /* 0x0000183936008986 */ /* 0x0001e2000c10111e */
[----:B------:R-:W-:Y:S02]  /*daf0*/  ISETP.LT.OR P0, PT, R25, 0x1a, !P3 ;  /* 0x0000001a1900780c */ /* 0x000fe40005f01670 */
[----:B0-----:R-:W-:-:S11]  /*db00*/  P2R R54, PR, RZ, 0x8 ;  /* 0x00000008ff367803 */ /* 0x001fd60000000000 */
[----:B------:R-:W0:Y:S01]  /*db10*/  @!P0 LDC.64 R52, c[0x0][0x5c0] ;  /* 0x00017000ff348b82 */ /* 0x000e220000000a00 */
[----:B------:R-:W-:Y:S02]  /*db20*/  ISETP.NE.AND P3, PT, R89, RZ, PT ;  /* 0x000000ff5900720c */ /* 0x000fe40003f65270 */
[----:B------:R-:W-:Y:S02]  /*db30*/  F2FP.SATFINITE.E4M3.F32.PACK_AB_MERGE_C R55, RZ, R180, RZ ;  /* 0x000000b4ff37723e */ /* 0x000fe400048070ff */
[----:B0-----:R-:W-:-:S05]  /*db40*/  @!P0 IADD3 R52, P2, R28, R52, RZ ;  /* 0x000000341c348210 */ /* 0x001fca0007f5e0ff */
[----:B------:R-:W-:Y:S01]  /*db50*/  @!P0 IMAD.X R53, R24, 0x1, R53, P2 ;  /* 0x0000000118358824 */ /* 0x000fe200010e0635 */
[----:B------:R-:W-:-:S04]  /*db60*/  ISETP.NE.AND P2, PT, R91, RZ, PT ;  /* 0x000000ff5b00720c */ /* 0x000fc80003f45270 */
[----:B------:R0:W-:Y:S01]  /*db70*/  @!P0 STG.E.U8 desc[UR30][R52.64+0x19], R183 ;  /* 0x000019b734008986 */ /* 0x0001e2000c10111e */
[----:B------:R-:W-:-:S03]  /*db80*/  ISETP.NE.AND P0, PT, R90, RZ, PT ;  /* 0x000000ff5a00720c */ /* 0x000fc60003f05270 */
[----:B------:R-:W-:Y:S01]  /*db90*/  @!P1 STG.E.U8 desc[UR30][R48.64+0x18], R51 ;  /* 0x0000183330009986 */ /* 0x000fe2000c10111e */
[----:B------:R-:W-:Y:S02]  /*dba0*/  P2R R50, PR, RZ, 0x1 ;  /* 0x00000001ff327803 */ /* 0x000fe40000000000 */
[----:B------:R-:W-:Y:S01]  /*dbb0*/  ISETP.NE.AND P0, PT, R86, RZ, PT ;  /* 0x000000ff5600720c */ /* 0x000fe20003f05270 */
[----:B------:R1:W-:Y:S01]  /*dbc0*/  @!P6 STG.E.U8 desc[UR30][R46.64+0x19], R181 ;  /* 0x000019b52e00e986 */ /* 0x0003e2000c10111e */
[----:B------:R-:W-:Y:S02]  /*dbd0*/  ISETP.NE.AND P1, PT, R92, RZ, PT ;  /* 0x000000ff5c00720c */ /* 0x000fe40003f25270 */
[----:B------:R-:W-:Y:S01]  /*dbe0*/  ISETP.NE.AND P6, PT, R93, RZ, PT ;  /* 0x000000ff5d00720c */ /* 0x000fe20003fc5270 */
[----:B0-----:R-:W0:Y:S08]  /*dbf0*/  @!P5 LDC.64 R52, c[0x0][0x5c0] ;  /* 0x00017000ff34db82 */ /* 0x001e300000000a00 */
[----:B-1----:R-:W1:Y:S01]  /*dc00*/  @!P3 LDC.64 R46, c[0x0][0x5c0] ;  /* 0x00017000ff2ebb82 */ /* 0x002e620000000a00 */
[----:B------:R-:W-:Y:S04]  /*dc10*/  @!P0 STG.E.U8 desc[UR30][R44.64+0x10], R55 ;  /* 0x000010372c008986 */ /* 0x000fe8000c10111e */
[----:B------:R2:W-:Y:S01]  /*dc20*/  @!P4 STG.E.U8 desc[UR30][R42.64+0x11], R179 ;  /* 0x000011b32a00c986 */ /* 0x0005e2000c10111e */
[----:B------:R-:W-:-:S02]  /*dc30*/  ISETP.NE.AND P4, PT, R94, RZ, PT ;  /* 0x000000ff5e00720c */ /* 0x000fc40003f85270 */
[----:B0-----:R-:W-:Y:S01]  /*dc40*/  @!P5 IADD3 R48, P0, R67, R52, RZ ;  /* 0x000000344330d210 */ /* 0x001fe20007f1e0ff */
[----:B--2---:R-:W0:Y:S04]  /*dc50*/  @!P1 LDC.64 R42, c[0x0][0x5c0] ;  /* 0x00017000ff2a9b82 */ /* 0x004e280000000a00 */
[----:B------:R-:W-:Y:S01]  /*dc60*/  @!P5 IMAD.X R49, R64, 0x1, R53, P0 ;  /* 0x000000014031d824 */ /* 0x000fe200000e0635 */
[----:B-1----:R-:W-:-:S04]  /*dc70*/  @!P3 IADD3 R44, P0, R69, R46, RZ ;  /* 0x0000002e452cb210 */ /* 0x002fc80007f1e0ff */
[----:B------:R1:W-:Y:S01]  /*dc80*/  @!P5 STG.E.U8 desc[UR30][R48.64+0x10], R177 ;  /* 0x000010b13000d986 */ /* 0x0003e2000c10111e */
[----:B------:R-:W-:Y:S01]  /*dc90*/  ISETP.NE.AND P5, PT, R95, RZ, PT ;  /* 0x000000ff5f00720c */ /* 0x000fe20003fa5270 */
[----:B------:R-:W-:Y:S01]  /*dca0*/  @!P3 IMAD.X R45, R66, 0x1, R47, P0 ;  /* 0x00000001422db824 */ /* 0x000fe200000e062f */
[----:B------:R-:W-:Y:S02]  /*dcb0*/  ISETP.NE.AND P0, PT, R50, RZ, PT ;  /* 0x000000ff3200720c */ /* 0x000fe40003f05270 */
[----:B------:R-:W-:Y:S02]  /*dcc0*/  F2FP.SATFINITE.E4M3.F32.PACK_AB_MERGE_C R47, RZ, R172, RZ ;  /* 0x000000acff2f723e */ /* 0x000fe400048070ff */
[----:B------:R2:W-:Y:S01]  /*dcd0*/  @!P3 STG.E.U8 desc[UR30][R44.64+0x11], R175 ;  /* 0x000011af2c00b986 */ /* 0x0005e2000c10111e */
[----:B------:R-:W-:Y:S01]  /*dce0*/  ISETP.NE.AND P3, PT, R54, RZ, PT ;  /* 0x000000ff3600720c */ /* 0x000fe20003f65270 */
[----:B-1----:R-:W1:Y:S07]  /*dcf0*/  @!P6 LDC.64 R48, c[0x0][0x5c0] ;  /* 0x00017000ff30eb82 */ /* 0x002e6e0000000a00 */
[----:B------:R-:W-:Y:S01]  /*dd00*/  @!P0 STG.E.U8 desc[UR30][R40.64+0x18], R173 ;  /* 0x000018ad28008986 */ /* 0x000fe2000c10111e */
[----:B------:R-:W-:-:S02]  /*dd10*/  ISETP.NE.AND P0, PT, R80, RZ, PT ;  /* 0x000000ff5000720c */ /* 0x000fc40003f05270 */
[----:B--2---:R-:W-:Y:S01]  /*dd20*/  F2FP.SATFINITE.E4M3.F32.PACK_AB_MERGE_C R45, RZ, R170, RZ ;  /* 0x000000aaff2d723e */ /* 0x004fe200048070ff */
[----:B------:R2:W-:Y:S01]  /*dd30*/  @!P2 STG.E.U8 desc[UR30][R38.64+0x19], R47 ;  /* 0x0000192f2600a986 */ /* 0x0005e2000c10111e */
[----:B0-----:R-:W-:-:S05]  /*dd40*/  @!P1 IADD3 R42, P2, R71, R42, RZ ;  /* 0x0000002a472a9210 */ /* 0x001fca0007f5e0ff */
[----:B------:R-:W-:Y:S01]  /*dd50*/  @!P1 IMAD.X R43, R68, 0x1, R43, P2 ;  /* 0x00000001442b9824 */ /* 0x000fe200010e062b */
[----:B------:R-:W-:-:S04]  /*dd60*/  ISETP.NE.AND P2, PT, R81, RZ, PT ;  /* 0x000000ff5100720c */ /* 0x000fc80003f45270 */
[----:B------:R-:W-:Y:S01]  /*dd70*/  @!P1 STG.E.U8 desc[UR30][R42.64+0x18], R45 ;  /* 0x0000182d2a009986 */ /* 0x000fe2000c10111e */
[----:B--2---:R-:W-:Y:S02]  /*dd80*/  F2FP.SATFINITE.E4M3.F32.PACK_AB_MERGE_C R47, RZ, R166, RZ ;  /* 0x000000a6ff2f723e */ /* 0x004fe400048070ff */
[----:B-1----:R-:W-:-:S05]  /*dd90*/  @!P6 IADD3 R40, P1, R73, R48, RZ ;  /* 0x000000304928e210 */ /* 0x002fca0007f3e0ff */
[----:B------:R-:W-:Y:S01]  /*dda0*/  @!P6 IMAD.X R41, R70, 0x1, R49, P1 ;  /* 0x000000014629e824 */ /* 0x000fe200008e0631 */
[----:B------:R-:W-:-:S04]  /*ddb0*/  ISETP.NE.AND P1, PT, R96, RZ, PT ;  /* 0x000000ff6000720c */ /* 0x000fc80003f25270 */
[----:B------:R0:W-:Y:S01]  /*ddc0*/  @!P6 STG.E.U8 desc[UR30][R40.64+0x19], R167 ;  /* 0x000019a72800e986 */ /* 0x0001e2000c10111e */
[----:B------:R-:W-:-:S03]  /*ddd0*/  ISETP.NE.AND P6, PT, R82, RZ, PT ;  /* 0x000000ff5200720c */ /* 0x000fc60003fc5270 */
[----:B------:R-:W-:Y:S01]  /*dde0*/  @!P4 STG.E.U8 desc[UR30][R36.64+0x10], R47 ;  /* 0x0000102f2400c986 */ /* 0x000fe2000c10111e */
[----:B------:R-:W-:-:S03]  /*ddf0*/  ISETP.NE.AND P4, PT, R83, RZ, PT ;  /* 0x000000ff5300720c */ /* 0x000fc60003f85270 */
[----:B------:R1:W-:Y:S01]  /*de00*/  @!P5 STG.E.U8 desc[UR30][R34.64+0x11], R165 ;  /* 0x000011a52200d986 */ /* 0x0003e2000c10111e */
[----:B0-----:R-:W-:-:S09]  /*de10*/  F2FP.SATFINITE.E4M3.F32.PACK_AB_MERGE_C R41, RZ, R164, RZ ;  /* 0x000000a4ff29723e */ /* 0x001fd200048070ff */
[----:B------:R-:W0:Y:S08]  /*de20*/  @!P4 LDC.64 R38, c[0x0][0x5c0] ;  /* 0x00017000ff26cb82 */ /* 0x000e300000000a00 */
[----:B-1----:R-:W1:Y:S01]  /*de30*/  @!P6 LDC.64 R34, c[0x0][0x5c0] ;  /* 0x00017000ff22eb82 */ /* 0x002e620000000a00 */
[----:B0-----:R-:W-:-:S05]  /*de40*/  @!P4 IADD3 R38, P5, R75, R38, RZ ;  /* 0x000000264b26c210 */ /* 0x001fca0007fbe0ff */
[----:B------:R-:W-:Y:S01]  /*de50*/  @!P4 IMAD.X R39, R72, 0x1, R39, P5 ;  /* 0x000000014827c824 */ /* 0x000fe200028e0627 */
[----:B------:R-:W-:-:S04]  /*de60*/  ISETP.NE.AND P5, PT, R84, RZ, PT ;  /* 0x000000ff5400720c */ /* 0x000fc80003fa5270 */
[----:B------:R0:W-:Y:S09]  /*de70*/  @!P4 STG.E.U8 desc[UR30][R38.64+0x10], R41 ;  /* 0x000010292600c986 */ /* 0x0001f2000c10111e */
[----:B------:R-:W2:Y:S08]  /*de80*/  @!P5 LDC.64 R42, c[0x0][0x5c0] ;  /* 0x00017000ff2adb82 */ /* 0x000eb00000000a00 */
[----:B0-----:R-:W0:Y:S01]  /*de90*/  @!P0 LDC.64 R38, c[0x0][0x5c0] ;  /* 0x00017000ff268b82 */ /* 0x001e220000000a00 */
[----:B--2---:R-:W-:-:S05]  /*dea0*/  @!P5 IADD3 R36, P4, R77, R42, RZ ;  /* 0x0000002a4d24d210 */ /* 0x004fca0007f9e0ff */
[----:B------:R-:W-:Y:S01]  /*deb0*/  @!P5 IMAD.X R37, R62, 0x1, R43, P4 ;  /* 0x000000013e25d824 */ /* 0x000fe200020e062b */
[----:B------:R-:W-:Y:S02]  /*dec0*/  F2FP.SATFINITE.E4M3.F32.PACK_AB_MERGE_C R43, RZ, R162, RZ ;  /* 0x000000a2ff2b723e */ /* 0x000fe400048070ff */
[----:B------:R-:W-:-:S03]  /*ded0*/  ISETP.NE.AND P4, PT, R78, RZ, PT ;  /* 0x000000ff4e00720c */ /* 0x000fc60003f85270 */
[----:B------:R2:W-:Y:S01]  /*dee0*/  @!P5 STG.E.U8 desc[UR30][R36.64+0x11], R43 ;  /* 0x0000112b2400d986 */ /* 0x0005e2000c10111e */
[----:B------:R-:W-:Y:S02]  /*def0*/  ISETP.NE.AND P5, PT, R79, RZ, PT ;  /* 0x000000ff4f00720c */ /* 0x000fe40003fa5270 */
[----:B--2---:R-:W-:-:S11]  /*df00*/  F2FP.SATFINITE.E4M3.F32.PACK_AB_MERGE_C R37, RZ, R160, RZ ;  /* 0x000000a0ff25723e */ /* 0x004fd600048070ff */
[----:B------:R-:W-:Y:S01]  /*df10*/  @!P5 STG.E.U8 desc[UR30][R32.64+0x18], R161 ;  /* 0x000018a12000d986 */ /* 0x000fe2000c10111e */
[----:B-1----:R-:W-:-:S03]  /*df20*/  @!P6 IADD3 R34, P5, R61, R34, RZ ;  /* 0x000000223d22e210 */ /* 0x002fc60007fbe0ff */
[----:B------:R1:W-:Y:S02]  /*df30*/  @!P1 STG.E.U8 desc[UR30][R30.64+0x19], R37 ;  /* 0x000019251e009986 */ /* 0x0003e4000c10111e */
[----:B------:R-:W-:Y:S01]  /*df40*/  @!P6 IMAD.X R35, R60, 0x1, R35, P5 ;  /* 0x000000013c23e824 */ /* 0x000fe200028e0623 */
[----:B0-----:R-:W-:-:S05]  /*df50*/  @!P0 IADD3 R38, P5, R59, R38, RZ ;  /* 0x000000263b268210 */ /* 0x001fca0007fbe0ff */
[----:B------:R-:W-:Y:S01]  /*df60*/  @!P0 IMAD.X R39, R58, 0x1, R39, P5 ;  /* 0x000000013a278824 */ /* 0x000fe200028e0627 */
[----:B------:R-:W-:Y:S02]  /*df70*/  ISETP.LT.OR P5, PT, R25, 0x11, !P4 ;  /* 0x000000111900780c */ /* 0x000fe400067a1670 */
[----:B-1----:R-:W-:-:S11]  /*df80*/  F2FP.SATFINITE.E4M3.F32.PACK_AB_MERGE_C R37, RZ, R156, RZ ;  /* 0x0000009cff25723e */ /* 0x002fd600048070ff */
[----:B------:R-:W0:Y:S01]  /*df90*/  @!P5 LDC.64 R40, c[0x0][0x5c0] ;  /* 0x00017000ff28db82 */ /* 0x000e220000000a00 */
[----:B------:R-:W-:Y:S02]  /*dfa0*/  @!P5 IMAD.MOV.U32 R30, RZ, RZ, R28 ;  /* 0x000000ffff1ed224 */ /* 0x000fe400078e001c */
[----:B------:R-:W-:Y:S02]  /*dfb0*/  @!P5 IMAD.MOV.U32 R31, RZ, RZ, R24 ;  /* 0x000000ffff1fd224 */ /* 0x000fe400078e0018 */
[----:B------:R-:W-:Y:S02]  /*dfc0*/  @!P5 IMAD R36, R27, 0x180, RZ ;  /* 0x000001801b24d824 */ /* 0x000fe400078e02ff */
[----:B------:R-:W-:-:S03]  /*dfd0*/  @!P5 IMAD.WIDE.U32 R32, R26, 0x180, R30 ;  /* 0x000001801a20d825 */ /* 0x000fc600078e001e */
[----:B0-----:R-:W-:-:S04]  /*dfe0*/  @!P5 IADD3 R32, P1, R32, R40, RZ ;  /* 0x000000282020d210 */ /* 0x001fc80007f3e0ff */
[----:B------:R-:W-:Y:S02]  /*dff0*/  @!P5 IADD3.X R33, R41, R33, R36, P1, !PT ;  /* 0x000000212921d210 */ /* 0x000fe40000ffe424 */
[----:B------:R-:W-:-:S05]  /*e000*/  F2FP.SATFINITE.E4M3.F32.PACK_AB_MERGE_C R41, RZ, R158, RZ ;  /* 0x0000009eff29723e */ /* 0x000fca00048070ff */
[----:B------:R0:W-:Y:S01]  /*e010*/  @!P6 STG.E.U8 desc[UR30][R34.64+0x18], R41 ;  /* 0x000018292200e986 */ /* 0x0001e2000c10111e */
[----:B------:R-:W-:-:S03]  /*e020*/  ISETP.LT.OR P6, PT, R25, 0x12, !P4 ;  /* 0x000000121900780c */ /* 0x000fc600067c1670 */
[----:B------:R1:W-:Y:S01]  /*e030*/  @!P0 STG.E.U8 desc[UR30][R38.64+0x19], R37 ;  /* 0x0000192526008986 */ /* 0x0003e2000c10111e */
[----:B------:R-:W-:-:S03]  /*e040*/  ISETP.NE.AND P0, PT, R74, RZ, PT ;  /* 0x000000ff4a00720c */ /* 0x000fc60003f05270 */
[----:B------:R1:W-:Y:S01]  /*e050*/  @!P5 STG.E.U8 desc[UR30][R32.64+0x10], R155 ;  /* 0x0000109b2000d986 */ /* 0x0003e2000c10111e */
[----:B------:R-:W-:Y:S02]  /*e060*/  LOP3.LUT P5, RZ, R3, 0x40000, RZ, 0xc0, !PT ;  /* 0x0004000003ff7812 */ /* 0x000fe400078ac0ff */
[----:B0-----:R-:W-:-:S03]  /*e070*/  F2FP.SATFINITE.E4M3.F32.PACK_AB_MERGE_C R35, RZ, R154, RZ ;  /* 0x0000009aff23723e */ /* 0x001fc600048070ff */
[----:B------:R-:W0:Y:S01]  /*e080*/  @!P6 LDC.64 R42, c[0x0][0x5c0] ;  /* 0x00017000ff2aeb82 */ /* 0x000e220000000a00 */
[----:B------:R-:W-:Y:S01]  /*e090*/  @!P6 IMAD.MOV.U32 R30, RZ, RZ, R28 ;  /* 0x000000ffff1ee224 */ /* 0x000fe200078e001c */
[----:B------:R-:W-:Y:S01]  /*e0a0*/  ISETP.LT.OR P5, PT, R25, 0x11, !P5 ;  /* 0x000000111900780c */ /* 0x000fe20006fa1670 */
[----:B------:R-:W-:Y:S01]  /*e0b0*/  @!P6 IMAD.MOV.U32 R31, RZ, RZ, R24 ;  /* 0x000000ffff1fe224 */ /* 0x000fe200078e0018 */
[----:B------:R-:W-:Y:S01]  /*e0c0*/  F2FP.SATFINITE.E4M3.F32.PACK_AB_MERGE_C R41, RZ, R152, RZ ;  /* 0x00000098ff29723e */ /* 0x000fe200048070ff */
[----:B------:R-:W-:Y:S02]  /*e0d0*/  @!P6 IMAD R36, R27, 0x180, RZ ;  /* 0x000001801b24e824 */ /* 0x000fe400078e02ff */
[----:B------:R-:W-:-:S03]  /*e0e0*/  @!P6 IMAD.WIDE.U32 R30, R26, 0x180, R30 ;  /* 0x000001801a1ee825 */ /* 0x000fc600078e001e */
[----:B0-----:R-:W-:-:S04]  /*e0f0*/  @!P6 IADD3 R30, P1, R30, R42, RZ ;  /* 0x0000002a1e1ee210 */ /* 0x001fc80007f3e0ff */
[----:B------:R-:W-:Y:S02]  /*e100*/  @!P6 IADD3.X R31, R43, R31, R36, P1, !PT ;  /* 0x0000001f2b1fe210 */ /* 0x000fe40000ffe424 */
[----:B------:R-:W-:-:S03]  /*e110*/  ISETP.NE.AND P1, PT, R76, RZ, PT ;  /* 0x000000ff4c00720c */ /* 0x000fc60003f25270 */
[----:B------:R1:W-:Y:S01]  /*e120*/  @!P6 STG.E.U8 desc[UR30][R30.64+0x11], R35 ;  /* 0x000011231e00e986 */ /* 0x0003e2000c10111e */
[----:B------:R-:W-:Y:S09]  /*e130*/  @P5 BRA `(.L_x_45) ;  /* 0x0000000000245947 */ /* 0x000ff20003800000 */
        /* <DEDUP_REMOVED lines=9> */
.L_x_45:
[----:B------:R-:W-:Y:S05]  /*e1d0*/  BSYNC B1 ;  /* 0x0000000000017941 */ /* 0x000fea0003800000 */
.L_x_44:
        /* <DEDUP_REMOVED lines=13> */
.L_x_47:
[----:B------:R-:W-:Y:S05]  /*e2b0*/  BSYNC B1 ;  /* 0x0000000000017941 */ /* 0x000fea0003800000 */
.L_x_46:
[----:B------:R-:W-:Y:S01]  /*e2c0*/  ISETP.LT.OR P6, PT, R25, 0x19, !P4 ;  /* 0x000000191900780c */ /* 0x000fe200067c1670 */
[-C--:B------:R-:W-:Y:S01]  /*e2d0*/  FMUL R151, R151, R4.reuse ;  /* 0x0000000497977220 */ /* 0x080fe20000400000 */
[----:B-1----:R-:W-:Y:S01]  /*e2e0*/  P2R R38, PR, RZ, 0x1 ;  /* 0x00000001ff267803 */ /* 0x002fe20000000000 */
[-C--:B------:R-:W-:Y:S01]  /*e2f0*/  FMUL R150, R150, R4.reuse ;  /* 0x0000000496967220 */ /* 0x080fe20000400000 */
[-C--:B------:R-:W-:Y:S01]  /*e300*/  FMUL R149, R149, R4.reuse ;  /* 0x0000000495957220 */ /* 0x080fe20000400000 */
[----:B------:R-:W-:Y:S01]  /*e310*/  FMUL R148, R148, R4 ;  /* 0x0000000494947220 */ /* 0x000fe20000400000 */
[----:B------:R-:W-:Y:S01]  /*e320*/  F2FP.SATFINITE.E4M3.F32.PACK_AB_MERGE_C R151, RZ, R151, RZ ;  /* 0x00000097ff97723e */ /* 0x000fe200048070ff */
[----:B------:R-:W-:Y:S02]  /*e330*/  BSSY B1, `(.L_x_48) ;  /* 0x0000022000017945 */ /* 0x000fe40003800000 */
[----:B------:R-:W-:-:S04]  /*e340*/  F2FP.SATFINITE.E4M3.F32.PACK_AB_MERGE_C R149, RZ, R149, RZ ;  /* 0x00000095ff95723e */ /* 0x000fc800048070ff */
[----:B------:R-:W1:Y:S01]  /*e350*/  @!P6 LDC.64 R34, c[0x0][0x5c0] ;  /* 0x00017000ff22eb82 */ /* 0x000e620000000a00 */
[----:B0-2---:R-:W-:Y:S02]  /*e360*/  @!P6 IMAD.MOV.U32 R30, RZ, RZ, R28 ;  /* 0x000000ffff1ee224 */ /* 0x005fe400078e001c */
[----:B------:R-:W-:Y:S02]  /*e370*/  @!P6 IMAD.MOV.U32 R31, RZ, RZ, R24 ;  /* 0x000000ffff1fe224 */ /* 0x000fe400078e0018 */
[----:B------:R-:W-:Y:S02]  /*e380*/  @!P6 IMAD R32, R27, 0x180, RZ ;  /* 0x000001801b20e824 */ /* 0x000fe400078e02ff */
[----:B------:R-:W-:-:S03]  /*e390*/  @!P6 IMAD.WIDE.U32 R30, R26, 0x180, R30 ;  /* 0x000001801a1ee825 */ /* 0x000fc600078e001e */
[----:B-1----:R-:W-:-:S04]  /*e3a0*/  @!P6 IADD3 R30, P5, R30, R34, RZ ;  /* 0x000000221e1ee210 */ /* 0x002fc80007fbe0ff */
[----:B------:R-:W-:Y:S02]  /*e3b0*/  @!P6 IADD3.X R31, R35, R31, R32, P5, !PT ;  /* 0x0000001f231fe210 */ /* 0x000fe40002ffe420 */
[----:B------:R-:W-:Y:S02]  /*e3c0*/  ISETP.LT.OR P5, PT, R25, 0x1a, !P4 ;  /* 0x0000001a1900780c */ /* 0x000fe400067a1670 */
[----:B------:R-:W-:Y:S01]  /*e3d0*/  F2FP.SATFINITE.E4M3.F32.PACK_AB_MERGE_C R35, RZ, R150, RZ ;  /* 0x00000096ff23723e */ /* 0x000fe200048070ff */
[----:B------:R0:W-:Y:S01]  /*e3e0*/  @!P6 STG.E.U8 desc[UR30][R30.64+0x18], R151 ;  /* 0x000018971e00e986 */ /* 0x0001e2000c10111e */
[----:B------:R-:W-:-:S09]  /*e3f0*/  LOP3.LUT P6, RZ, R3, 0x40000, RZ, 0xc0, !PT ;  /* 0x0004000003ff7812 */ /* 0x000fd200078cc0ff */
        /* <DEDUP_REMOVED lines=21> */
.L_x_49:
[----:B------:R-:W-:Y:S05]  /*e550*/  BSYNC B1 ;  /* 0x0000000000017941 */ /* 0x000fea0003800000 */
.L_x_48:
        /* <DEDUP_REMOVED lines=13> */
.L_x_51:
[----:B------:R-:W-:Y:S05]  /*e630*/  BSYNC B1 ;  /* 0x0000000000017941 */ /* 0x000fea0003800000 */
.L_x_50:
        /* <DEDUP_REMOVED lines=14> */
[----:B------:R-:W-:Y:S01]  /*e720*/  F2FP.SATFINITE.E4M3.F32.PACK_AB_MERGE_C R147, RZ, R147, RZ ;  /* 0x00000093ff93723e */ /* 0x000fe200048070ff */
[-C--:B------:R-:W-:Y:S01]  /*e730*/  FMUL R139, R139, R4.reuse ;  /* 0x000000048b8b7220 */ /* 0x080fe20000400000 */
[----:B------:R-:W-:Y:S01]  /*e740*/  F2FP.SATFINITE.E4M3.F32.PACK_AB_MERGE_C R145, RZ, R145, RZ ;  /* 0x00000091ff91723e */ /* 0x000fe200048070ff */
[-C--:B------:R-:W-:Y:S01]  /*e750*/  FMUL R138, R138, R4.reuse ;  /* 0x000000048a8a7220 */ /* 0x080fe20000400000 */
[----:B------:R-:W-:Y:S01]  /*e760*/  F2FP.SATFINITE.E4M3.F32.PACK_AB_MERGE_C R143, RZ, R143, RZ ;  /* 0x0000008fff8f723e */ /* 0x000fe200048070ff */
[----:B------:R-:W0:Y:S01]  /*e770*/  @!P2 LDC.64 R52, c[0x0][0x5c0] ;  /* 0x00017000ff34ab82 */ /* 0x000e220000000a00 */
        /* <DEDUP_REMOVED lines=20> */
[-C--:B------:R-:W-:Y:S01]  /*e8c0*/  FMUL R22, R22, R4.reuse ;  /* 0x0000000416167220 */ /* 0x080fe20000400000 */
[-C--:B------:R-:W-:Y:S01]  /*e8d0*/  FMUL R21, R21, R4.reuse ;  /* 0x0000000415157220 */ /* 0x080fe20000400000 */
[----:B------:R-:W-:Y:S01]  /*e8e0*/  F2FP.SATFINITE.E4M3.F32.PACK_AB_MERGE_C R121, RZ, R121, RZ ;  /* 0x00000079ff79723e */ /* 0x000fe200048070ff */
[----:B------:R-:W-:Y:S01]  /*e8f0*/  FMUL R18, R18, R4 ;  /* 0x0000000412127220 */ /* 0x000fe20000400000 */
[----:B0-----:R-:W-:Y:S01]  /*e900*/  @!P2 IADD3 R52, P5, P6, R28, R52, R10 ;  /* 0x000000341c34a210 */ /* 0x001fe20007ebe00a */
[----:B------:R-:W-:Y:S01]  /*e910*/  BSSY B1, `(.L_x_52) ;  /* 0x00000e6000017945 */ /* 0x000fe20003800000 */
[----:B------:R-:W-:-:S02]  /*e920*/  F2FP.SATFINITE.E4M3.F32.PACK_AB_MERGE_C R23, RZ, R23, RZ ;  /* 0x00000017ff17723e */ /* 0x000fc400048070ff */
[----:B------:R-:W-:Y:S02]  /*e930*/  @!P2 IADD3.X R53, R24, R53, R7, P5, P6 ;  /* 0x000000351835a210 */ /* 0x000fe40002fec407 */
[----:B------:R-:W-:Y:S02]  /*e940*/  ISETP.LT.OR P2, PT, R25, 0x22, !P3 ;  /* 0x000000221900780c */ /* 0x000fe40005f41670 */
[----:B------:R-:W-:Y:S02]  /*e950*/  F2FP.SATFINITE.E4M3.F32.PACK_AB_MERGE_C R19, RZ, R19, RZ ;  /* 0x00000013ff13723e */ /* 0x000fe400048070ff */
        /* <DEDUP_REMOVED lines=70> */
[----:B------:R-:W-:Y:S02]  /*edc0*/  P2R R81, PR, RZ, 0x10 ;  /* 0x00000010ff517803 */ /* 0x000fe40000000000 */
[----:B------:R-:W-:-:S07]  /*edd0*/  P2R R80, PR, RZ, 0x20 ;  /* 0x00000020ff507803 */ /* 0x000fce0000000000 */
[----:B------:R-:W-:-:S04]  /*ede0*/  @!P4 IADD3 R69, P1, P0, R10, R28, R9 ;  /* 0x0000001c0a45c210 */ /* 0x000fc8000783e009 */
[----:B------:R-:W-:Y:S02]  /*edf0*/  @!P4 IADD3.X R64, R7, R24, R6, P1, P0 ;  /* 0x000000180740c210 */ /* 0x000fe40000fe0406 */
[----:B------:R-:W-:Y:S02]  /*ee00*/  @!P5 IADD3 R71, P1, P0, R10, R28, R11 ;  /* 0x0000001c0a47d210 */ /* 0x000fe4000783e00b */
[----:B------:R-:W-:Y:S02]  /*ee10*/  ISETP.NE.AND P4, PT, R55, RZ, PT ;  /* 0x000000ff3700720c */ /* 0x000fe40003f85270 */
[----:B------:R-:W-:Y:S02]  /*ee20*/  @!P5 IADD3.X R66, R7, R24, R8, P1, P0 ;  /* 0x000000180742d210 */ /* 0x000fe40000fe0408 */
[----:B------:R-:W-:Y:S02]  /*ee30*/  ISETP.LT.OR P1, PT, R25, 0x22, !P2 ;  /* 0x000000221900780c */ /* 0x000fe40005721670 */
[----:B------:R-:W-:-:S02]  /*ee40*/  ISETP.NE.AND P5, PT, R54, RZ, PT ;  /* 0x000000ff3600720c */ /* 0x000fc40003fa5270 */
        /* <DEDUP_REMOVED lines=9> */
[----:B------:R-:W-:-:S04]  /*eee0*/  @!P2 IADD3 R77, P1, P6, R10, R28, R11 ;  /* 0x0000001c0a4da210 */ /* 0x000fc80007e3e00b */
[----:B------:R-:W-:Y:S02]  /*eef0*/  @!P2 IADD3.X R72, R7, R24, R8, P1, P6 ;  /* 0x000000180748a210 */ /* 0x000fe40000fec408 */
[----:B------:R-:W-:Y:S02]  /*ef00*/  ISETP.LT.OR P6, PT, R25, 0x21, !P3 ;  /* 0x000000211900780c */ /* 0x000fe40005fc1670 */
[----:B------:R-:W-:Y:S02]  /*ef10*/  ISETP.NE.AND P2, PT, R61, RZ, PT ;  /* 0x000000ff3d00720c */ /* 0x000fe40003f45270 */
[----:B------:R-:W-:Y:S02]  /*ef20*/  F2FP.SATFINITE.E4M3.F32.PACK_AB_MERGE_C R61, RZ, R144, RZ ;  /* 0x00000090ff3d723e */ /* 0x000fe400048070ff */
[----:B------:R-:W-:Y:S02]  /*ef30*/  P2R R74, PR, RZ, 0x4 ;  /* 0x00000004ff4a7803 */ /* 0x000fe40000000000 */
[----:B------:R-:W-:-:S02]  /*ef40*/  ISETP.NE.AND P2, PT, R59, RZ, PT ;  /* 0x000000ff3b00720c */ /* 0x000fc40003f45270 */
[----:B------:R-:W-:Y:S02]  /*ef50*/  F2FP.SATFINITE.E4M3.F32.PACK_AB_MERGE_C R59, RZ, R146, RZ ;  /* 0x00000092ff3b723e */ /* 0x000fe400048070ff */
[----:B------:R-:W-:Y:S01]  /*ef60*/  ISETP.NE.AND P1, PT, R86, RZ, PT ;  /* 0x000000ff5600720c */ /* 0x000fe20003f25270 */
[----:B------:R-:W0:Y:S02]  /*ef70*/  @!P6 LDC.64 R54, c[0x0][0x5c0] ;  /* 0x00017000ff36eb82 */ /* 0x000e240000000a00 */
[----:B0-----:R-:W-:-:S05]  /*ef80*/  @!P6 IADD3 R54, P0, R28, R54, RZ ;  /* 0x000000361c36e210 */ /* 0x001fca0007f1e0ff */
[----:B------:R-:W-:-:S05]  /*ef90*/  @!P6 IMAD.X R55, R24, 0x1, R55, P0 ;  /* 0x000000011837e824 */ /* 0x000fca00000e0637 */
[----:B------:R0:W-:Y:S01]  /*efa0*/  @!P6 STG.E.U8 desc[UR30][R54.64+0x20], R147 ;  /* 0x000020933600e986 */ /* 0x0001e2000c10111e */
[----:B------:R-:W-:-:S13]  /*efb0*/  ISETP.LT.OR P6, PT, R25, 0x22, !P3 ;  /* 0x000000221900780c */ /* 0x000fda0005fc1670 */
[----:B------:R-:W1:Y:S02]  /*efc0*/  @!P6 LDC.64 R56, c[0x0][0x5c0] ;  /* 0x00017000ff38eb82 */ /* 0x000e640000000a00 */
[----:B-1----:R-:W-:-:S05]  /*efd0*/  @!P6 IADD3 R56, P0, R28, R56, RZ ;  /* 0x000000381c38e210 */ /* 0x002fca0007f1e0ff */
[----:B------:R-:W-:Y:S01]  /*efe0*/  @!P6 IMAD.X R57, R24, 0x1, R57, P0 ;  /* 0x000000011839e824 */ /* 0x000fe200000e0639 */
[----:B------:R-:W-:-:S04]  /*eff0*/  ISETP.NE.AND P0, PT, R84, RZ, PT ;  /* 0x000000ff5400720c */ /* 0x000fc80003f05270 */
[----:B------:R-:W-:Y:S01]  /*f000*/  @!P6 STG.E.U8 desc[UR30][R56.64+0x21], R59 ;  /* 0x0000213b3800e986 */ /* 0x000fe2000c10111e */
[C---:B------:R-:W-:Y:S02]  /*f010*/  ISETP.LT.OR P6, PT, R25.reuse, 0x29, !P3 ;  /* 0x000000291900780c */ /* 0x040fe40005fc1670 */
[----:B------:R-:W-:Y:S01]  /*f020*/  ISETP.LT.OR P3, PT, R25, 0x2a, !P3 ;  /* 0x0000002a1900780c */ /* 0x000fe20005f61670 */
[----:B------:R-:W-:Y:S01]  /*f030*/  @!P5 STG.E.U8 desc[UR30][R52.64+0x20], R145 ;  /* 0x000020913400d986 */ /* 0x000fe2000c10111e */
[----:B------:R-:W-:-:S03]  /*f040*/  ISETP.NE.AND P5, PT, R87, RZ, PT ;  /* 0x000000ff5700720c */ /* 0x000fc60003fa5270 */
[----:B------:R1:W-:Y:S06]  /*f050*/  @!P4 STG.E.U8 desc[UR30][R50.64+0x21], R61 ;  /* 0x0000213d3200c986 */ /* 0x0003ec000c10111e */
[----:B0-----:R-:W0:Y:S01]  /*f060*/  @!P6 LDC.64 R54, c[0x0][0x5c0] ;  /* 0x00017000ff36eb82 */ /* 0x001e220000000a00 */
[----:B-1----:R-:W-:-:S07]  /*f070*/  F2FP.SATFINITE.E4M3.F32.PACK_AB_MERGE_C R51, RZ, R142, RZ ;  /* 0x0000008eff33723e */ /* 0x002fce00048070ff */
[----:B------:R-:W1:Y:S01]  /*f080*/  @!P3 LDC.64 R52, c[0x0][0x5c0] ;  /* 0x00017000ff34bb82 */ /* 0x000e620000000a00 */
[----:B0-----:R-:W-:-:S05]  /*f090*/  @!P6 IADD3 R54, P4, R28, R54, RZ ;  /* 0x000000361c36e210 */ /* 0x001fca0007f9e0ff */
[----:B------:R-:W-:Y:S01]  /*f0a0*/  @!P6 IMAD.X R55, R24, 0x1, R55, P4 ;  /* 0x000000011837e824 */ /* 0x000fe200020e0637 */
[----:B------:R-:W-:-:S04]  /*f0b0*/  ISETP.NE.AND P4, PT, R88, RZ, PT ;  /* 0x000000ff5800720c */ /* 0x000fc80003f85270 */
[----:B------:R0:W-:Y:S01]  /*f0c0*/  @!P6 STG.E.U8 desc[UR30][R54.64+0x28], R143 ;  /* 0x0000288f3600e986 */ /* 0x0001e2000c10111e */
[----:B-1----:R-:W-:-:S05]  /*f0d0*/  @!P3 IADD3 R52, P6, R28, R52, RZ ;  /* 0x000000341c34b210 */ /* 0x002fca0007fde0ff */
[----:B------:R-:W-:Y:S01]  /*f0e0*/  @!P3 IMAD.X R53, R24, 0x1, R53, P6 ;  /* 0x000000011835b824 */ /* 0x000fe200030e0635 */
[----:B------:R-:W-:-:S04]  /*f0f0*/  ISETP.NE.AND P6, PT, R90, RZ, PT ;  /* 0x000000ff5a00720c */ /* 0x000fc80003fc5270 */
[----:B------:R1:W-:Y:S01]  /*f100*/  @!P3 STG.E.U8 desc[UR30][R52.64+0x29], R51 ;  /* 0x000029333400b986 */ /* 0x0003e2000c10111e */
[----:B------:R-:W-:Y:S02]  /*f110*/  ISETP.NE.AND P3, PT, R85, RZ, PT ;  /* 0x000000ff5500720c */ /* 0x000fe40003f65270 */
[----:B0-----:R-:W-:Y:S01]  /*f120*/  F2FP.SATFINITE.E4M3.F32.PACK_AB_MERGE_C R55, RZ, R138, RZ ;  /* 0x0000008aff37723e */ /* 0x001fe200048070ff */
[----:B------:R-:W-:Y:S01]  /*f130*/  @!P2 STG.E.U8 desc[UR30][R46.64+0x28], R141 ;  /* 0x0000288d2e00a986 */ /* 0x000fe2000c10111e */
[----:B------:R-:W-:Y:S01]  /*f140*/  ISETP.NE.AND P2, PT, R74, RZ, PT ;  /* 0x000000ff4a00720c */ /* 0x000fe20003f45270 */
[----:B-1----:R-:W0:-:S12]  /*f150*/  @!P1 LDC.64 R50, c[0x0][0x5c0] ;  /* 0x00017000ff329b82 */ /* 0x002e180000000a00 */
[----:B------:R1:W-:Y:S01]  /*f160*/  @!P2 STG.E.U8 desc[UR30][R48.64+0x29], R139 ;  /* 0x0000298b3000a986 */ /* 0x0003e2000c10111e */
[----:B------:R-:W-:-:S03]  /*f170*/  ISETP.NE.AND P2, PT, R76, RZ, PT ;  /* 0x000000ff4c00720c */ /* 0x000fc60003f45270 */
[----:B------:R-:W-:Y:S01]  /*f180*/  @!P0 STG.E.U8 desc[UR30][R44.64+0x20], R55 ;  /* 0x000020372c008986 */ /* 0x000fe2000c10111e */
[----:B------:R-:W-:-:S03]  /*f190*/  ISETP.NE.AND P0, PT, R78, RZ, PT ;  /* 0x000000ff4e00720c */ /* 0x000fc60003f05270 */
[----:B------:R2:W-:Y:S01]  /*f1a0*/  @!P3 STG.E.U8 desc[UR30][R42.64+0x21], R137 ;  /* 0x000021892a00b986 */ /* 0x0005e2000c10111e */
[----:B-1----:R-:W-:Y:S02]  /*f1b0*/  F2FP.SATFINITE.E4M3.F32.PACK_AB_MERGE_C R49, RZ, R136, RZ ;  /* 0x00000088ff31723e */ /* 0x002fe400048070ff */
[----:B0-----:R-:W-:Y:S01]  /*f1c0*/  @!P1 IADD3 R46, P3, R63, R50, RZ ;  /* 0x000000323f2e9210 */ /* 0x001fe20007f7e0ff */
[----:B--2---:R-:W0:Y:S04]  /*f1d0*/  @!P6 LDC.64 R42, c[0x0][0x5c0] ;  /* 0x00017000ff2aeb82 */ /* 0x004e280000000a00 */
[----:B------:R-:W-:-:S04]  /*f1e0*/  @!P1 IMAD.X R47, R58, 0x1, R51, P3 ;  /* 0x000000013a2f9824 */ /* 0x000fc800018e0633 */
[----:B------:R-:W1:Y:S01]  /*f1f0*/  @!P5 LDC.64 R50, c[0x0][0x5c0] ;  /* 0x00017000ff32db82 */ /* 0x000e620000000a00 */
[----:B------:R-:W-:Y:S01]  /*f200*/  @!P1 STG.E.U8 desc[UR30][R46.64+0x20], R49 ;  /* 0x000020312e009986 */ /* 0x000fe2000c10111e */
[----:B------:R-:W-:Y:S02]  /*f210*/  ISETP.NE.AND P1, PT, R79, RZ, PT ;  /* 0x000000ff4f00720c */ /* 0x000fe40003f25270 */
[----:B-1----:R-:W-:-:S05]  /*f220*/  @!P5 IADD3 R44, P3, R65, R50, RZ ;  /* 0x00000032412cd210 */ /* 0x002fca0007f7e0ff */
[----:B------:R-:W-:Y:S01]  /*f230*/  @!P5 IMAD.X R45, R60, 0x1, R51, P3 ;  /* 0x000000013c2dd824 */ /* 0x000fe200018e0633 */
[----:B------:R-:W-:Y:S02]  /*f240*/  F2FP.SATFINITE.E4M3.F32.PACK_AB_MERGE_C R51, RZ, R134, RZ ;  /* 0x00000086ff33723e */ /* 0x000fe400048070ff */
[----:B------:R-:W-:-:S03]  /*f250*/  ISETP.NE.AND P3, PT, R89, RZ, PT ;  /* 0x000000ff5900720c */ /* 0x000fc60003f65270 */
[----:B------:R1:W-:Y:S01]  /*f260*/  @!P5 STG.E.U8 desc[UR30][R44.64+0x21], R51 ;  /* 0x000021332c00d986 */ /* 0x0003e2000c10111e */
[----:B------:R-:W-:-:S03]  /*f270*/  ISETP.NE.AND P5, PT, R80, RZ, PT ;  /* 0x000000ff5000720c */ /* 0x000fc60003fa5270 */
[----:B------:R-:W-:Y:S01]  /*f280*/  @!P4 STG.E.U8 desc[UR30][R40.64+0x28], R133 ;  /* 0x000028852800c986 */ /* 0x000fe2000c10111e */
[----:B------:R-:W-:-:S05]  /*f290*/  ISETP.NE.AND P4, PT, R81, RZ, PT ;  /* 0x000000ff5100720c */ /* 0x000fca0003f85270 */
[----:B------:R2:W-:Y:S01]  /*f2a0*/  @!P3 STG.E.U8 desc[UR30][R38.64+0x29], R131 ;  /* 0x000029832600b986 */ /* 0x0005e2000c10111e */
[----:B0-----:R-:W-:Y:S02]  /*f2b0*/  @!P6 IADD3 R42, P3, R67, R42, RZ ;  /* 0x0000002a432ae210 */ /* 0x001fe40007f7e0ff */
[----:B-1----:R-:W-:-:S03]  /*f2c0*/  F2FP.SATFINITE.E4M3.F32.PACK_AB_MERGE_C R45, RZ, R130, RZ ;  /* 0x00000082ff2d723e */ /* 0x002fc600048070ff */
[----:B------:R-:W-:Y:S02]  /*f2d0*/  @!P6 IMAD.X R43, R62, 0x1, R43, P3 ;  /* 0x000000013e2be824 */ /* 0x000fe400018e062b */
[----:B------:R-:W0:Y:S03]  /*f2e0*/  @!P4 LDC.64 R46, c[0x0][0x5c0] ;  /* 0x00017000ff2ecb82 */ /* 0x000e260000000a00 */
[----:B------:R1:W-:Y:S01]  /*f2f0*/  @!P6 STG.E.U8 desc[UR30][R42.64+0x28], R45 ;  /* 0x0000282d2a00e986 */ /* 0x0003e2000c10111e */
[----:B------:R-:W-:-:S04]  /*f300*/  ISETP.NE.AND P6, PT, R93, RZ, PT ;  /* 0x000000ff5d00720c */ /* 0x000fc80003fc5270 */
[----:B--2---:R-:W2:Y:S01]  /*f310*/  @!P5 LDC.64 R38, c[0x0][0x5c0] ;  /* 0x00017000ff26db82 */ /* 0x004ea20000000a00 */
[----:B-1----:R-:W-:-:S07]  /*f320*/  F2FP.SATFINITE.E4M3.F32.PACK_AB_MERGE_C R43, RZ, R126, RZ ;  /* 0x0000007eff2b723e */ /* 0x002fce00048070ff */
[----:B------:R-:W1:Y:S01]  /*f330*/  @!P1 LDC.64 R44, c[0x0][0x5c0] ;  /* 0x00017000ff2c9b82 */ /* 0x000e620000000a00 */
[----:B0-----:R-:W-:-:S05]  /*f340*/  @!P4 IADD3 R40, P3, R69, R46, RZ ;  /* 0x0000002e4528c210 */ /* 0x001fca0007f7e0ff */
[----:B------:R-:W-:Y:S01]  /*f350*/  @!P4 IMAD.X R41, R64, 0x1, R47, P3 ;  /* 0x000000014029c824 */ /* 0x000fe200018e062f */
[----:B------:R-:W-:Y:S02]  /*f360*/  F2FP.SATFINITE.E4M3.F32.PACK_AB_MERGE_C R47, RZ, R128, RZ ;  /* 0x00000080ff2f723e */ /* 0x000fe400048070ff */
[----:B------:R-:W-:-:S03]  /*f370*/  ISETP.NE.AND P3, PT, R91, RZ, PT ;  /* 0x000000ff5b00720c */ /* 0x000fc60003f65270 */
[----:B------:R0:W-:Y:S01]  /*f380*/  @!P4 STG.E.U8 desc[UR30][R40.64+0x29], R47 ;  /* 0x0000292f2800c986 */ /* 0x0001e2000c10111e */
[----:B------:R-:W-:-:S09]  /*f390*/  ISETP.NE.AND P4, PT, R82, RZ, PT ;  /* 0x000000ff5200720c */ /* 0x000fd20003f85270 */
[----:B------:R1:W-:Y:S01]  /*f3a0*/  @!P3 STG.E.U8 desc[UR30][R36.64+0x20], R127 ;  /* 0x0000207f2400b986 */ /* 0x0003e2000c10111e */
[----:B--2---:R-:W-:Y:S02]  /*f3b0*/  @!P5 IADD3 R38, P3, R71, R38, RZ ;  /* 0x000000264726d210 */ /* 0x004fe40007f7e0ff */
[----:B0-----:R-:W-:Y:S01]  /*f3c0*/  F2FP.SATFINITE.E4M3.F32.PACK_AB_MERGE_C R41, RZ, R124, RZ ;  /* 0x0000007cff29723e */ /* 0x001fe200048070ff */
[----:B------:R0:W-:Y:S01]  /*f3d0*/  @!P4 STG.E.U8 desc[UR30][R34.64+0x21], R43 ;  /* 0x0000212b2200c986 */ /* 0x0001e2000c10111e */
[----:B------:R-:W-:Y:S01]  /*f3e0*/  ISETP.NE.AND P4, PT, R83, RZ, PT ;  /* 0x000000ff5300720c */ /* 0x000fe20003f85270 */
[----:B------:R-:W-:-:S05]  /*f3f0*/  @!P5 IMAD.X R39, R66, 0x1, R39, P3 ;  /* 0x000000014227d824 */ /* 0x000fca00018e0627 */
[----:B------:R2:W-:Y:S01]  /*f400*/  @!P5 STG.E.U8 desc[UR30][R38.64+0x20], R41 ;  /* 0x000020292600d986 */ /* 0x0005e2000c10111e */
[----:B-1----:R-:W-:Y:S02]  /*f410*/  @!P1 IADD3 R36, P3, R73, R44, RZ ;  /* 0x0000002c49249210 */ /* 0x002fe40007f7e0ff */
[----:B------:R-:W-:Y:S01]  /*f420*/  ISETP.NE.AND P5, PT, R92, RZ, PT ;  /* 0x000000ff5c00720c */ /* 0x000fe20003fa5270 */
[----:B0-----:R-:W0:Y:S02]  /*f430*/  @!P0 LDC.64 R34, c[0x0][0x5c0] ;  /* 0x00017000ff228b82 */ /* 0x001e240000000a00 */
[----:B------:R-:W-:Y:S01]  /*f440*/  @!P1 IMAD.X R37, R68, 0x1, R45, P3 ;  /* 0x0000000144259824 */ /* 0x000fe200018e062d */
[----:B------:R-:W-:-:S05]  /*f450*/  F2FP.SATFINITE.E4M3.F32.PACK_AB_MERGE_C R43, RZ, R122, RZ ;  /* 0x0000007aff2b723e */ /* 0x000fca00048070ff */
[----:B------:R-:W-:Y:S01]  /*f460*/  @!P1 STG.E.U8 desc[UR30][R36.64+0x21], R43 ;  /* 0x0000212b24009986 */ /* 0x000fe2000c10111e */
[----:B------:R-:W-:Y:S01]  /*f470*/  ISETP.LT.OR P1, PT, R25, 0x21, !P4 ;  /* 0x000000211900780c */ /* 0x000fe20006721670 */
[----:B------:R-:W1:Y:S02]  /*f480*/  @!P2 LDC.64 R44, c[0x0][0x5c0] ;  /* 0x00017000ff2cab82 */ /* 0x000e640000000a00 */
[----:B------:R3:W-:Y:S04]  /*f490*/  @!P5 STG.E.U8 desc[UR30][R32.64+0x28], R121 ;  /* 0x000028792000d986 */ /* 0x0007e8000c10111e */
[----:B------:R4:W-:Y:S01]  /*f4a0*/  @!P6 STG.E.U8 desc[UR30][R30.64+0x29], R23 ;  /* 0x000029171e00e986 */ /* 0x0009e2000c10111e */
[----:B------:R-:W-:-:S05]  /*f4b0*/  LOP3.LUT P6, RZ, R3, 0x40000, RZ, 0xc0, !PT ;  /* 0x0004000003ff7812 */ /* 0x000fca00078cc0ff */
[----:B--2---:R-:W2:Y:S01]  /*f4c0*/  @!P1 LDC.64 R38, c[0x0][0x5c0] ;  /* 0x00017000ff269b82 */ /* 0x004ea20000000a00 */
[----:B---3--:R-:W-:Y:S01]  /*f4d0*/  F2FP.SATFINITE.E4M3.F32.PACK_AB_MERGE_C R33, RZ, R22, RZ ;  /* 0x00000016ff21723e */ /* 0x008fe200048070ff */
[----:B------:R-:W-:Y:S01]  /*f4e0*/  @!P1 IMAD.MOV.U32 R22, RZ, RZ, R28 ;  /* 0x000000ffff169224 */ /* 0x000fe200078e001c */
[----:B0-----:R-:W-:Y:S01]  /*f4f0*/  @!P0 IADD3 R34, P3, R75, R34, RZ ;  /* 0x000000224b228210 */ /* 0x001fe20007f7e0ff */
[----:B----4-:R-:W-:-:S04]  /*f500*/  @!P1 IMAD.MOV.U32 R23, RZ, RZ, R24 ;  /* 0x000000ffff179224 */ /* 0x010fc800078e0018 */
[----:B------:R-:W-:Y:S01]  /*f510*/  @!P0 IMAD.X R35, R70, 0x1, R35, P3 ;  /* 0x0000000146238824 */ /* 0x000fe200018e0623 */
[----:B------:R-:W-:Y:S01]  /*f520*/  ISETP.LT.OR P3, PT, R25, 0x22, !P4 ;  /* 0x000000221900780c */ /* 0x000fe20006761670 */
[----:B------:R-:W-:-:S03]  /*f530*/  @!P1 IMAD.WIDE.U32 R22, R26, 0x180, R22 ;  /* 0x000001801a169825 */ /* 0x000fc600078e0016 */
[----:B------:R0:W-:Y:S01]  /*f540*/  @!P0 STG.E.U8 desc[UR30][R34.64+0x28], R19 ;  /* 0x0000281322008986 */ /* 0x0001e2000c10111e */
[----:B-1----:R-:W-:-:S05]  /*f550*/  @!P2 IADD3 R36, P0, R77, R44, RZ ;  /* 0x0000002c4d24a210 */ /* 0x002fca0007f1e0ff */
[----:B------:R-:W-:Y:S01]  /*f560*/  @!P2 IMAD.X R37, R72, 0x1, R45, P0 ;  /* 0x000000014825a824 */ /* 0x000fe200000e062d */
[----:B------:R-:W-:Y:S02]  /*f570*/  ISETP.LT.OR P0, PT, R25, 0x29, !P4 ;  /* 0x000000291900780c */ /* 0x000fe40006701670 */
[----:B------:R-:W1:Y:S01]  /*f580*/  @!P3 LDC.64 R40, c[0x0][0x5c0] ;  /* 0x00017000ff28bb82 */ /* 0x000e620000000a00 */
[----:B------:R-:W-:Y:S01]  /*f590*/  @!P3 IMAD.MOV.U32 R30, RZ, RZ, R28 ;  /* 0x000000ffff1eb224 */ /* 0x000fe200078e001c */
[----:B------:R3:W-:Y:S01]  /*f5a0*/  @!P2 STG.E.U8 desc[UR30][R36.64+0x29], R33 ;  /* 0x000029212400a986 */ /* 0x0007e2000c10111e */
[----:B------:R-:W-:Y:S01]  /*f5b0*/  @!P3 IMAD.MOV.U32 R31, RZ, RZ, R24 ;  /* 0x000000ffff1fb224 */ /* 0x000fe200078e0018 */
[----:B--2---:R-:W-:Y:S01]  /*f5c0*/  @!P1 IADD3 R22, P2, R22, R38, RZ ;  /* 0x0000002616169210 */ /* 0x004fe20007f5e0ff */
[----:B0-----:R-:W-:Y:S01]  /*f5d0*/  @!P1 IMAD R19, R27, 0x180, RZ ;  /* 0x000001801b139824 */ /* 0x001fe200078e02ff */
[----:B------:R-:W-:Y:S01]  /*f5e0*/  ISETP.LT.OR P4, PT, R25, 0x2a, !P4 ;  /* 0x0000002a1900780c */ /* 0x000fe20006781670 */
[----:B------:R-:W-:Y:S01]  /*f5f0*/  @!P3 IMAD.WIDE.U32 R30, R26, 0x180, R30 ;  /* 0x000001801a1eb825 */ /* 0x000fe200078e001e */
[----:B------:R-:W-:-:S02]  /*f600*/  F2FP.SATFINITE.E4M3.F32.PACK_AB_MERGE_C R35, RZ, R21, RZ ;  /* 0x00000015ff23723e */ /* 0x000fc400048070ff */
[----:B------:R-:W-:Y:S01]  /*f610*/  @!P1 IADD3.X R23, R39, R23, R19, P2, !PT ;  /* 0x0000001727179210 */ /* 0x000fe200017fe413 */
[----:B------:R-:W-:Y:S01]  /*f620*/  FMUL R19, R20, R4 ;  /* 0x0000000414137220 */ /* 0x000fe20000400000 */
[----:B------:R-:W-:Y:S01]  /*f630*/  @!P3 IMAD R21, R27, 0x180, RZ ;  /* 0x000001801b15b824 */ /* 0x000fe200078e02ff */
[----:B------:R-:W0:Y:S02]  /*f640*/  @!P0 LDC.64 R42, c[0x0][0x5c0] ;  /* 0x00017000ff2a8b82 */ /* 0x000e240000000a00 */
[----:B------:R3:W-:Y:S01]  /*f650*/  @!P1 STG.E.U8 desc[UR30][R22.64+0x20], R35 ;  /* 0x0000202316009986 */ /* 0x0007e2000c10111e */
[----:B------:R-:W-:Y:S02]  /*f660*/  F2FP.SATFINITE.E4M3.F32.PACK_AB_MERGE_C R19, RZ, R19, RZ ;  /* 0x00000013ff13723e */ /* 0x000fe400048070ff */
[----:B------:R-:W-:-:S03]  /*f670*/  ISETP.LT.OR P1, PT, R25, 0x21, !P6 ;  /* 0x000000211900780c */ /* 0x000fc60007721670 */
[----:B------:R-:W2:Y:S01]  /*f680*/  @!P4 LDC.64 R44, c[0x0][0x5c0] ;  /* 0x00017000ff2ccb82 */ /* 0x000ea20000000a00 */
[----:B-1----:R-:W-:-:S04]  /*f690*/  @!P3 IADD3 R20, P2, R30, R40, RZ ;  /* 0x000000281e14b210 */ /* 0x002fc80007f5e0ff */
[----:B------:R-:W-:Y:S02]  /*f6a0*/  @!P3 IADD3.X R21, R41, R31, R21, P2, !PT ;  /* 0x0000001f2915b210 */ /* 0x000fe400017fe415 */
[----:B------:R-:W-:-:S03]  /*f6b0*/  F2FP.SATFINITE.E4M3.F32.PACK_AB_MERGE_C R31, RZ, R18, RZ ;  /* 0x00000012ff1f723e */ /* 0x000fc600048070ff */
[----:B------:R3:W-:Y:S01]  /*f6c0*/  @!P3 STG.E.U8 desc[UR30][R20.64+0x21], R19 ;  /* 0x000021131400b986 */ /* 0x0007e2000c10111e */
[----:B------:R-:W-:Y:S05]  /*f6d0*/  @P1 BRA `(.L_x_53) ;  /* 0x0000000000241947 */ /* 0x000fea0003800000 */
[----:B------:R-:W-:Y:S01]  /*f6e0*/  IMAD.MOV.U32 R18, RZ, RZ, R28 ;  /* 0x000000ffff127224 */ /* 0x000fe200078e001c */
[----:B------:R-:W-:Y:S01]  /*f6f0*/  ULDC.64 UR8, c[0x0][0x5c0] ;  /* 0x0001700000087ab9 */ /* 0x000fe20000000a00 */
[----:B---3--:R-:W-:Y:S02]  /*f700*/  IMAD.MOV.U32 R19, RZ, RZ, R24 ;  /* 0x000000ffff137224 */ /* 0x008fe400078e0018 */
[----:B------:R-:W-:Y:S02]  /*f710*/  IMAD R21, R27, 0x180, RZ ;  /* 0x000001801b157824 */ /* 0x000fe400078e02ff */
[----:B------:R-:W-:-:S04]  /*f720*/  IMAD.WIDE.U32 R18, R26, 0x180, R18 ;  /* 0x000001801a127825 */ /* 0x000fc800078e0012 */
[----:B------:R-:W-:Y:S01]  /*f730*/  IMAD.IADD R20, R19, 0x1, R21 ;  /* 0x0000000113147824 */ /* 0x000fe200078e0215 */
[----:B------:R-:W-:-:S04]  /*f740*/  IADD3 R18, P1, P2, R18, UR8, R10 ;  /* 0x0000000812127c10 */ /* 0x000fc8000fa3e00a */
[----:B------:R-:W-:-:S05]  /*f750*/  IADD3.X R19, R20, UR9, R7, P1, P2 ;  /* 0x0000000914137c10 */ /* 0x000fca0008fe4407 */
[----:B------:R1:W-:Y:S04]  /*f760*/  STG.E.U8 desc[UR30][R18.64+0x20], R31 ;  /* 0x0000201f12007986 */ /* 0x0003e8000c10111e */
.L_x_53:
[----:B------:R-:W-:Y:S05]  /*f770*/  BSYNC B1 ;  /* 0x0000000000017941 */ /* 0x000fea0003800000 */
.L_x_52:
[----:B------:R-:W-:Y:S01]  /*f780*/  ISETP.LT.OR P1, PT, R25, 0x22, !P6 ;  /* 0x000000221900780c */ /* 0x000fe20007721670 */
[----:B---3--:R-:W-:Y:S02]  /*f790*/  @!P4 IMAD.MOV.U32 R20, RZ, RZ, R28 ;  /* 0x000000ffff14c224 */ /* 0x008fe400078e001c */
[-C--:B------:R-:W-:Y:S01]  /*f7a0*/  FMUL R17, R17, R4.reuse ;  /* 0x0000000411117220 */ /* 0x080fe20000400000 */
[----:B------:R-:W-:Y:S02]  /*f7b0*/  @!P4 IMAD.MOV.U32 R21, RZ, RZ, R24 ;  /* 0x000000ffff15c224 */ /* 0x000fe400078e0018 */
[-C--:B------:R-:W-:Y:S01]  /*f7c0*/  FMUL R16, R16, R4.reuse ;  /* 0x0000000410107220 */ /* 0x080fe20000400000 */
[----:B-1----:R-:W-:Y:S02]  /*f7d0*/  @!P0 IMAD.MOV.U32 R18, RZ, RZ, R28 ;  /* 0x000000ffff128224 */ /* 0x002fe400078e001c */
[----:B------:R-:W-:Y:S01]  /*f7e0*/  FMUL R15, R15, R4 ;  /* 0x000000040f0f7220 */ /* 0x000fe20000400000 */
[----:B------:R-:W-:Y:S01]  /*f7f0*/  @!P0 IMAD.MOV.U32 R19, RZ, RZ, R24 ;  /* 0x000000ffff138224 */ /* 0x000fe200078e0018 */
[----:B------:R-:W-:Y:S01]  /*f800*/  BSSY B1, `(.L_x_54) ;  /* 0x0000016000017945 */ /* 0x000fe20003800000 */
[----:B------:R-:W-:Y:S01]  /*f810*/  @!P4 IMAD.WIDE.U32 R20, R26, 0x180, R20 ;  /* 0x000001801a14c825 */ /* 0x000fe200078e0014 */
[----:B------:R-:W-:-:S02]  /*f820*/  F2FP.SATFINITE.E4M3.F32.PACK_AB_MERGE_C R31, RZ, R16, RZ ;  /* 0x00000010ff1f723e */ /* 0x000fc400048070ff */
[----:B------:R-:W-:Y:S01]  /*f830*/  F2FP.SATFINITE.E4M3.F32.PACK_AB_MERGE_C R15, RZ, R15, RZ ;  /* 0x0000000fff0f723e */ /* 0x000fe200048070ff */
[----:B------:R-:W-:Y:S01]  /*f840*/  @!P0 IMAD.WIDE.U32 R18, R26, 0x180, R18 ;  /* 0x000001801a128825 */ /* 0x000fe200078e0012 */
[----:B--2---:R-:W-:-:S03]  /*f850*/  @!P4 IADD3 R20, P3, R20, R44, RZ ;  /* 0x0000002c1414c210 */ /* 0x004fc60007f7e0ff */
[C---:B------:R-:W-:Y:S01]  /*f860*/  @!P4 IMAD R23, R27.reuse, 0x180, RZ ;  /* 0x000001801b17c824 */ /* 0x040fe200078e02ff */
[----:B0-----:R-:W-:Y:S01]  /*f870*/  @!P0 IADD3 R18, P2, R18, R42, RZ ;  /* 0x0000002a12128210 */ /* 0x001fe20007f5e0ff */
[----:B------:R-:W-:-:S03]  /*f880*/  @!P0 IMAD R22, R27, 0x180, RZ ;  /* 0x000001801b168824 */ /* 0x000fc600078e02ff */
[----:B------:R-:W-:Y:S02]  /*f890*/  @!P4 IADD3.X R21, R45, R21, R23, P3, !PT ;  /* 0x000000152d15c210 */ /* 0x000fe40001ffe417 */
[----:B------:R-:W-:Y:S02]  /*f8a0*/  @!P0 IADD3.X R19, R43, R19, R22, P2, !PT ;  /* 0x000000132b138210 */ /* 0x000fe400017fe416 */
[----:B------:R-:W-:Y:S01]  /*f8b0*/  F2FP.SATFINITE.E4M3.F32.PACK_AB_MERGE_C R23, RZ, R17, RZ ;  /* 0x00000011ff17723e */ /* 0x000fe200048070ff */
[----:B------:R-:W-:Y:S06]  /*f8c0*/  @P1 BRA `(.L_x_55) ;  /* 0x0000000000241947 */ /* 0x000fec0003800000 */
        /* <DEDUP_REMOVED lines=9> */
.L_x_55:
[----:B------:R-:W-:Y:S05]  /*f960*/  BSYNC B1 ;  /* 0x0000000000017941 */ /* 0x000fea0003800000 */
.L_x_54:
[----:B------:R1:W-:Y:S01]  /*f970*/  @!P0 STG.E.U8 desc[UR30][R18.64+0x28], R23 ;  /* 0x0000281712008986 */ /* 0x0003e2000c10111e */
[C---:B------:R-:W-:Y:S01]  /*f980*/  ISETP.LT.OR P1, PT, R25.reuse, 0x29, !P6 ;  /* 0x000000291900780c */ /* 0x040fe20007721670 */
[-C--:B------:R-:W-:Y:S01]  /*f990*/  FMUL R14, R14, R4.reuse ;  /* 0x000000040e0e7220 */ /* 0x080fe20000400000 */
[----:B------:R-:W-:Y:S01]  /*f9a0*/  BSSY B1, `(.L_x_56) ;  /* 0x000000f000017945 */ /* 0x000fe20003800000 */
[----:B------:R1:W-:Y:S01]  /*f9b0*/  @!P4 STG.E.U8 desc[UR30][R20.64+0x29], R31 ;  /* 0x0000291f1400c986 */ /* 0x0003e2000c10111e */
[----:B------:R-:W-:Y:S01]  /*f9c0*/  ISETP.LT.OR P0, PT, R25, 0x2a, !P6 ;  /* 0x0000002a1900780c */ /* 0x000fe20007701670 */
[----:B------:R-:W-:Y:S01]  /*f9d0*/  FMUL R13, R13, R4 ;  /* 0x000000040d0d7220 */ /* 0x000fe20000400000 */
[----:B0-----:R-:W-:-:S07]  /*f9e0*/  F2FP.SATFINITE.E4M3.F32.PACK_AB_MERGE_C R17, RZ, R14, RZ ;  /* 0x0000000eff11723e */ /* 0x001fce00048070ff */
[----:B------:R-:W-:Y:S05]  /*f9f0*/  @P1 BRA `(.L_x_57) ;  /* 0x0000000000241947 */ /* 0x000fea0003800000 */
[----:B------:R-:W-:Y:S01]  /*fa00*/  IMAD.MOV.U32 R14, RZ, RZ, R28 ;  /* 0x000000ffff0e7224 */ /* 0x000fe200078e001c */
[----:B------:R-:W-:Y:S01]  /*fa10*/  ULDC.64 UR8, c[0x0][0x5c0] ;  /* 0x0001700000087ab9 */ /* 0x000fe20000000a00 */
[----:B------:R-:W-:Y:S02]  /*fa20*/  IMAD.MOV.U32 R15, RZ, RZ, R24 ;  /* 0x000000ffff0f7224 */ /* 0x000fe400078e0018 */
[----:B-1----:R-:W-:Y:S02]  /*fa30*/  IMAD R19, R27, 0x180, RZ ;  /* 0x000001801b137824 */ /* 0x002fe400078e02ff */
[----:B------:R-:W-:-:S04]  /*fa40*/  IMAD.WIDE.U32 R14, R26, 0x180, R14 ;  /* 0x000001801a0e7825 */ /* 0x000fc800078e000e */
[----:B------:R-:W-:Y:S01]  /*fa50*/  IMAD.IADD R16, R15, 0x1, R19 ;  /* 0x000000010f107824 */ /* 0x000fe200078e0213 */
[----:B------:R-:W-:-:S04]  /*fa60*/  IADD3 R14, P1, P2, R14, UR8, R10 ;  /* 0x000000080e0e7c10 */ /* 0x000fc8000fa3e00a */
[----:B------:R-:W-:-:S05]  /*fa70*/  IADD3.X R15, R16, UR9, R7, P1, P2 ;  /* 0x00000009100f7c10 */ /* 0x000fca0008fe4407 */
[----:B------:R0:W-:Y:S04]  /*fa80*/  STG.E.U8 desc[UR30][R14.64+0x28], R17 ;  /* 0x000028110e007986 */ /* 0x0001e8000c10111e */
.L_x_57:
[----:B------:R-:W-:Y:S05]  /*fa90*/  BSYNC B1 ;  /* 0x0000000000017941 */ /* 0x000fea0003800000 */
.L_x_56:
[----:B------:R-:W-:Y:S01]  /*faa0*/  F2FP.SATFINITE.E4M3.F32.PACK_AB_MERGE_C R13, RZ, R13, RZ ;  /* 0x0000000dff0d723e */ /* 0x000fe200048070ff */
[----:B------:R-:W-:Y:S06]  /*fab0*/  @P0 BRA `(.L_x_35) ;  /* 0x0000000000240947 */ /* 0x000fec0003800000 */
[----:B------:R-:W-:Y:S01]  /*fac0*/  IMAD.MOV.U32 R25, RZ, RZ, R24 ;  /* 0x000000ffff197224 */ /* 0x000fe200078e0018 */
[----:B------:R-:W-:Y:S01]  /*fad0*/  ULDC.64 UR8, c[0x0][0x5c0] ;  /* 0x0001700000087ab9 */ /* 0x000fe20000000a00 */
[----:B------:R-:W-:Y:S02]  /*fae0*/  IMAD.MOV.U32 R24, RZ, RZ, R28 ;  /* 0x000000ffff187224 */ /* 0x000fe400078e001c */
[----:B------:R-:W-:Y:S02]  /*faf0*/  IMAD R27, R27, 0x180, RZ ;  /* 0x000001801b1b7824 */ /* 0x000fe400078e02ff */
[----:B------:R-:W-:-:S04]  /*fb00*/  IMAD.WIDE.U32 R24, R26, 0x180, R24 ;  /* 0x000001801a187825 */ /* 0x000fc800078e0018 */
[----:B0-----:R-:W-:Y:S01]  /*fb10*/  IMAD.IADD R14, R25, 0x1, R27 ;  /* 0x00000001190e7824 */ /* 0x001fe200078e021b */
[----:B------:R-:W-:-:S04]  /*fb20*/  IADD3 R24, P0, P1, R24, UR8, R10 ;  /* 0x0000000818187c10 */ /* 0x000fc8000f91e00a */
[----:B------:R-:W-:-:S05]  /*fb30*/  IADD3.X R25, R14, UR9, R7, P0, P1 ;  /* 0x000000090e197c10 */ /* 0x000fca00087e2407 */
[----:B------:R2:W-:Y:S04]  /*fb40*/  STG.E.U8 desc[UR30][R24.64+0x29], R13 ;  /* 0x0000290d18007986 */ /* 0x0005e8000c10111e */
.L_x_35:
[----:B------:R-:W-:Y:S05]  /*fb50*/  BSYNC B0 ;  /* 0x0000000000007941 */ /* 0x000fea0003800000 */
.L_x_31:
[----:B0-----:R-:W4:Y:S04]  /*fb60*/  LDL.LU R15, [R1] ;  /* 0x00000000010f7983 */ /* 0x001f280000300800 */
[----:B-----5:R-:W4:Y:S01]  /*fb70*/  LDL.LU R14, [R1+0x8] ;  /* 0x00000800010e7983 */ /* 0x020f220000300800 */
[----:B------:R-:W-:Y:S01]  /*fb80*/  ULDC UR8, c[0x0][0xc] ;  /* 0x0000030000087ab9 */ /* 0x000fe20000000800 */
[----:B------:R-:W-:Y:S01]  /*fb90*/  ULDC UR9, c[0x0][0x10] ;  /* 0x0000040000097ab9 */ /* 0x000fe20000000800 */
[----:B--23--:R-:W4:Y:S01]  /*fba0*/  LDC R13, c[0x0][0x14] ;  /* 0x00000500ff0d7b82 */ /* 0x00cf220000000800 */
[----:B------:R-:W-:Y:S01]  /*fbb0*/  UIMAD.WIDE.U32 UR8, UR8, UR9, URZ ;  /* 0x00000009080872a5 */ /* 0x000fe2000f8e003f */
[----:B------:R0:W5:Y:S05]  /*fbc0*/  LDL R120, [R1+0x14] ;  /* 0x0000140001787983 */ /* 0x00016a0000100800 */
[----:B----4-:R-:W-:-:S04]  /*fbd0*/  IMAD.WIDE.U32 R14, R13, UR8, R14 ;  /* 0x000000080d0e7c25 */ /* 0x010fc8000f8e000e */
[----:B------:R-:W-:Y:S01]  /*fbe0*/  IMAD R13, R13, UR9, RZ ;  /* 0x000000090d0d7c24 */ /* 0x000fe2000f8e02ff */
[----:B------:R-:W-:Y:S01]  /*fbf0*/  ULDC.64 UR8, c[0x0][0x650] ;  /* 0x0001940000087ab9 */ /* 0x000fe20000000a00 */
[----:B------:R-:W-:Y:S01]  /*fc00*/  IMAD.MOV.U32 R121, RZ, RZ, R14 ;  /* 0x000000ffff797224 */ /* 0x000fe200078e000e */
[----:B------:R-:W-:Y:S01]  /*fc10*/  ISETP.GE.U32.AND P0, PT, R14, UR8, PT ;  /* 0x000000080e007c0c */ /* 0x000fe2000bf06070 */
[--C-:B------:R-:W-:Y:S01]  /*fc20*/  IMAD.IADD R122, R15, 0x1, R13.reuse ;  /* 0x000000010f7a7824 */ /* 0x100fe200078e020d */
[----:B------:R-:W-:Y:S01]  /*fc30*/  PRMT R13, RZ, 0x7610, R13 ;  /* 0x00007610ff0d7816 */ /* 0x000fe2000000000d */
[----:B------:R-:W-:Y:S02]  /*fc40*/  IMAD.MOV.U32 R15, RZ, RZ, -0x1 ;  /* 0xffffffffff0f7424 */ /* 0x000fe400078e00ff */
[----:B------:R-:W-:Y:S01]  /*fc50*/  IMAD.MOV.U32 R14, RZ, RZ, -0x1 ;  /* 0xffffffffff0e7424 */ /* 0x000fe200078e00ff */
[----:B------:R0:W-:Y:S01]  /*fc60*/  STL [R1], R122 ;  /* 0x0000007a01007387 */ /* 0x0001e20000100800 */
[----:B------:R-:W-:-:S03]  /*fc70*/  ISETP.GE.U32.AND.EX P0, PT, R122, UR9, PT, P0 ;  /* 0x000000097a007c0c */ /* 0x000fc6000bf06100 */
[----:B------:R0:W-:Y:S04]  /*fc80*/  STL [R1+0x8], R121 ;  /* 0x0000087901007387 */ /* 0x0001e80000100800 */
[----:B------:R0:W-:Y:S04]  /*fc90*/  STL [R1+0xc], R15 ;  /* 0x00000c0f01007387 */ /* 0x0001e80000100800 */
[----:B------:R0:W-:Y:S02]  /*fca0*/  STL [R1+0x4], R14 ;  /* 0x0000040e01007387 */ /* 0x0001e40000100800 */
[----:B------:R-:W-:Y:S05]  /*fcb0*/  @P0 BRA `(.L_x_58) ;  /* 0x00000004007c0947 */ /* 0x000fea0003800000 */
[----:B------:R-:W2:Y:S01]  /*fcc0*/  S2R R26, SR_CTAID.X ;  /* 0x00000000001a7919 */ /* 0x000ea20000002500 */
[----:B-1----:R-:W1:Y:S01]  /*fcd0*/  LDC.64 R20, c[0x0][0x628] ;  /* 0x00018a00ff147b82 */ /* 0x002e620000000a00 */
[----:B------:R-:W-:Y:S01]  /*fce0*/  ULDC UR6, c[0x0][0x150] ;  /* 0x0000540000067ab9 */ /* 0x000fe20000000800 */
[----:B------:R-:W-:Y:S01]  /*fcf0*/  IMAD.MOV.U32 R18, RZ, RZ, R121 ;  /* 0x000000ffff127224 */ /* 0x000fe200078e0079 */
[----:B------:R-:W3:Y:S01]  /*fd00*/  S2R R28, SR_CTAID.Y ;  /* 0x00000000001c7919 */ /* 0x000ee20000002600 */
[----:B------:R-:W-:-:S04]  /*fd10*/  IMAD.MOV.U32 R19, RZ, RZ, R122 ;  /* 0x000000ffff137224 */ /* 0x000fc800078e007a */
[----:B------:R-:W4:Y:S08]  /*fd20*/  LDC R29, c[0x0][0x144] ;  /* 0x00005100ff1d7b82 */ /* 0x000f300000000800 */
[----:B------:R-:W0:Y:S08]  /*fd30*/  LDC R22, c[0x0][0x630] ;  /* 0x00018c00ff167b82 */ /* 0x000e300000000800 */
[----:B------:R-:W0:Y:S01]  /*fd40*/  LDC.64 R24, c[0x0][0x620] ;  /* 0x00018800ff187b82 */ /* 0x000e220000000a00 */
[----:B-1----:R-:W-:-:S04]  /*fd50*/  ISETP.NE.U32.AND P0, PT, R20, RZ, PT ;  /* 0x000000ff1400720c */ /* 0x002fc80003f05070 */
[----:B------:R-:W-:Y:S02]  /*fd60*/  ISETP.NE.AND.EX P0, PT, R21, RZ, PT, P0 ;  /* 0x000000ff1500720c */ /* 0x000fe40003f05300 */
[----:B--2---:R-:W-:-:S05]  /*fd70*/  I2FP.F32.U32 R13, R26 ;  /* 0x0000001a000d7245 */ /* 0x004fca0000201000 */
[----:B------:R-:W-:-:S04]  /*fd80*/  FMUL R13, R13, UR6 ;  /* 0x000000060d0d7c20 */ /* 0x000fc80008400000 */
[----:B------:R1:W2:Y:S02]  /*fd90*/  F2I.U32.TRUNC.NTZ R27, R13 ;  /* 0x0000000d001b7305 */ /* 0x0002a4000020f000 */
[----:B---34-:R-:W-:Y:S05]  /*fda0*/  @!P0 BRA `(.L_x_59) ;  /* 0x0000000000288947 */ /* 0x018fea0003800000 */
[----:B-1----:R-:W1:Y:S02]  /*fdb0*/  LDC R13, c[0x0][0x634] ;  /* 0x00018d00ff0d7b82 */ /* 0x002e640000000800 */
[----:B-1----:R-:W-:-:S05]  /*fdc0*/  IADD3 R13, P0, R121, R13, RZ ;  /* 0x0000000d790d7210 */ /* 0x002fca0007f1e0ff */
[----:B------:R-:W-:-:S04]  /*fdd0*/  IMAD.X R23, RZ, RZ, R122, P0 ;  /* 0x000000ffff177224 */ /* 0x000fc800000e067a */
[----:B0-----:R-:W-:-:S04]  /*fde0*/  IMAD.WIDE.U32 R14, R23, R20, RZ ;  /* 0x00000014170e7225 */ /* 0x001fc800078e00ff */
[----:B------:R-:W-:-:S04]  /*fdf0*/  IMAD.WIDE.U32 R16, P0, R13, R21, R14 ;  /* 0x000000150d107225 */ /* 0x000fc8000780000e */
[----:B------:R-:W-:-:S04]  /*fe00*/  IMAD.WIDE.U32 R14, R13, R20, RZ ;  /* 0x000000140d0e7225 */ /* 0x000fc800078e00ff */
[----:B------:R-:W-:Y:S01]  /*fe10*/  IMAD.X R19, RZ, RZ, RZ, P0 ;  /* 0x000000ffff137224 */ /* 0x000fe200000e06ff */
[----:B------:R-:W-:Y:S01]  /*fe20*/  IADD3 RZ, P0, R15, R16, RZ ;  /* 0x000000100fff7210 */ /* 0x000fe20007f1e0ff */
[----:B------:R-:W-:-:S04]  /*fe30*/  IMAD.MOV.U32 R18, RZ, RZ, R17 ;  /* 0x000000ffff127224 */ /* 0x000fc800078e0011 */
[----:B------:R-:W-:-:S08]  /*fe40*/  IMAD.WIDE.U32.X R18, R23, R21, R18, P0 ;  /* 0x0000001517127225 */ /* 0x000fd000000e0412 */
.L_x_59:
[-CC-:B0-----:R-:W-:Y:S01]  /*fe50*/  SHF.R.U64 R23, R18, R22.reuse, R19.reuse ;  /* 0x0000001612177219 */ /* 0x181fe20000001213 */
[----:B------:R-:W0:Y:S01]  /*fe60*/  LDC.64 R34, c[0x0][0x640] ;  /* 0x00019000ff227b82 */ /* 0x000e220000000a00 */
[----:B-1----:R-:W-:Y:S01]  /*fe70*/  SHF.R.U32.HI R13, RZ, R22, R19 ;  /* 0x00000016ff0d7219 */ /* 0x002fe20000011613 */
[----:B------:R-:W-:Y:S01]  /*fe80*/  IMAD.MOV.U32 R14, RZ, RZ, R121 ;  /* 0x000000ffff0e7224 */ /* 0x000fe200078e0079 */
[----:B------:R-:W-:Y:S01]  /*fe90*/  IADD3 R17, P0, RZ, -R23, RZ ;  /* 0x80000017ff117210 */ /* 0x000fe20007f1e0ff */
[----:B------:R-:W-:Y:S01]  /*fea0*/  IMAD.MOV.U32 R15, RZ, RZ, R122 ;  /* 0x000000ffff0f7224 */ /* 0x000fe200078e007a */
[----:B------:R-:W-:Y:S01]  /*feb0*/  ULDC UR6, c[0x0][0x154] ;  /* 0x0000550000067ab9 */ /* 0x000fe20000000800 */
[----:B--2---:R-:W-:Y:S02]  /*fec0*/  IMAD.MOV R27, RZ, RZ, -R27 ;  /* 0x000000ffff1b7224 */ /* 0x004fe400078e0a1b */
[----:B------:R-:W1:Y:S01]  /*fed0*/  LDC R18, c[0x0][0x618] ;  /* 0x00018600ff127b82 */ /* 0x000e620000000800 */
[----:B------:R-:W-:-:S02]  /*fee0*/  IMAD.X R13, RZ, RZ, ~R13, P0 ;  /* 0x000000ffff0d7224 */ /* 0x000fc400000e0e0d */
[----:B------:R-:W-:-:S04]  /*fef0*/  IMAD.WIDE.U32 R14, R17, R24, R14 ;  /* 0x00000018110e7225 */ /* 0x000fc800078e000e */
[----:B------:R-:W-:Y:S01]  /*ff00*/  IMAD R16, R13, R24, RZ ;  /* 0x000000180d107224 */ /* 0x000fe200078e02ff */
[----:B------:R-:W2:Y:S01]  /*ff10*/  LDC R30, c[0x0][0x608] ;  /* 0x00018200ff1e7b82 */ /* 0x000ea20000000800 */
[----:B------:R-:W-:Y:S02]  /*ff20*/  IMAD R29, R29, R27, R26 ;  /* 0x0000001b1d1d7224 */ /* 0x000fe400078e021a */
[----:B------:R-:W-:Y:S02]  /*ff30*/  IMAD R13, R17, R25, R16 ;  /* 0x00000019110d7224 */ /* 0x000fe400078e0210 */
[----:B------:R-:W-:Y:S02]  /*ff40*/  IMAD.MOV.U32 R17, RZ, RZ, 0x1 ;  /* 0x00000001ff117424 */ /* 0x000fe400078e00ff */
[----:B------:R-:W-:Y:S01]  /*ff50*/  IMAD.IADD R13, R15, 0x1, R13 ;  /* 0x000000010f0d7824 */ /* 0x000fe200078e020d */
[----:B------:R-:W3:Y:S01]  /*ff60*/  LDC R32, c[0x0][0x658] ;  /* 0x00019600ff207b82 */ /* 0x000ee20000000800 */
[----:B------:R-:W-:-:S02]  /*ff70*/  I2FP.F32.U32 R15, R28 ;  /* 0x0000001c000f7245 */ /* 0x000fc40000201000 */
[----:B0-----:R-:W-:-:S03]  /*ff80*/  ISETP.NE.U32.AND P0, PT, R34, RZ, PT ;  /* 0x000000ff2200720c */ /* 0x001fc60003f05070 */
[----:B------:R-:W-:Y:S01]  /*ff90*/  FMUL R16, R15, UR6 ;  /* 0x000000060f107c20 */ /* 0x000fe20008400000 */
[----:B------:R-:W-:Y:S01]  /*ffa0*/  ISETP.NE.AND.EX P0, PT, R35, RZ, PT, P0 ;  /* 0x000000ff2300720c */ /* 0x000fe20003f05300 */
[----:B------:R-:W0:Y:S01]  /*ffb0*/  LDC R27, c[0x0][0x148] ;  /* 0x00005200ff1b7b82 */ /* 0x000e220000000800 */
[-CC-:B-1----:R-:W-:Y:S01]  /*ffc0*/  SHF.R.U64 R22, R14, R18.reuse, R13.reuse ;  /* 0x000000120e167219 */ /* 0x182fe2000000120d */
[----:B------:R1:W4:Y:S01]  /*ffd0*/  F2I.U32.TRUNC.NTZ R25, R16 ;  /* 0x0000001000197305 */ /* 0x000322000020f000 */
[----:B------:R-:W-:Y:S01]  /*ffe0*/  SHF.R.U32.HI R13, RZ, R18, R13 ;  /* 0x00000012ff0d7219 */ /* 0x000fe2000001160d */
[----:B------:R-:W-:-:S04]  /*fff0*/  IMAD.MOV.U32 R15, RZ, RZ, -0x1 ;  /* 0xffffffffff0f7424 */ /* 0x000fc800078e00ff */
[----:B------:R-:W0:Y:S01]  /*10000*/  LDC R26, c[0x0][0x600] ;  /* 0x00018000ff1a7b82 */ /* 0x000e220000000800 */
[-CC-:B--2---:R-:W-:Y:S02]  /*10010*/  SHF.R.U64 R20, R22, R30.reuse, R13.reuse ;  /* 0x0000001e16147219 */ /* 0x184fe4000000120d */
[----:B------:R-:W-:-:S05]  /*10020*/  SHF.R.U32.HI R13, RZ, R30, R13 ;  /* 0x0000001eff0d7219 */ /* 0x000fca000001160d */
[----:B------:R-:W2:Y:S01]  /*10030*/  LDC R33, c[0x0][0x648] ;  /* 0x00019200ff217b82 */ /* 0x000ea20000000800 */
[-C--:B---3--:R-:W-:Y:S02]  /*10040*/  SHF.L.U32 R14, R15, R32.reuse, RZ ;  /* 0x000000200f0e7219 */ /* 0x088fe400000006ff */
[-CC-:B------:R-:W-:Y:S02]  /*10050*/  SHF.R.U64 R24, R20, R32.reuse, R13.reuse ;  /* 0x0000002014187219 */ /* 0x180fe4000000120d */
[----:B------:R-:W-:Y:S02]  /*10060*/  SHF.R.U32.HI R15, RZ, R32, R13 ;  /* 0x00000020ff0f7219 */ /* 0x000fe4000001160d */
[----:B------:R-:W-:Y:S01]  /*10070*/  LOP3.LUT R31, RZ, R14, RZ, 0x33, !PT ;  /* 0x0000000eff1f7212 */ /* 0x000fe200078e33ff */
[----:B------:R-:W3:Y:S01]  /*10080*/  LDC R36, c[0x0][0x638] ;  /* 0x00018e00ff247b82 */ /* 0x000ee20000000800 */
[----:B------:R-:W-:Y:S01]  /*10090*/  SHF.L.U32 R32, R17, R32, RZ ;  /* 0x0000002011207219 */ /* 0x000fe200000006ff */
[----:B------:R-:W-:-:S06]  /*100a0*/  IMAD.MOV.U32 R14, RZ, RZ, R24 ;  /* 0x000000ffff0e7224 */ /* 0x000fcc00078e0018 */
[----:B------:R-:W0:Y:S01]  /*100b0*/  LDC R37, c[0x0][0x610] ;  /* 0x00018400ff257b82 */ /* 0x000e220000000800 */
[----:B-1--4-:R-:W-:Y:S05]  /*100c0*/  @!P0 BRA `(.L_x_60) ;  /* 0x0000000000288947 */ /* 0x012fea0003800000 */
[----:B------:R-:W1:Y:S02]  /*100d0*/  LDC R13, c[0x0][0x64c] ;  /* 0x00019300ff0d7b82 */ /* 0x000e640000000800 */
[----:B-1----:R-:W-:-:S05]  /*100e0*/  IADD3 R13, P0, R24, R13, RZ ;  /* 0x0000000d180d7210 */ /* 0x002fca0007f1e0ff */
        /* <DEDUP_REMOVED lines=8> */
.L_x_60:
[----:B------:R-:W1:Y:S01]  /*10170*/  LDC R16, c[0x0][0x65c] ;  /* 0x00019700ff107b82 */ /* 0x000e620000000800 */
[----:B--2---:R-:W-:Y:S01]  /*10180*/  SHF.R.U64 R13, R14, R33, R15 ;  /* 0x000000210e0d7219 */ /* 0x004fe2000000120f */
[----:B0-----:R-:W-:Y:S01]  /*10190*/  VIADD R17, R26, 0xffffffff ;  /* 0xffffffff1a117836 */ /* 0x001fe20000000000 */
[----:B------:R-:W-:Y:S01]  /*101a0*/  LOP3.LUT R14, R20, R31, RZ, 0xc0, !PT ;  /* 0x0000001f140e7212 */ /* 0x000fe200078ec0ff */
[----:B------:R-:W-:Y:S02]  /*101b0*/  IMAD.MOV R25, RZ, RZ, -R25 ;  /* 0x000000ffff197224 */ /* 0x000fe400078e0a19 */
[----:B------:R-:W-:Y:S01]  /*101c0*/  IMAD.MOV R15, RZ, RZ, -R13 ;  /* 0x000000ffff0f7224 */ /* 0x000fe200078e0a0d */
[----:B------:R-:W-:Y:S01]  /*101d0*/  LOP3.LUT R22, R22, R17, RZ, 0xc0, !PT ;  /* 0x0000001116167212 */ /* 0x000fe200078ec0ff */
[----:B------:R-:W-:Y:S02]  /*101e0*/  IMAD R14, R32, R13, R14 ;  /* 0x0000000d200e7224 */ /* 0x000fe400078e020e */
[----:B---3--:R-:W-:-:S04]  /*101f0*/  IMAD R13, R15, R36, R24 ;  /* 0x000000240f0d7224 */ /* 0x008fc800078e0218 */
[----:B------:R-:W-:Y:S01]  /*10200*/  IMAD R15, R13, R26, R22 ;  /* 0x0000001a0d0f7224 */ /* 0x000fe200078e0216 */
[----:B-1----:R-:W-:Y:S01]  /*10210*/  ISETP.NE.AND P0, PT, R16, 0x1, PT ;  /* 0x000000011000780c */ /* 0x002fe20003f05270 */
[----:B------:R-:W-:-:S05]  /*10220*/  IMAD.MOV.U32 R16, RZ, RZ, 0x1 ;  /* 0x00000001ff107424 */ /* 0x000fca00078e00ff */
[----:B------:R-:W-:-:S07]  /*10230*/  PRMT R13, R16, 0x7610, R13 ;  /* 0x00007610100d7816 */ /* 0x000fce000000000d */
[----:B------:R-:W-:-:S04]  /*10240*/  @P0 IMAD R29, R27, R25, R28 ;  /* 0x000000191b1d0224 */ /* 0x000fc800078e021c */
[----:B------:R-:W-:-:S05]  /*10250*/  IMAD R14, R14, R37, R29 ;  /* 0x000000250e0e7224 */ /* 0x000fca00078e021d */
[----:B------:R-:W-:Y:S02]  /*10260*/  SEL R16, R15, R14, !P0 ;  /* 0x0000000e0f107207 */ /* 0x000fe40004000000 */
[----:B-----5:R-:W-:-:S03]  /*10270*/  SEL R120, R14, R15, !P0 ;  /* 0x0000000f0e787207 */ /* 0x020fc60004000000 */
[----:B------:R2:W-:Y:S04]  /*10280*/  STL [R1+0xc], R16 ;  /* 0x00000c1001007387 */ /* 0x0005e80000100800 */
[----:B------:R2:W-:Y:S04]  /*10290*/  STL [R1+0x4], R23 ;  /* 0x0000041701007387 */ /* 0x0005e80000100800 */
[----:B------:R2:W-:Y:S02]  /*102a0*/  STL [R1+0x14], R120 ;  /* 0x0000147801007387 */ /* 0x0005e40000100800 */
.L_x_58:
[----:B------:R-:W-:Y:S01]  /*102b0*/  LOP3.LUT P0, RZ, R13, 0xff, RZ, 0xc0, !PT ;  /* 0x000000ff0dff7812 */ /* 0x000fe2000780c0ff */
[----:B-----5:R-:W-:Y:S01]  /*102c0*/  IMAD.MOV.U32 R13, RZ, RZ, R120 ;  /* 0x000000ffff0d7224 */ /* 0x020fe200078e0078 */
[----:B------:R-:W-:-:S04]  /*102d0*/  UIMAD.WIDE.U32 UR8, UR5, -0x55555555, URZ ;  /* 0xaaaaaaab050878a5 */ /* 0x000fc8000f8e003f */
[----:B------:R4:W-:Y:S01]  /*102e0*/  STL [R1+0x10], R13 ;  /* 0x0000100d01007387 */ /* 0x0009e20000100800 */
[----:B------:R-:W-:-:S04]  /*102f0*/  USHF.R.U32.HI UR8, URZ, 0x1, UR9 ;  /* 0x000000013f087899 */ /* 0x000fc80008011609 */
[----:B------:R-:W-:Y:S02]  /*10300*/  UIMAD UR5, UR8, -0x3, UR5 ;  /* 0xfffffffd080578a4 */ /* 0x000fe4000f8e0205 */
[----:B------:R-:W-:Y:S10]  /*10310*/  @P0 BRA `(.L_x_61) ;  /* 0xffffff0c00480947 */ /* 0x000ff4000383ffff */
[----:B------:R-:W-:Y:S05]  /*10320*/  EXIT ;  /* 0x000000000000794d */ /* 0x000fea0003800000 */
.L_x_3:
[----:B0-----:R-:W2:Y:S01]  /*10330*/  LDL R20, [R1+0x8] ;  /* 0x0000080001147983 */ /* 0x001ea20000100800 */
[----:B------:R-:W-:-:S03]  /*10340*/  ULDC.64 UR4, c[0x0][0x650] ;  /* 0x0001940000047ab9 */ /* 0x000fc60000000a00 */
[----:B------:R-:W3:Y:S01]  /*10350*/  LDL R21, [R1] ;  /* 0x0000000001157983 */ /* 0x000ee20000100800 */
[----:B------:R-:W-:Y:S01]  /*10360*/  PRMT R7, RZ, 0x7610, R7 ;  /* 0x00007610ff077816 */ /* 0x000fe20000000007 */
[----:B------:R-:W-:Y:S02]  /*10370*/  IMAD.MOV.U32 R12, RZ, RZ, -0x1 ;  /* 0xffffffffff0c7424 */ /* 0x000fe400078e00ff */
[----:B------:R-:W-:Y:S02]  /*10380*/  IMAD.MOV.U32 R15, RZ, RZ, -0x1 ;  /* 0xffffffffff0f7424 */ /* 0x000fe400078e00ff */
[----:B------:R-:W-:Y:S01]  /*10390*/  IMAD.MOV.U32 R2, RZ, RZ, -0x1 ;  /* 0xffffffffff027424 */ /* 0x000fe200078e00ff */
[----:B--2---:R-:W-:-:S04]  /*103a0*/  ISETP.GE.U32.AND P0, PT, R20, UR4, PT ;  /* 0x0000000414007c0c */ /* 0x004fc8000bf06070 */
[----:B---3--:R-:W-:-:S13]  /*103b0*/  ISETP.GE.U32.AND.EX P0, PT, R21, UR5, PT, P0 ;  /* 0x0000000515007c0c */ /* 0x008fda000bf06100 */
[----:B------:R-:W-:Y:S05]  /*103c0*/  @P0 BRA `(.L_x_62) ;  /* 0x00000004006c0947 */ /* 0x000fea0003800000 */
[----:B------:R-:W0:Y:S01]  /*103d0*/  LDC.64 R14, c[0x0][0x628] ;  /* 0x00018a00ff0e7b82 */ /* 0x000e220000000a00 */
[----:B------:R-:W-:Y:S02]  /*103e0*/  IMAD.MOV.U32 R12, RZ, RZ, R20 ;  /* 0x000000ffff0c7224 */ /* 0x000fe400078e0014 */
[----:B------:R-:W-:-:S05]  /*103f0*/  IMAD.MOV.U32 R13, RZ, RZ, R21 ;  /* 0x000000ffff0d7224 */ /* 0x000fca00078e0015 */
[----:B------:R-:W1:Y:S08]  /*10400*/  LDC R16, c[0x0][0x630] ;  /* 0x00018c00ff107b82 */ /* 0x000e700000000800 */
[----:B------:R-:W2:Y:S01]  /*10410*/  LDC.64 R18, c[0x0][0x620] ;  /* 0x00018800ff127b82 */ /* 0x000ea20000000a00 */
[----:B0-----:R-:W-:-:S04]  /*10420*/  ISETP.NE.U32.AND P0, PT, R14, RZ, PT ;  /* 0x000000ff0e00720c */ /* 0x001fc80003f05070 */
[----:B------:R-:W-:-:S13]  /*10430*/  ISETP.NE.AND.EX P0, PT, R15, RZ, PT, P0 ;  /* 0x000000ff0f00720c */ /* 0x000fda0003f05300 */
[----:B-12---:R-:W-:Y:S05]  /*10440*/  @!P0 BRA `(.L_x_63) ;  /* 0x0000000000288947 */ /* 0x006fea0003800000 */
        /* <DEDUP_REMOVED lines=10> */
.L_x_63:
[--C-:B------:R-:W-:Y:S01]  /*104f0*/  SHF.R.U64 R14, R12, R16, R13.reuse ;  /* 0x000000100c0e7219 */ /* 0x100fe2000000120d */
[----:B------:R-:W0:Y:S01]  /*10500*/  LDC.64 R22, c[0x0][0x640] ;  /* 0x00019000ff167b82 */ /* 0x000e220000000a00 */
[----:B------:R-:W-:Y:S01]  /*10510*/  I2FP.F32.U32 R11, R4 ;  /* 0x00000004000b7245 */ /* 0x000fe20000201000 */
[----:B------:R-:W-:Y:S01]  /*10520*/  ULDC UR4, c[0x0][0x150] ;  /* 0x0000540000047ab9 */ /* 0x000fe20000000800 */
[----:B------:R-:W-:Y:S01]  /*10530*/  SHF.R.U32.HI R2, RZ, R16, R13 ;  /* 0x00000010ff027219 */ /* 0x000fe2000001160d */
[----:B------:R-:W-:Y:S01]  /*10540*/  IMAD.MOV.U32 R8, RZ, RZ, R20 ;  /* 0x000000ffff087224 */ /* 0x000fe200078e0014 */
[----:B------:R-:W-:Y:S01]  /*10550*/  IADD3 R5, P0, RZ, -R14, RZ ;  /* 0x8000000eff057210 */ /* 0x000fe20007f1e0ff */
[----:B------:R-:W-:Y:S01]  /*10560*/  FMUL R11, R11, UR4 ;  /* 0x000000040b0b7c20 */ /* 0x000fe20008400000 */
[----:B------:R-:W-:Y:S01]  /*10570*/  IMAD.MOV.U32 R9, RZ, RZ, R21 ;  /* 0x000000ffff097224 */ /* 0x000fe200078e0015 */
[----:B------:R-:W1:Y:S01]  /*10580*/  LDC R10, c[0x0][0x618] ;  /* 0x00018600ff0a7b82 */ /* 0x000e620000000800 */
[----:B------:R-:W-:Y:S01]  /*10590*/  ULDC UR4, c[0x0][0x154] ;  /* 0x0000550000047ab9 */ /* 0x000fe20000000800 */
[----:B------:R-:W-:-:S02]  /*105a0*/  IMAD.X R7, RZ, RZ, ~R2, P0 ;  /* 0x000000ffff077224 */ /* 0x000fc400000e0e02 */
[----:B------:R-:W2:Y:S01]  /*105b0*/  F2I.U32.TRUNC.NTZ R11, R11 ;  /* 0x0000000b000b7305 */ /* 0x000ea2000020f000 */
[----:B------:R-:W-:-:S03]  /*105c0*/  IMAD.WIDE.U32 R8, R5, R18, R8 ;  /* 0x0000001205087225 */ /* 0x000fc600078e0008 */
[----:B------:R-:W3:Y:S01]  /*105d0*/  LDC R13, c[0x0][0x144] ;  /* 0x00005100ff0d7b82 */ /* 0x000ee20000000800 */
[----:B------:R-:W-:Y:S01]  /*105e0*/  IMAD R2, R7, R18, RZ ;  /* 0x0000001207027224 */ /* 0x000fe200078e02ff */
[----:B------:R-:W-:-:S03]  /*105f0*/  I2FP.F32.U32 R7, R6 ;  /* 0x0000000600077245 */ /* 0x000fc60000201000 */
[----:B------:R-:W-:Y:S02]  /*10600*/  IMAD R5, R5, R19, R2 ;  /* 0x0000001305057224 */ /* 0x000fe400078e0202 */
[----:B------:R-:W-:Y:S01]  /*10610*/  FMUL R7, R7, UR4 ;  /* 0x0000000407077c20 */ /* 0x000fe20008400000 */
[----:B------:R-:W4:Y:S01]  /*10620*/  LDC R16, c[0x0][0x608] ;  /* 0x00018200ff107b82 */ /* 0x000f220000000800 */
[----:B------:R-:W-:Y:S01]  /*10630*/  IMAD.IADD R5, R9, 0x1, R5 ;  /* 0x0000000109057824 */ /* 0x000fe200078e0205 */
[----:B0-----:R-:W-:Y:S01]  /*10640*/  ISETP.NE.U32.AND P0, PT, R22, RZ, PT ;  /* 0x000000ff1600720c */ /* 0x001fe20003f05070 */
[----:B--2---:R-:W-:-:S03]  /*10650*/  IMAD.MOV R2, RZ, RZ, -R11 ;  /* 0x000000ffff027224 */ /* 0x004fc600078e0a0b */
[----:B------:R-:W-:Y:S02]  /*10660*/  ISETP.NE.AND.EX P0, PT, R23, RZ, PT, P0 ;  /* 0x000000ff1700720c */ /* 0x000fe40003f05300 */
[----:B------:R-:W0:Y:S01]  /*10670*/  LDC R21, c[0x0][0x658] ;  /* 0x00019600ff157b82 */ /* 0x000e220000000800 */
[-CC-:B-1----:R-:W-:Y:S01]  /*10680*/  SHF.R.U64 R12, R8, R10.reuse, R5.reuse ;  /* 0x0000000a080c7219 */ /* 0x182fe20000001205 */
[----:B------:R-:W-:Y:S01]  /*10690*/  IMAD.MOV.U32 R8, RZ, RZ, -0x1 ;  /* 0xffffffffff087424 */ /* 0x000fe200078e00ff */
[----:B------:R-:W-:-:S05]  /*106a0*/  SHF.R.U32.HI R5, RZ, R10, R5 ;  /* 0x0000000aff057219 */ /* 0x000fca0000011605 */
[----:B------:R-:W1:Y:S01]  /*106b0*/  LDC R19, c[0x0][0x148] ;  /* 0x00005200ff137b82 */ /* 0x000e620000000800 */
[----:B---3--:R-:W-:Y:S02]  /*106c0*/  IMAD R20, R13, R2, R4 ;  /* 0x000000020d147224 */ /* 0x008fe400078e0204 */
[----:B------:R-:W-:-:S05]  /*106d0*/  IMAD.MOV.U32 R4, RZ, RZ, 0x1 ;  /* 0x00000001ff047424 */ /* 0x000fca00078e00ff */
[----:B------:R-:W2:Y:S01]  /*106e0*/  LDC R18, c[0x0][0x600] ;  /* 0x00018000ff127b82 */ /* 0x000ea20000000800 */
[-CC-:B----4-:R-:W-:Y:S02]  /*106f0*/  SHF.R.U64 R15, R12, R16.reuse, R5.reuse ;  /* 0x000000100c0f7219 */ /* 0x190fe40000001205 */
[----:B------:R-:W-:Y:S02]  /*10700*/  SHF.R.U32.HI R2, RZ, R16, R5 ;  /* 0x00000010ff027219 */ /* 0x000fe40000011605 */
[----:B------:R3:W4:Y:S03]  /*10710*/  F2I.U32.TRUNC.NTZ R16, R7 ;  /* 0x0000000700107305 */ /* 0x000726000020f000 */
[----:B------:R-:W1:Y:S01]  /*10720*/  LDC R24, c[0x0][0x648] ;  /* 0x00019200ff187b82 */ /* 0x000e620000000800 */
[-C--:B0-----:R-:W-:Y:S02]  /*10730*/  SHF.R.U64 R17, R15, R21.reuse, R2 ;  /* 0x000000150f117219 */ /* 0x081fe40000001202 */
[----:B------:R-:W-:-:S02]  /*10740*/  SHF.L.U32 R8, R8, R21, RZ ;  /* 0x0000001508087219 */ /* 0x000fc400000006ff */
[-C--:B------:R-:W-:Y:S02]  /*10750*/  SHF.R.U32.HI R5, RZ, R21.reuse, R2 ;  /* 0x00000015ff057219 */ /* 0x080fe40000011602 */
[----:B------:R-:W-:Y:S01]  /*10760*/  SHF.L.U32 R21, R4, R21, RZ ;  /* 0x0000001504157219 */ /* 0x000fe200000006ff */
[----:B------:R-:W0:Y:S01]  /*10770*/  LDC R25, c[0x0][0x638] ;  /* 0x00018e00ff197b82 */ /* 0x000e220000000800 */
[----:B------:R-:W-:Y:S01]  /*10780*/  LOP3.LUT R26, RZ, R8, RZ, 0x33, !PT ;  /* 0x00000008ff1a7212 */ /* 0x000fe200078e33ff */
[----:B------:R-:W-:-:S06]  /*10790*/  IMAD.MOV.U32 R4, RZ, RZ, R17 ;  /* 0x000000ffff047224 */ /* 0x000fcc00078e0011 */
[----:B------:R-:W0:Y:S01]  /*107a0*/  LDC R27, c[0x0][0x610] ;  /* 0x00018400ff1b7b82 */ /* 0x000e220000000800 */
[----:B---34-:R-:W-:Y:S05]  /*107b0*/  @!P0 BRA `(.L_x_64) ;  /* 0x0000000000288947 */ /* 0x018fea0003800000 */
        /* <DEDUP_REMOVED lines=10> */
.L_x_64:
[----:B------:R-:W3:Y:S01]  /*10860*/  LDC R2, c[0x0][0x65c] ;  /* 0x00019700ff027b82 */ /* 0x000ee20000000800 */
[----:B-1----:R-:W-:Y:S01]  /*10870*/  SHF.R.U64 R5, R4, R24, R5 ;  /* 0x0000001804057219 */ /* 0x002fe20000001205 */
[----:B--2---:R-:W-:Y:S02]  /*10880*/  VIADD R7, R18, 0xffffffff ;  /* 0xffffffff12077836 */ /* 0x004fe40000000000 */
[----:B------:R-:W-:Y:S02]  /*10890*/  IMAD.MOV R16, RZ, RZ, -R16 ;  /* 0x000000ffff107224 */ /* 0x000fe400078e0a10 */
[----:B------:R-:W-:Y:S01]  /*108a0*/  IMAD.MOV R4, RZ, RZ, -R5 ;  /* 0x000000ffff047224 */ /* 0x000fe200078e0a05 */
[----:B------:R-:W-:Y:S02]  /*108b0*/  LOP3.LUT R7, R12, R7, RZ, 0xc0, !PT ;  /* 0x000000070c077212 */ /* 0x000fe400078ec0ff */
[----:B---3--:R-:W-:Y:S02]  /*108c0*/  ISETP.NE.AND P0, PT, R2, 0x1, PT ;  /* 0x000000010200780c */ /* 0x008fe40003f05270 */
[----:B------:R-:W-:-:S05]  /*108d0*/  LOP3.LUT R2, R15, R26, RZ, 0xc0, !PT ;  /* 0x0000001a0f027212 */ /* 0x000fca00078ec0ff */
[----:B------:R-:W-:Y:S02]  /*108e0*/  IMAD R5, R21, R5, R2 ;  /* 0x0000000515057224 */ /* 0x000fe400078e0202 */
[----:B0-----:R-:W-:Y:S02]  /*108f0*/  IMAD R2, R4, R25, R17 ;  /* 0x0000001904027224 */ /* 0x001fe400078e0211 */
[----:B------:R-:W-:Y:S02]  /*10900*/  IMAD.MOV.U32 R4, RZ, RZ, 0x1 ;  /* 0x00000001ff047424 */ /* 0x000fe400078e00ff */
[----:B------:R-:W-:-:S04]  /*10910*/  @P0 IMAD R20, R19, R16, R6 ;  /* 0x0000001013140224 */ /* 0x000fc800078e0206 */
[----:B------:R-:W-:Y:S02]  /*10920*/  IMAD R12, R5, R27, R20 ;  /* 0x0000001b050c7224 */ /* 0x000fe400078e0214 */
[--C-:B------:R-:W-:Y:S01]  /*10930*/  IMAD R5, R2, R18, R7.reuse ;  /* 0x0000001202057224 */ /* 0x100fe200078e0207 */
[----:B------:R-:W-:Y:S01]  /*10940*/  PRMT R7, R4, 0x7610, R7 ;  /* 0x0000761004077816 */ /* 0x000fe20000000007 */
[----:B------:R-:W-:-:S03]  /*10950*/  IMAD.MOV.U32 R2, RZ, RZ, R14 ;  /* 0x000000ffff027224 */ /* 0x000fc600078e000e */
[----:B------:R-:W-:Y:S02]  /*10960*/  SEL R15, R5, R12, !P0 ;  /* 0x0000000c050f7207 */ /* 0x000fe40004000000 */
[----:B------:R-:W-:-:S07]  /*10970*/  SEL R12, R12, R5, !P0 ;  /* 0x000000050c0c7207 */ /* 0x000fce0004000000 */
.L_x_62:
[----:B------:R-:W-:-:S08]  /*10980*/  NOP ;  /* 0x0000000000007918 */ /* 0x000fd00000000000 */
[----:B------:R-:W0:-:S00]  /*10990*/  USETMAXREG.DEALLOC.CTAPOOL 0x28 ;  /* 0x00000028000079c8 */ /* 0x000e0000080e0500 */
[----:B0-----:R-:W-:-:S13]  /*109a0*/  ISETP.NE.AND P0, PT, R3, RZ, PT ;  /* 0x000000ff0300720c */ /* 0x001fda0003f05270 */
[----:B------:R-:W-:Y:S05]  /*109b0*/  @P0 EXIT ;  /* 0x000000000000094d */ /* 0x000fea0003800000 */
[----:B------:R-:W-:Y:S01]  /*109c0*/  LOP3.LUT P0, RZ, R7, 0xff, RZ, 0xc0, !PT ;  /* 0x000000ff07ff7812 */ /* 0x000fe2000780c0ff */
[----:B------:R-:W-:Y:S02]  /*109d0*/  IMAD.MOV.U32 R8, RZ, RZ, 0x1 ;  /* 0x00000001ff087424 */ /* 0x000fe400078e00ff */
[----:B------:R-:W-:-:S10]  /*109e0*/  IMAD.MOV.U32 R11, RZ, RZ, RZ ;  /* 0x000000ffff0b7224 */ /* 0x000fd400078e00ff */
[----:B------:R-:W-:Y:S05]  /*109f0*/  @!P0 BRA `(.L_x_65) ;  /* 0x0000000c00548947 */ /* 0x000fea0003800000 */
[----:B------:R-:W0:Y:S01]  /*10a00*/  LDC R3, c[0x0][0x28c] ;  /* 0x0000a300ff037b82 */ /* 0x000e220000000800 */
[----:B------:R-:W1:Y:S01]  /*10a10*/  S2R R5, SR_TID.X ;  /* 0x0000000000057919 */ /* 0x000e620000002100 */
[----:B------:R-:W-:Y:S01]  /*10a20*/  ULDC UR5, c[0x0][0x600] ;  /* 0x0001800000057ab9 */ /* 0x000fe20000000800 */
[----:B------:R-:W-:Y:S01]  /*10a30*/  ULDC UR4, c[0x0][0xc] ;  /* 0x0000030000047ab9 */ /* 0x000fe20000000800 */
[----:B------:R-:W-:Y:S01]  /*10a40*/  UIADD3 UR16, UR5, -0x1, URZ ;  /* 0xffffffff05107890 */ /* 0x000fe2000fffe03f */
[----:B------:R-:W-:Y:S01]  /*10a50*/  BSSY B0, `(.L_x_65) ;  /* 0x00000cf000007945 */ /* 0x000fe20003800000 */
[----:B------:R-:W-:Y:S01]  /*10a60*/  ULDC UR6, c[0x0][0x658] ;  /* 0x0001960000067ab9 */ /* 0x000fe20000000800 */
[----:B------:R-:W-:Y:S01]  /*10a70*/  ULDC UR5, c[0x0][0x10] ;  /* 0x0000040000057ab9 */ /* 0x000fe20000000800 */
[----:B------:R-:W-:Y:S01]  /*10a80*/  UMOV UR7, 0xffffffff ;  /* 0xffffffff00077882 */ /* 0x000fe20000000000 */
[----:B------:R-:W-:Y:S01]  /*10a90*/  UMOV UR8, 0x1 ;  /* 0x0000000100087882 */ /* 0x000fe20000000000 */
[----:B------:R-:W-:Y:S01]  /*10aa0*/  UIMAD.WIDE.U32 UR4, UR4, UR5, URZ ;  /* 0x00000005040472a5 */ /* 0x000fe2000f8e003f */
[----:B------:R-:W-:Y:S01]  /*10ab0*/  IMAD.MOV.U32 R13, RZ, RZ, 0x1 ;  /* 0x00000001ff0d7424 */ /* 0x000fe200078e00ff */
[----:B------:R-:W-:Y:S01]  /*10ac0*/  USHF.L.U32 UR7, UR7, UR6, URZ ;  /* 0x0000000607077299 */ /* 0x000fe2000800063f */
[----:B------:R-:W-:Y:S01]  /*10ad0*/  LOP3.LUT R14, R0, 0x2, RZ, 0xfc, !PT ;  /* 0x00000002000e7812 */ /* 0x000fe200078efcff */
[----:B------:R-:W-:Y:S01]  /*10ae0*/  USHF.L.U32 UR18, UR8, UR6, URZ ;  /* 0x0000000608127299 */ /* 0x000fe2000800063f */
[----:B------:R-:W-:Y:S01]  /*10af0*/  IMAD.MOV.U32 R8, RZ, RZ, 0x1 ;  /* 0x00000001ff087424 */ /* 0x000fe200078e00ff */
[----:B------:R-:W-:Y:S01]  /*10b00*/  ULOP3.LUT UR17, URZ, UR7, URZ, 0x33, !UPT ;  /* 0x000000073f117292 */ /* 0x000fe2000f8e333f */
[----:B------:R-:W-:Y:S01]  /*10b10*/  IMAD.MOV.U32 R11, RZ, RZ, RZ ;  /* 0x000000ffff0b7224 */ /* 0x000fe200078e00ff */
[----:B------:R-:W-:Y:S01]  /*10b20*/  ULDC UR6, c[0x0][0x14] ;  /* 0x0000050000067ab9 */ /* 0x000fe20000000800 */
[----:B------:R-:W-:Y:S01]  /*10b30*/  ULDC.64 UR22, c[0x0][0x198] ;  /* 0x0000660000167ab9 */ /* 0x000fe20000000a00 */
[----:B------:R-:W-:-:S02]  /*10b40*/  UIMAD.WIDE.U32 UR20, UR4, UR6, URZ ;  /* 0x00000006041472a5 */ /* 0x000fc4000f8e003f */
[----:B------:R-:W-:Y:S01]  /*10b50*/  UIMAD UR13, UR5, UR6, URZ ;  /* 0x00000006050d72a4 */ /* 0x000fe2000f8e023f */
[----:B0-----:R-:W-:-:S03]  /*10b60*/  VIADD R3, R3, 0x7f ;  /* 0x0000007f03037836 */ /* 0x001fc60000000000 */
[----:B------:R-:W-:Y:S02]  /*10b70*/  UIADD3 UR13, UR21, UR13, URZ ;  /* 0x0000000d150d7290 */ /* 0x000fe4000fffe03f */
[----:B------:R-:W-:-:S04]  /*10b80*/  SHF.R.S32.HI R4, RZ, 0x1f, R3 ;  /* 0x0000001fff047819 */ /* 0x000fc80000011403 */
[----:B------:R-:W-:Y:S02]  /*10b90*/  LEA.HI R4, R4, R3, RZ, 0x7 ;  /* 0x0000000304047211 */ /* 0x000fe400078f38ff */
[C---:B-1----:R-:W-:Y:S02]  /*10ba0*/  LOP3.LUT P2, RZ, R5.reuse, 0x7f, RZ, 0xc0, !PT ;  /* 0x0000007f05ff7812 */ /* 0x042fe4000784c0ff */
[----:B------:R-:W-:Y:S02]  /*10bb0*/  SHF.R.S32.HI R10, RZ, 0x7, R4 ;  /* 0x00000007ff0a7819 */ /* 0x000fe40000011404 */
[----:B------:R-:W-:-:S03]  /*10bc0*/  LOP3.LUT P0, RZ, R5, 0x1f, RZ, 0xc0, !PT ;  /* 0x0000001f05ff7812 */ /* 0x000fc6000780c0ff */
[----:B------:R-:W-:Y:S01]  /*10bd0*/  VIADD R9, R10, 0x1 ;  /* 0x000000010a097836 */ /* 0x000fe20000000000 */
[----:B------:R-:W-:-:S13]  /*10be0*/  PLOP3.LUT P0, PT, P0, P2, PT, 0x8a, 0x0 ;  /* 0x000000000000781c */ /* 0x000fda0000705172 */
.L_x_77:
[----:B------:R-:W-:-:S03]  /*10bf0*/  UMOV UR4, 0xffffffff ;  /* 0xffffffff00047882 */ /* 0x000fc60000000000 */
[----:B------:R-:W-:Y:S05]  /*10c00*/  BRA.DIV UR4, `(.L_x_66) ;  /* 0x0000000e049c7947 */ /* 0x000fea000b800000 */
[----:B------:R-:W-:-:S13]  /*10c10*/  ELECT P1, URZ, PT ;  /* 0x00000000003f782f */ /* 0x000fda0003820000 */
.L_x_87:
[----:B------:R-:W0:Y:S01]  /*10c20*/  LDC R3, c[0x0][0x28c] ;  /* 0x0000a300ff037b82 */ /* 0x000e220000000800 */
[----:B------:R-:W-:Y:S01]  /*10c30*/  BSSY B1, `(.L_x_67) ;  /* 0x0000037000017945 */ /* 0x000fe20003800000 */
[----:B0-----:R-:W-:-:S13]  /*10c40*/  ISETP.LT.OR P1, PT, R3, 0x1, !P1 ;  /* 0x000000010300780c */ /* 0x001fda0004f21670 */
[----:B------:R-:W-:Y:S05]  /*10c50*/  @P1 BRA `(.L_x_68) ;  /* 0x0000000000d01947 */ /* 0x000fea0003800000 */
[----:B------:R-:W-:Y:S02]  /*10c60*/  IMAD R15, R15, 0x30, RZ ;  /* 0x000000300f0f7824 */ /* 0x000fe400078e02ff */
[----:B------:R-:W-:Y:S02]  /*10c70*/  IMAD.SHL.U32 R12, R12, 0x200, RZ ;  /* 0x000002000c0c7824 */ /* 0x000fe400078e00ff */
[----:B------:R-:W-:Y:S02]  /*10c80*/  IMAD.MOV.U32 R18, RZ, RZ, RZ ;  /* 0x000000ffff127224 */ /* 0x000fe400078e00ff */
[----:B------:R-:W-:Y:S02]  /*10c90*/  IMAD.MOV.U32 R3, RZ, RZ, R9 ;  /* 0x000000ffff037224 */ /* 0x000fe400078e0009 */
[----:B------:R-:W-:Y:S02]  /*10ca0*/  IMAD.MOV.U32 R4, RZ, RZ, R8 ;  /* 0x000000ffff047224 */ /* 0x000fe400078e0008 */
[----:B------:R-:W-:-:S07]  /*10cb0*/  IMAD.MOV.U32 R5, RZ, RZ, R11 ;  /* 0x000000ffff057224 */ /* 0x000fce00078e000b */
.L_x_72:
[----:B------:R-:W0:Y:S01]  /*10cc0*/  S2R R7, SR_CgaCtaId ;  /* 0x0000000000077919 */ /* 0x000e220000008800 */
[----:B------:R-:W-:-:S04]  /*10cd0*/  MOV R6, 0x400 ;  /* 0x0000040000067802 */ /* 0x000fc80000000f00 */
[----:B0-----:R-:W-:Y:S02]  /*10ce0*/  LEA R16, R7, R6, 0x18 ;  /* 0x0000000607107211 */ /* 0x001fe400078ec0ff */
[----:B------:R-:W-:Y:S01]  /*10cf0*/  SHF.L.U32 R6, R4, 0x1f, RZ ;  /* 0x0000001f04067819 */ /* 0x000fe200000006ff */
[----:B------:R-:W0:Y:S02]  /*10d00*/  @!P2 LDC R7, c[0x0][0x500] ;  /* 0x00014000ff07ab82 */ /* 0x000e240000000800 */
[----:B------:R-:W-:-:S04]  /*10d10*/  IMAD R17, R5, 0x8, R16 ;  /* 0x0000000805117824 */ /* 0x000fc800078e0210 */
[----:B------:R-:W1:Y:S02]  /*10d20*/  SYNCS.PHASECHK.TRANS64.TRYWAIT P1, [R17+URZ+0x18], R6 ;  /* 0x00001806110075a7 */ /* 0x000e64000802017f */
[----:B-1----:R-:W-:Y:S05]  /*10d30*/  @!P1 BRA `(.L_x_69) ;  /* 0x0000000c00709947 */ /* 0x002fea0003800000 */
.L_x_88:
[----:B-1----:R-:W-:Y:S01]  /*10d40*/  PRMT R6, R14, 0x9910, RZ ;  /* 0x000099100e067816 */ /* 0x002fe200000000ff */
[----:B0-----:R0:W-:Y:S03]  /*10d50*/  @!P2 SYNCS.ARRIVE.TRANS64 RZ, [R17+URZ], R7 ;  /* 0x0000000711ffa9a7 */ /* 0x0011e6000800003f */
[----:B------:R-:W-:-:S13]  /*10d60*/  ISETP.NE.AND P1, PT, R6, 0x2, PT ;  /* 0x000000020600780c */ /* 0x000fda0003f25270 */
[----:B0-----:R-:W-:Y:S05]  /*10d70*/  @P1 BRA `(.L_x_70) ;  /* 0x0000000000041947 */ /* 0x001fea0003800000 */
[----:B------:R-:W-:Y:S01]  /*10d80*/  BPT.TRAP 0x1 ;  /* 0x000000040000795c */ /* 0x000fe20000300000 */
.L_x_70:
[----:B------:R-:W-:Y:S05]  /*10d90*/  @P0 BRA `(.L_x_71) ;  /* 0x0000000000040947 */ /* 0x000fea0003800000 */
[----:B------:R-:W-:Y:S01]  /*10da0*/  BPT.TRAP 0x1 ;  /* 0x000000040000795c */ /* 0x000fe20000300000 */
.L_x_71:
[--C-:B------:R-:W-:Y:S01]  /*10db0*/  IMAD R6, R5, 0x10000, R16.reuse ;  /* 0x0001000005067824 */ /* 0x100fe200078e0210 */
[----:B------:R-:W-:Y:S01]  /*10dc0*/  R2UR UR9, R17 ;  /* 0x00000000110972ca */ /* 0x000fe200000e0000 */
[----:B------:R-:W-:Y:S01]  /*10dd0*/  IMAD R16, R5, 0x1800, R16 ;  /* 0x0000180005107824 */ /* 0x000fe200078e0210 */
[----:B------:R-:W-:Y:S01]  /*10de0*/  UIADD3 UR4, UP0, UR22, 0xf0, URZ ;  /* 0x000000f016047890 */ /* 0x000fe2000ff1e03f */
[----:B------:R-:W-:Y:S01]  /*10df0*/  VIADD R3, R3, 0xffffffff ;  /* 0xffffffff03037836 */ /* 0x000fe20000000000 */
[----:B------:R-:W-:Y:S01]  /*10e00*/  R2UR UR5, R6 ;  /* 0x00000000060572ca */ /* 0x000fe200000e0000 */
[----:B------:R-:W-:Y:S01]  /*10e10*/  UIADD3 UR24, UP1, UR22, 0x1f0, URZ ;  /* 0x000001f016187890 */ /* 0x000fe2000ff3e03f */
[----:B------:R-:W-:Y:S01]  /*10e20*/  R2UR UR8, R16 ;  /* 0x00000000100872ca */ /* 0x000fe200000e0000 */
[----:B------:R-:W-:Y:S01]  /*10e30*/  VIADD R5, R5, 0x1 ;  /* 0x0000000105057836 */ /* 0x000fe20000000000 */
[----:B------:R-:W-:Y:S01]  /*10e40*/  R2UR UR11, R12 ;  /* 0x000000000c0b72ca */ /* 0x000fe200000e0000 */
[----:B------:R-:W-:Y:S01]  /*10e50*/  UIADD3.X UR25, URZ, UR23, URZ, UP1, !UPT ;  /* 0x000000173f197290 */ /* 0x000fe20008ffe43f */
[----:B------:R-:W-:Y:S01]  /*10e60*/  R2UR UR10, R18 ;  /* 0x00000000120a72ca */ /* 0x000fe200000e0000 */
[----:B------:R-:W-:Y:S01]  /*10e70*/  UMOV UR6, 0x0 ;  /* 0x0000000000067882 */ /* 0x000fe20000000000 */
[----:B------:R-:W-:Y:S01]  /*10e80*/  R2UR UR12, R2 ;  /* 0x00000000020c72ca */ /* 0x000fe200000e0000 */
[----:B------:R-:W-:Y:S01]  /*10e90*/  UMOV UR7, 0x10000000 ;  /* 0x1000000000077882 */ /* 0x000fe20000000000 */
[----:B------:R-:W-:Y:S01]  /*10ea0*/  R2UR UR19, R15 ;  /* 0x000000000f1372ca */ /* 0x000fe200000e0000 */
[----:B------:R-:W-:Y:S01]  /*10eb0*/  VIADD R18, R18, 0x80 ;  /* 0x0000008012127836 */ /* 0x000fe20000000000 */
[----:B------:R-:W-:Y:S01]  /*10ec0*/  ISETP.GT.AND P3, PT, R3, 0x1, PT ;  /* 0x000000010300780c */ /* 0x000fe20003f64270 */
[----:B------:R-:W-:Y:S01]  /*10ed0*/  UIADD3 UR14, UR5, 0x100, URZ ;  /* 0x00000100050e7890 */ /* 0x000fe2000fffe03f */
[----:B------:R-:W-:Y:S01]  /*10ee0*/  ISETP.NE.AND P1, PT, R5, 0x3, PT ;  /* 0x000000030500780c */ /* 0x000fe20003f25270 */
[----:B------:R-:W-:-:S02]  /*10ef0*/  UIADD3.X UR5, URZ, UR23, URZ, UP0, !UPT ;  /* 0x000000173f057290 */ /* 0x000fc400087fe43f */
[----:B------:R-:W-:Y:S01]  /*10f00*/  UIADD3 UR15, UR8, 0x30100, URZ ;  /* 0x00030100080f7890 */ /* 0x000fe2000fffe03f */
[----:B------:R-:W-:Y:S02]  /*10f10*/  SEL R7, RZ, 0x1, P1 ;  /* 0x00000001ff077807 */ /* 0x000fe40000800000 */
[----:B------:R-:W-:Y:S01]  /*10f20*/  UMOV UR8, UR14 ;  /* 0x0000000e00087c82 */ /* 0x000fe20008000000 */
[----:B------:R-:W-:Y:S02]  /*10f30*/  SEL R5, R5, RZ, P1 ;  /* 0x000000ff05057207 */ /* 0x000fe40000800000 */
[----:B------:R-:W-:Y:S01]  /*10f40*/  LOP3.LUT R4, R4, R7, RZ, 0x3c, !PT ;  /* 0x0000000704047212 */ /* 0x000fe200078e3cff */
[----:B------:R0:W-:Y:S02]  /*10f50*/  UTMALDG.3D [UR8], [UR4], desc[UR6] ;  /* 0x00000608040075b4 */ /* 0x0001e40008011000 */
[----:B0-----:R-:W-:Y:S01]  /*10f60*/  UMOV UR8, UR15 ;  /* 0x0000000f00087c82 */ /* 0x001fe20008000000 */
[----:B------:R-:W-:-:S02]  /*10f70*/  UMOV UR11, UR19 ;  /* 0x00000013000b7c82 */ /* 0x000fc40008000000 */
[----:B------:R0:W-:Y:S02]  /*10f80*/  UTMALDG.3D [UR8], [UR24], desc[UR6] ;  /* 0x00000608180075b4 */ /* 0x0001e40008011000 */
[----:B0-----:R-:W-:Y:S05]  /*10f90*/  @P3 BRA `(.L_x_72) ;  /* 0xfffffffc00483947 */ /* 0x001fea000383ffff */
.L_x_68:
[----:B------:R-:W-:Y:S05]  /*10fa0*/  BSYNC B1 ;  /* 0x0000000000017941 */ /* 0x000fea0003800000 */
.L_x_67:
[----:B------:R-:W2:Y:S01]  /*10fb0*/  LDL.LU R19, [R1] ;  /* 0x0000000001137983 */ /* 0x000ea20000300800 */
[----:B------:R-:W-:Y:S01]  /*10fc0*/  LOP3.LUT P3, RZ, R13, 0xff, RZ, 0xc0, !PT ;  /* 0x000000ff0dff7812 */ /* 0x000fe2000786c0ff */
[----:B------:R-:W-:Y:S01]  /*10fd0*/  IMAD.IADD R4, R10, 0x1, R11 ;  /* 0x000000010a047824 */ /* 0x000fe200078e020b */
[----:B------:R-:W-:Y:S01]  /*10fe0*/  ULDC.64 UR4, c[0x0][0x650] ;  /* 0x0001940000047ab9 */ /* 0x000fe20000000a00 */
[----:B------:R-:W3:Y:S01]  /*10ff0*/  LDL.LU R16, [R1+0x8] ;  /* 0x0000080001107983 */ /* 0x000ee20000300800 */
[----:B------:R-:W-:Y:S01]  /*11000*/  BSSY B1, `(.L_x_73) ;  /* 0x0000071000017945 */ /* 0x000fe20003800000 */
[----:B------:R-:W-:Y:S01]  /*11010*/  IMAD.MOV.U32 R12, RZ, RZ, -0x1 ;  /* 0xffffffffff0c7424 */ /* 0x000fe200078e00ff */
[----:B------:R-:W-:Y:S01]  /*11020*/  ISETP.GT.U32.AND P1, PT, R4, 0x2, PT ;  /* 0x000000020400780c */ /* 0x000fe20003f24070 */
[----:B------:R-:W-:Y:S01]  /*11030*/  IMAD.MOV.U32 R15, RZ, RZ, -0x1 ;  /* 0xffffffffff0f7424 */ /* 0x000fe200078e00ff */
[----:B------:R-:W-:Y:S02]  /*11040*/  PRMT R13, RZ, 0x7610, R13 ;  /* 0x00007610ff0d7816 */ /* 0x000fe4000000000d */
[----:B------:R-:W-:-:S03]  /*11050*/  ISETP.LT.U32.AND P1, PT, R10, 0x3, P1 ;  /* 0x000000030a00780c */ /* 0x000fc60000f21070 */
[----:B------:R-:W0:Y:S01]  /*11060*/  @P3 S2R R3, SR_CgaCtaId ;  /* 0x0000000000033919 */ /* 0x000e220000008800 */
[----:B------:R-:W-:-:S04]  /*11070*/  @P3 MOV R2, 0x400 ;  /* 0x0000040000023802 */ /* 0x000fc80000000f00 */
[----:B0-----:R-:W-:Y:S01]  /*11080*/  @P3 LEA R5, R3, R2, 0x18 ;  /* 0x0000000203053211 */ /* 0x001fe200078ec0ff */
[----:B------:R-:W-:-:S03]  /*11090*/  IMAD.WIDE.U32 R2, R4, -0x55555555, RZ ;  /* 0xaaaaaaab04027825 */ /* 0x000fc600078e00ff */
[----:B------:R0:W-:Y:S01]  /*110a0*/  @P3 SYNCS.ARRIVE.TRANS64.A1T0 RZ, [R5+URZ+0x48], RZ ;  /* 0x000048ff05ff39a7 */ /* 0x0001e2000810003f */
[----:B------:R-:W-:Y:S01]  /*110b0*/  ISETP.GE.U32.AND P3, PT, R10, 0x3, PT ;  /* 0x000000030a00780c */ /* 0x000fe20003f66070 */
[----:B------:R-:W-:Y:S01]  /*110c0*/  IMAD.MOV.U32 R2, RZ, RZ, -0x1 ;  /* 0xffffffffff027424 */ /* 0x000fe200078e00ff */
[----:B0-----:R-:W-:Y:S02]  /*110d0*/  SHF.R.U32.HI R5, RZ, 0x1, R3 ;  /* 0x00000001ff057819 */ /* 0x001fe40000011603 */
[----:B------:R-:W-:-:S03]  /*110e0*/  SEL R3, RZ, 0x1, !P1 ;  /* 0x00000001ff037807 */ /* 0x000fc60004800000 */
[----:B------:R-:W-:Y:S01]  /*110f0*/  IMAD R11, R5, -0x3, R4 ;  /* 0xfffffffd050b7824 */ /* 0x000fe200078e0204 */
[----:B------:R-:W-:Y:S02]  /*11100*/  LOP3.LUT R8, R8, R3, RZ, 0x3c, !PT ;  /* 0x0000000308087212 */ /* 0x000fe400078e3cff */
[----:B------:R-:W-:-:S03]  /*11110*/  PRMT R3, RZ, 0x7610, R3 ;  /* 0x00007610ff037816 */ /* 0x000fc60000000003 */
[----:B------:R-:W-:Y:S02]  /*11120*/  @P3 LOP3.LUT R8, R8, 0x1, R5, 0x78, !PT ;  /* 0x0000000108083812 */ /* 0x000fe400078e7805 */
[----:B---3--:R-:W-:-:S04]  /*11130*/  IADD3 R16, P4, R16, UR20, RZ ;  /* 0x0000001410107c10 */ /* 0x008fc8000ff9e0ff */
[----:B--2---:R-:W-:Y:S01]  /*11140*/  IADD3.X R19, R19, UR13, RZ, P4, !PT ;  /* 0x0000000d13137c10 */ /* 0x004fe2000a7fe4ff */
[----:B------:R0:W-:Y:S01]  /*11150*/  STL [R1+0x8], R16 ;  /* 0x0000081001007387 */ /* 0x0001e20000100800 */
[----:B------:R-:W-:-:S03]  /*11160*/  ISETP.GE.U32.AND P1, PT, R16, UR4, PT ;  /* 0x0000000410007c0c */ /* 0x000fc6000bf26070 */
[----:B------:R0:W-:Y:S01]  /*11170*/  STL [R1], R19 ;  /* 0x0000001301007387 */ /* 0x0001e20000100800 */
[----:B------:R-:W-:-:S13]  /*11180*/  ISETP.GE.U32.AND.EX P1, PT, R19, UR5, PT, P1 ;  /* 0x0000000513007c0c */ /* 0x000fda000bf26110 */
[----:B0-----:R-:W-:Y:S05]  /*11190*/  @P1 BRA `(.L_x_74) ;  /* 0x00000004005c1947 */ /* 0x001fea0003800000 */
[----:B------:R-:W-:Y:S01]  /*111a0*/  ULDC.64 UR4, c[0x0][0x628] ;  /* 0x00018a0000047ab9 */ /* 0x000fe20000000a00 */
[----:B------:R-:W0:Y:S01]  /*111b0*/  S2R R15, SR_CTAID.X ;  /* 0x00000000000f7919 */ /* 0x000e220000002500 */
[----:B------:R-:W-:Y:S01]  /*111c0*/  ISETP.NE.U32.AND P1, PT, RZ, UR4, PT ;  /* 0x00000004ff007c0c */ /* 0x000fe2000bf25070 */
[----:B------:R-:W-:Y:S01]  /*111d0*/  ULDC UR7, c[0x0][0x630] ;  /* 0x00018c0000077ab9 */ /* 0x000fe20000000800 */
[----:B------:R-:W-:Y:S01]  /*111e0*/  IMAD.MOV.U32 R2, RZ, RZ, R16 ;  /* 0x000000ffff027224 */ /* 0x000fe200078e0010 */
[----:B------:R-:W1:Y:S01]  /*111f0*/  S2R R12, SR_CTAID.Y ;  /* 0x00000000000c7919 */ /* 0x000e620000002600 */
[----:B------:R-:W-:Y:S01]  /*11200*/  ISETP.NE.AND.EX P1, PT, RZ, UR5, PT, P1 ;  /* 0x00000005ff007c0c */ /* 0x000fe2000bf25310 */
[----:B------:R-:W-:-:S12]  /*11210*/  IMAD.MOV.U32 R3, RZ, RZ, R19 ;  /* 0x000000ffff037224 */ /* 0x000fd800078e0013 */
[----:B------:R-:W-:Y:S05]  /*11220*/  @!P1 BRA `(.L_x_75) ;  /* 0x0000000000289947 */ /* 0x000fea0003800000 */
[----:B------:R-:W-:Y:S02]  /*11230*/  ULDC UR6, c[0x0][0x634] ;  /* 0x00018d0000067ab9 */ /* 0x000fe40000000800 */
[----:B------:R-:W-:-:S05]  /*11240*/  IADD3 R7, P1, R16, UR6, RZ ;  /* 0x0000000610077c10 */ /* 0x000fca000ff3e0ff */
[----:B------:R-:W-:-:S04]  /*11250*/  IMAD.X R17, RZ, RZ, R19, P1 ;  /* 0x000000ffff117224 */ /* 0x000fc800008e0613 */
[----:B------:R-:W-:-:S04]  /*11260*/  IMAD.WIDE.U32 R4, R17, UR4, RZ ;  /* 0x0000000411047c25 */ /* 0x000fc8000f8e00ff */
[----:B------:R-:W-:-:S04]  /*11270*/  IMAD.WIDE.U32 R4, P1, R7, UR5, R4 ;  /* 0x0000000507047c25 */ /* 0x000fc8000f820004 */
[----:B------:R-:W-:-:S04]  /*11280*/  IMAD.WIDE.U32 R6, R7, UR4, RZ ;  /* 0x0000000407067c25 */ /* 0x000fc8000f8e00ff */
[----:B------:R-:W-:Y:S01]  /*11290*/  IMAD.X R3, RZ, RZ, RZ, P1 ;  /* 0x000000ffff037224 */ /* 0x000fe200008e06ff */
[----:B------:R-:W-:Y:S01]  /*112a0*/  IADD3 RZ, P1, R7, R4, RZ ;  /* 0x0000000407ff7210 */ /* 0x000fe20007f3e0ff */
[----:B------:R-:W-:-:S04]  /*112b0*/  IMAD.MOV.U32 R2, RZ, RZ, R5 ;  /* 0x000000ffff027224 */ /* 0x000fc800078e0005 */
[----:B------:R-:W-:-:S08]  /*112c0*/  IMAD.WIDE.U32.X R2, R17, UR5, R2, P1 ;  /* 0x0000000511027c25 */ /* 0x000fd000088e0402 */
.L_x_75:
[--C-:B------:R-:W-:Y:S01]  /*112d0*/  SHF.R.U64 R6, R2, UR7, R3.reuse ;  /* 0x0000000702067c19 */ /* 0x100fe20008001203 */
[----:B------:R-:W-:Y:S01]  /*112e0*/  ULDC.64 UR4, c[0x0][0x620] ;  /* 0x0001880000047ab9 */ /* 0x000fe20000000a00 */
[----:B------:R-:W-:Y:S01]  /*112f0*/  SHF.R.U32.HI R2, RZ, UR7, R3 ;  /* 0x00000007ff027c19 */ /* 0x000fe20008011603 */
[----:B------:R-:W-:Y:S01]  /*11300*/  IMAD.MOV.U32 R3, RZ, RZ, R19 ;  /* 0x000000ffff037224 */ /* 0x000fe200078e0013 */
[----:B------:R-:W-:Y:S01]  /*11310*/  IADD3 R5, P1, RZ, -R6, RZ ;  /* 0x80000006ff057210 */ /* 0x000fe20007f3e0ff */
[----:B------:R-:W2:Y:S01]  /*11320*/  LDC R20, c[0x0][0x144] ;  /* 0x00005100ff147b82 */ /* 0x000ea20000000800 */
[----:B0-----:R-:W-:Y:S01]  /*11330*/  I2FP.F32.U32 R7, R15 ;  /* 0x0000000f00077245 */ /* 0x001fe20000201000 */
[----:B------:R-:W-:Y:S01]  /*11340*/  ULDC.64 UR8, c[0x0][0x640] ;  /* 0x0001900000087ab9 */ /* 0x000fe20000000a00 */
[----:B------:R-:W-:Y:S01]  /*11350*/  ULDC UR6, c[0x0][0x608] ;  /* 0x0001820000067ab9 */ /* 0x000fe20000000800 */
[----:B------:R-:W-:Y:S01]  /*11360*/  IMAD.X R2, RZ, RZ, ~R2, P1 ;  /* 0x000000ffff027224 */ /* 0x000fe200008e0e02 */
[----:B------:R-:W-:-:S03]  /*11370*/  ISETP.NE.U32.AND P1, PT, RZ, UR8, PT ;  /* 0x00000008ff007c0c */ /* 0x000fc6000bf25070 */
[----:B------:R-:W-:Y:S01]  /*11380*/  IMAD R4, R2, UR4, RZ ;  /* 0x0000000402047c24 */ /* 0x000fe2000f8e02ff */
[----:B------:R-:W0:Y:S01]  /*11390*/  LDC R17, c[0x0][0x148] ;  /* 0x00005200ff117b82 */ /* 0x000e220000000800 */
[----:B------:R-:W-:Y:S01]  /*113a0*/  IMAD.MOV.U32 R2, RZ, RZ, R16 ;  /* 0x000000ffff027224 */ /* 0x000fe200078e0010 */
[----:B------:R-:W-:-:S03]  /*113b0*/  ISETP.NE.AND.EX P1, PT, RZ, UR9, PT, P1 ;  /* 0x00000009ff007c0c */ /* 0x000fc6000bf25310 */
[----:B------:R-:W-:Y:S01]  /*113c0*/  IMAD.WIDE.U32 R2, R5, UR4, R2 ;  /* 0x0000000405027c25 */ /* 0x000fe2000f8e0002 */
[----:B------:R-:W-:-:S03]  /*113d0*/  ULDC UR4, c[0x0][0x150] ;  /* 0x0000540000047ab9 */ /* 0x000fc60000000800 */
[----:B------:R-:W-:Y:S02]  /*113e0*/  IMAD R5, R5, UR5, R4 ;  /* 0x0000000505057c24 */ /* 0x000fe4000f8e0204 */
[----:B------:R-:W-:Y:S01]  /*113f0*/  FMUL R4, R7, UR4 ;  /* 0x0000000407047c20 */ /* 0x000fe20008400000 */
[----:B------:R-:W-:Y:S01]  /*11400*/  ULDC UR4, c[0x0][0x618] ;  /* 0x0001860000047ab9 */ /* 0x000fe20000000800 */
[----:B------:R-:W-:Y:S01]  /*11410*/  ULDC UR5, c[0x0][0x154] ;  /* 0x0000550000057ab9 */ /* 0x000fe20000000800 */
[----:B------:R-:W-:-:S03]  /*11420*/  IMAD.IADD R3, R3, 0x1, R5 ;  /* 0x0000000103037824 */ /* 0x000fc600078e0205 */
[----:B------:R-:W3:Y:S02]  /*11430*/  F2I.U32.TRUNC.NTZ R4, R4 ;  /* 0x0000000400047305 */ /* 0x000ee4000020f000 */
[----:B------:R-:W-:Y:S02]  /*11440*/  SHF.R.U64 R7, R2, UR4, R3 ;  /* 0x0000000402077c19 */ /* 0x000fe40008001203 */
[----:B-1----:R-:W-:-:S05]  /*11450*/  I2FP.F32.U32 R2, R12 ;  /* 0x0000000c00027245 */ /* 0x002fca0000201000 */
[----:B------:R-:W-:Y:S01]  /*11460*/  FMUL R19, R2, UR5 ;  /* 0x0000000502137c20 */ /* 0x000fe20008400000 */
[----:B------:R-:W-:Y:S01]  /*11470*/  SHF.R.U32.HI R2, RZ, UR4, R3 ;  /* 0x00000004ff027c19 */ /* 0x000fe20008011603 */
[----:B------:R-:W-:-:S03]  /*11480*/  ULDC UR4, c[0x0][0x658] ;  /* 0x0001960000047ab9 */ /* 0x000fc60000000800 */
[--C-:B------:R-:W-:Y:S01]  /*11490*/  SHF.R.U64 R18, R7, UR6, R2.reuse ;  /* 0x0000000607127c19 */ /* 0x100fe20008001202 */
[----:B------:R-:W1:Y:S01]  /*114a0*/  F2I.U32.TRUNC.NTZ R19, R19 ;  /* 0x0000001300137305 */ /* 0x000e62000020f000 */
[----:B------:R-:W-:Y:S01]  /*114b0*/  SHF.R.U32.HI R3, RZ, UR6, R2 ;  /* 0x00000006ff037c19 */ /* 0x000fe20008011602 */
[----:B---3--:R-:W-:-:S03]  /*114c0*/  IMAD.MOV R4, RZ, RZ, -R4 ;  /* 0x000000ffff047224 */ /* 0x008fc600078e0a04 */
[----:B------:R-:W-:Y:S01]  /*114d0*/  SHF.R.U64 R16, R18, UR4, R3 ;  /* 0x0000000412107c19 */ /* 0x000fe20008001203 */
[----:B--2---:R-:W-:Y:S01]  /*114e0*/  IMAD R15, R20, R4, R15 ;  /* 0x00000004140f7224 */ /* 0x004fe200078e020f */
[----:B------:R-:W-:-:S03]  /*114f0*/  SHF.R.U32.HI R21, RZ, UR4, R3 ;  /* 0x00000004ff157c19 */ /* 0x000fc60008011603 */
[----:B------:R-:W-:Y:S02]  /*11500*/  IMAD.MOV.U32 R2, RZ, RZ, R16 ;  /* 0x000000ffff027224 */ /* 0x000fe400078e0010 */
[----:B------:R-:W-:Y:S01]  /*11510*/  IMAD.MOV.U32 R3, RZ, RZ, R21 ;  /* 0x000000ffff037224 */ /* 0x000fe200078e0015 */
[----:B------:R-:W-:Y:S06]  /*11520*/  @!P1 BRA `(.L_x_76) ;  /* 0x0000000000289947 */ /* 0x000fec0003800000 */
[----:B------:R-:W-:Y:S02]  /*11530*/  ULDC UR4, c[0x0][0x64c] ;  /* 0x0001930000047ab9 */ /* 0x000fe40000000800 */
[----:B------:R-:W-:-:S05]  /*11540*/  IADD3 R3, P1, R16, UR4, RZ ;  /* 0x0000000410037c10 */ /* 0x000fca000ff3e0ff */
[----:B------:R-:W-:-:S04]  /*11550*/  IMAD.X R21, RZ, RZ, R21, P1 ;  /* 0x000000ffff157224 */ /* 0x000fc800008e0615 */
[----:B------:R-:W-:-:S04]  /*11560*/  IMAD.WIDE.U32 R4, R21, UR8, RZ ;  /* 0x0000000815047c25 */ /* 0x000fc8000f8e00ff */
[----:B------:R-:W-:-:S04]  /*11570*/  IMAD.WIDE.U32 R4, P1, R3, UR9, R4 ;  /* 0x0000000903047c25 */ /* 0x000fc8000f820004 */
[----:B------:R-:W-:-:S04]  /*11580*/  IMAD.WIDE.U32 R2, R3, UR8, RZ ;  /* 0x0000000803027c25 */ /* 0x000fc8000f8e00ff */
[----:B------:R-:W-:Y:S01]  /*11590*/  IMAD.MOV.U32 R2, RZ, RZ, R5 ;  /* 0x000000ffff027224 */ /* 0x000fe200078e0005 */
[----:B------:R-:W-:Y:S01]  /*115a0*/  IADD3 RZ, P3, R3, R4, RZ ;  /* 0x0000000403ff7210 */ /* 0x000fe20007f7e0ff */
[----:B------:R-:W-:-:S04]  /*115b0*/  IMAD.X R3, RZ, RZ, RZ, P1 ;  /* 0x000000ffff037224 */ /* 0x000fc800008e06ff */
[----:B------:R-:W-:-:S08]  /*115c0*/  IMAD.WIDE.U32.X R2, R21, UR9, R2, P3 ;  /* 0x0000000915027c25 */ /* 0x000fd000098e0402 */
.L_x_76:
[----:B------:R-:W2:Y:S01]  /*115d0*/  LDC R4, c[0x0][0x65c] ;  /* 0x00019700ff047b82 */ /* 0x000ea20000000800 */
[----:B------:R-:W-:Y:S01]  /*115e0*/  ULDC UR4, c[0x0][0x648] ;  /* 0x0001920000047ab9 */ /* 0x000fe20000000800 */
[----:B-1----:R-:W-:Y:S01]  /*115f0*/  IMAD.MOV R19, RZ, RZ, -R19 ;  /* 0x000000ffff137224 */ /* 0x002fe200078e0a13 */
[----:B------:R-:W-:Y:S01]  /*11600*/  SHF.R.U64 R3, R2, UR4, R3 ;  /* 0x0000000402037c19 */ /* 0x000fe20008001203 */
[----:B------:R-:W-:Y:S01]  /*11610*/  ULDC UR4, c[0x0][0x638] ;  /* 0x00018e0000047ab9 */ /* 0x000fe20000000800 */
[----:B------:R-:W-:Y:S01]  /*11620*/  LOP3.LUT R18, R18, UR17, RZ, 0xc0, !PT ;  /* 0x0000001112127c12 */ /* 0x000fe2000f8ec0ff */
[----:B------:R-:W-:Y:S01]  /*11630*/  ULDC UR5, c[0x0][0x610] ;  /* 0x0001840000057ab9 */ /* 0x000fe20000000800 */
[----:B------:R-:W-:Y:S01]  /*11640*/  LOP3.LUT R7, R7, UR16, RZ, 0xc0, !PT ;  /* 0x0000001007077c12 */ /* 0x000fe2000f8ec0ff */
[----:B------:R-:W-:Y:S02]  /*11650*/  IMAD.MOV R5, RZ, RZ, -R3 ;  /* 0x000000ffff057224 */ /* 0x000fe400078e0a03 */
[----:B------:R-:W-:-:S02]  /*11660*/  IMAD.MOV.U32 R2, RZ, RZ, R6 ;  /* 0x000000ffff027224 */ /* 0x000fc400078e0006 */
[----:B------:R-:W-:Y:S01]  /*11670*/  IMAD R16, R5, UR4, R16 ;  /* 0x0000000405107c24 */ /* 0x000fe2000f8e0210 */
[----:B------:R-:W-:-:S03]  /*11680*/  ULDC UR4, c[0x0][0x600] ;  /* 0x0001800000047ab9 */ /* 0x000fc60000000800 */
[----:B------:R-:W-:Y:S01]  /*11690*/  IMAD R5, R16, UR4, R7 ;  /* 0x0000000410057c24 */ /* 0x000fe2000f8e0207 */
[----:B--2---:R-:W-:-:S13]  /*116a0*/  ISETP.NE.AND P1, PT, R4, 0x1, PT ;  /* 0x000000010400780c */ /* 0x004fda0003f25270 */
[----:B0-----:R-:W-:Y:S02]  /*116b0*/  @P1 IMAD R15, R17, R19, R12 ;  /* 0x00000013110f1224 */ /* 0x001fe400078e020c */
[----:B------:R-:W-:Y:S02]  /*116c0*/  IMAD R12, R3, UR18, R18 ;  /* 0x00000012030c7c24 */ /* 0x000fe4000f8e0212 */
[----:B------:R-:W-:Y:S02]  /*116d0*/  IMAD.MOV.U32 R3, RZ, RZ, 0x1 ;  /* 0x00000001ff037424 */ /* 0x000fe400078e00ff */
[----:B------:R-:W-:-:S05]  /*116e0*/  IMAD R12, R12, UR5, R15 ;  /* 0x000000050c0c7c24 */ /* 0x000fca000f8e020f */
[----:B------:R-:W-:Y:S02]  /*116f0*/  SEL R15, R5, R12, !P1 ;  /* 0x0000000c050f7207 */ /* 0x000fe40004800000 */
[----:B------:R-:W-:-:S07]  /*11700*/  SEL R12, R12, R5, !P1 ;  /* 0x000000050c0c7207 */ /* 0x000fce0004800000 */
.L_x_74:
[----:B------:R-:W-:Y:S05]  /*11710*/  BSYNC B1 ;  /* 0x0000000000017941 */ /* 0x000fea0003800000 */
.L_x_73:
[----:B------:R-:W-:-:S13]  /*11720*/  LOP3.LUT P1, RZ, R3, 0xff, RZ, 0xc0, !PT ;  /* 0x000000ff03ff7812 */ /* 0x000fda000782c0ff */
[----:B------:R-:W-:Y:S05]  /*11730*/  @P1 BRA `(.L_x_77) ;  /* 0xfffffff4002c1947 */ /* 0x000fea000383ffff */
[----:B------:R-:W-:Y:S05]  /*11740*/  BSYNC B0 ;  /* 0x0000000000007941 */ /* 0x000fea0003800000 */
.L_x_65:
[----:B------:R-:W-:-:S03]  /*11750*/  UMOV UR4, 0xffffffff ;  /* 0xffffffff00047882 */ /* 0x000fc60000000000 */
[----:B------:R-:W-:Y:S05]  /*11760*/  BRA.DIV UR4, `(.L_x_78) ;  /* 0x0000000204f87947 */ /* 0x000fea000b800000 */
[----:B------:R-:W-:-:S13]  /*11770*/  ELECT P0, URZ, PT ;  /* 0x00000000003f782f */ /* 0x000fda0003800000 */
.L_x_91:
[----:B------:R-:W-:Y:S04]  /*11780*/  BSSY B0, `(.L_x_79) ;  /* 0x0000022000007945 */ /* 0x000fe80003800000 */
[----:B------:R-:W-:Y:S05]  /*11790*/  @!P0 BRA `(.L_x_80) ;  /* 0x0000000000808947 */ /* 0x000fea0003800000 */
[----:B------:R-:W-:-:S04]  /*117a0*/  LOP3.LUT R0, R0, 0x2, RZ, 0xfc, !PT ;  /* 0x0000000200007812 */ /* 0x000fc800078efcff */
[----:B------:R-:W-:-:S13]  /*117b0*/  ISETP.NE.AND P0, PT, R0, 0x3, PT ;  /* 0x000000030000780c */ /* 0x000fda0003f05270 */
[----:B------:R-:W-:Y:S05]  /*117c0*/  @!P0 BRA `(.L_x_81) ;  /* 0x0000000000048947 */ /* 0x000fea0003800000 */
[----:B------:R-:W-:Y:S01]  /*117d0*/  BPT.TRAP 0x1 ;  /* 0x000000040000795c */ /* 0x000fe20000300000 */
.L_x_81:
[----:B------:R-:W0:Y:S01]  /*117e0*/  S2R R3, SR_CgaCtaId ;  /* 0x0000000000037919 */ /* 0x000e220000008800 */
[----:B------:R-:W-:Y:S02]  /*117f0*/  MOV R0, 0x400 ;  /* 0x0000040000007802 */ /* 0x000fe40000000f00 */
[----:B------:R-:W-:Y:S02]  /*11800*/  SHF.L.U32 R2, R8, 0x1f, RZ ;  /* 0x0000001f08027819 */ /* 0x000fe400000006ff */
[----:B0-----:R-:W-:-:S05]  /*11810*/  LEA R0, R3, R0, 0x18 ;  /* 0x0000000003007211 */ /* 0x001fca00078ec0ff */
[----:B------:R-:W-:-:S04]  /*11820*/  VIADD R0, R0, 0x18 ;  /* 0x0000001800007836 */ /* 0x000fc80000000000 */
[C---:B------:R-:W-:Y:S02]  /*11830*/  IMAD R7, R11.reuse, 0x8, R0 ;  /* 0x000000080b077824 */ /* 0x040fe400078e0200 */
[----:B------:R-:W-:Y:S02]  /*11840*/  VIADD R11, R11, 0x1 ;  /* 0x000000010b0b7836 */ /* 0x000fe40000000000 */
[----:B------:R-:W0:Y:S03]  /*11850*/  SYNCS.PHASECHK.TRANS64.TRYWAIT P0, [R7+URZ], R2 ;  /* 0x00000002070075a7 */ /* 0x000e26000800017f */
[----:B------:R-:W-:-:S04]  /*11860*/  ISETP.NE.AND P1, PT, R11, 0x3, PT ;  /* 0x000000030b00780c */ /* 0x000fc80003f25270 */
[----:B------:R-:W-:Y:S02]  /*11870*/  SEL R3, RZ, 0x1, P1 ;  /* 0x00000001ff037807 */ /* 0x000fe40000800000 */
[----:B------:R-:W-:Y:S02]  /*11880*/  SEL R11, R11, RZ, P1 ;  /* 0x000000ff0b0b7207 */ /* 0x000fe40000800000 */
[----:B------:R-:W-:-:S03]  /*11890*/  LOP3.LUT R9, R8, R3, RZ, 0x3c, !PT ;  /* 0x0000000308097212 */ /* 0x000fc600078e3cff */
[----:B------:R-:W-:Y:S01]  /*118a0*/  IMAD R6, R11, 0x8, R0 ;  /* 0x000000080b067824 */ /* 0x000fe200078e0200 */
[----:B------:R-:W-:Y:S01]  /*118b0*/  SHF.L.U32 R5, R9, 0x1f, RZ ;  /* 0x0000001f09057819 */ /* 0x000fe200000006ff */
[----:B0-----:R-:W-:Y:S06]  /*118c0*/  @!P0 BRA `(.L_x_82) ;  /* 0x0000000000c48947 */ /* 0x001fec0003800000 */
.L_x_92:
[----:B------:R-:W1:Y:S01]  /*118d0*/  SYNCS.PHASECHK.TRANS64.TRYWAIT P0, [R6+URZ], R5 ;  /* 0x00000005060075a7 */ /* 0x000e62000800017f */
[----:B0-----:R-:W-:-:S05]  /*118e0*/  VIADD R2, R11, 0x1 ;  /* 0x000000010b027836 */ /* 0x001fca0000000000 */
[----:B------:R-:W-:-:S04]  /*118f0*/  ISETP.NE.AND P1, PT, R2, 0x3, PT ;  /* 0x000000030200780c */ /* 0x000fc80003f25270 */
[----:B------:R-:W-:Y:S02]  /*11900*/  SEL R4, RZ, 0x1, P1 ;  /* 0x00000001ff047807 */ /* 0x000fe40000800000 */
[----:B------:R-:W-:Y:S02]  /*11910*/  SEL R3, R2, RZ, P1 ;  /* 0x000000ff02037207 */ /* 0x000fe40000800000 */
[----:B------:R-:W-:Y:S01]  /*11920*/  LOP3.LUT R4, R9, R4, RZ, 0x3c, !PT ;  /* 0x0000000409047212 */ /* 0x000fe200078e3cff */
[----:B-1----:R-:W-:Y:S06]  /*11930*/  @!P0 BRA `(.L_x_83) ;  /* 0x0000000000bc8947 */ /* 0x002fec0003800000 */
.L_x_93:
[----:B------:R-:W-:Y:S01]  /*11940*/  IMAD R3, R3, 0x8, R0 ;  /* 0x0000000803037824 */ /* 0x000fe200078e0200 */
[----:B------:R-:W-:-:S07]  /*11950*/  SHF.L.U32 R0, R4, 0x1f, RZ ;  /* 0x0000001f04007819 */ /* 0x000fce00000006ff */
.L_x_84:
[----:B-1----:R1:W2:Y:S02]  /*11960*/  SYNCS.PHASECHK.TRANS64.TRYWAIT P0, [R3+URZ], R0 ;  /* 0x00000000030075a7 */ /* 0x0022a4000800017f */
[----:B--2---:R-:W-:Y:S05]  /*11970*/  @!P0 NANOSLEEP.SYNCS 0x989680 ;  /* 0x009896800000895d */ /* 0x004fea0003900000 */
[----:B------:R-:W2:Y:S02]  /*11980*/  @!P0 SYNCS.PHASECHK.TRANS64 P0, [R3+URZ], R0 ;  /* 0x00000000030085a7 */ /* 0x000ea4000800007f */
[----:B--2---:R-:W-:Y:S05]  /*11990*/  @!P0 BRA `(.L_x_84) ;  /* 0xfffffffc00f08947 */ /* 0x004fea000383ffff */
.L_x_80:
[----:B------:R-:W-:Y:S05]  /*119a0*/  BSYNC B0 ;  /* 0x0000000000007941 */ /* 0x000fea0003800000 */
.L_x_79:
[----:B------:R-:W-:Y:S05]  /*119b0*/  EXIT ;  /* 0x000000000000794d */ /* 0x000fea0003800000 */
.L_x_17:
[----:B-1----:R-:W-:-:S04]  /*119c0*/  IMAD.U32 R15, RZ, RZ, UR8 ;  /* 0x00000008ff0f7e24 */ /* 0x002fc8000f8e00ff */
[----:B------:R1:W4:Y:S03]  /*119d0*/  SYNCS.PHASECHK.TRANS64.TRYWAIT P0, [R15+URZ], R14 ;  /* 0x0000000e0f0075a7 */ /* 0x000326000800017f */
[----:B----4-:R-:W-:Y:S05]  /*119e0*/  @!P0 NANOSLEEP.SYNCS 0x989680 ;  /* 0x009896800000895d */ /* 0x010fea0003900000 */
[----:B------:R-:W4:Y:S02]  /*119f0*/  @!P0 SYNCS.PHASECHK.TRANS64 P0, [R15+URZ], R14 ;  /* 0x0000000e0f0085a7 */ /* 0x000f24000800007f */
[----:B----4-:R-:W-:Y:S05]  /*11a00*/  @!P0 BRA `(.L_x_17) ;  /* 0xfffffffc00ec8947 */ /* 0x010fea000383ffff */
[----:B------:R-:W-:Y:S05]  /*11a10*/  BRA `(.L_x_16) ;  /* 0xfffffefc00a07947 */ /* 0x000fea000383ffff */
.L_x_23:
[----:B-1----:R-:W-:-:S04]  /*11a20*/  IMAD.U32 R207, RZ, RZ, UR10 ;  /* 0x0000000affcf7e24 */ /* 0x002fc8000f8e00ff */
[----:B------:R1:W4:Y:S03]  /*11a30*/  SYNCS.PHASECHK.TRANS64.TRYWAIT P0, [R207+URZ], R206 ;  /* 0x000000cecf0075a7 */ /* 0x000326000800017f */
[----:B----4-:R-:W-:Y:S05]  /*11a40*/  @!P0 NANOSLEEP.SYNCS 0x989680 ;  /* 0x009896800000895d */ /* 0x010fea0003900000 */
[----:B------:R-:W4:Y:S02]  /*11a50*/  @!P0 SYNCS.PHASECHK.TRANS64 P0, [R207+URZ], R206 ;  /* 0x000000cecf0085a7 */ /* 0x000f24000800007f */
[----:B----4-:R-:W-:Y:S05]  /*11a60*/  @!P0 BRA `(.L_x_23) ;  /* 0xfffffffc00ec8947 */ /* 0x010fea000383ffff */
[----:B------:R-:W-:Y:S05]  /*11a70*/  BRA `(.L_x_22) ;  /* 0xffffff1400587947 */ /* 0x000fea000383ffff */
.L_x_66:
[----:B------:R-:W-:Y:S01]  /*11a80*/  BSSY B1, `(.L_x_85) ;  /* 0x0000006000017945 */ /* 0x000fe20003800000 */
[----:B------:R-:W-:-:S07]  /*11a90*/  IMAD.MOV.U32 R3, RZ, RZ, -0x1 ;  /* 0xffffffffff037424 */ /* 0x000fce00078e00ff */
[----:B------:R-:W-:Y:S05]  /*11aa0*/  WARPSYNC.COLLECTIVE R3, `(.L_x_86) ;  /* 0x00000000030c7348 */ /* 0x000fea0003c00000 */
[----:B------:R-:W-:Y:S02]  /*11ab0*/  ELECT P1, UR62, PT ;  /* 0x00000000003e782f */ /* 0x000fe40003820000 */
[----:B------:R-:W-:Y:S01]  /*11ac0*/  MOV R3, UR62 ;  /* 0x0000003e00037c02 */ /* 0x000fe20008000f00 */
[----:B------:R-:W-:Y:S10]  /*11ad0*/  ENDCOLLECTIVE ;  /* 0x000000000000791b */ /* 0x000ff40003800000 */
.L_x_86:
[----:B------:R-:W-:Y:S05]  /*11ae0*/  BSYNC B1 ;  /* 0x0000000000017941 */ /* 0x000fea0003800000 */
.L_x_85:
[----:B------:R-:W-:Y:S05]  /*11af0*/  BRA `(.L_x_87) ;  /* 0xfffffff000487947 */ /* 0x000fea000383ffff */
.L_x_69:
[----:B-1----:R1:W2:Y:S02]  /*11b00*/  SYNCS.PHASECHK.TRANS64.TRYWAIT P1, [R17+URZ+0x18], R6 ;  /* 0x00001806110075a7 */ /* 0x0022a4000802017f */
[----:B--2---:R-:W-:Y:S05]  /*11b10*/  @!P1 NANOSLEEP.SYNCS 0x989680 ;  /* 0x009896800000995d */ /* 0x004fea0003900000 */
[----:B------:R-:W2:Y:S02]  /*11b20*/  @!P1 SYNCS.PHASECHK.TRANS64 P1, [R17+URZ+0x18], R6 ;  /* 0x00001806110095a7 */ /* 0x000ea4000802007f */
[----:B--2---:R-:W-:Y:S05]  /*11b30*/  @!P1 BRA `(.L_x_69) ;  /* 0xfffffffc00f09947 */ /* 0x004fea000383ffff */
[----:B------:R-:W-:Y:S05]  /*11b40*/  BRA `(.L_x_88) ;  /* 0xfffffff0007c7947 */ /* 0x000fea000383ffff */
.L_x_78:
[----:B------:R-:W-:Y:S01]  /*11b50*/  BSSY B0, `(.L_x_89) ;  /* 0x0000006000007945 */ /* 0x000fe20003800000 */
[----:B------:R-:W-:-:S07]  /*11b60*/  IMAD.MOV.U32 R3, RZ, RZ, -0x1 ;  /* 0xffffffffff037424 */ /* 0x000fce00078e00ff */
[----:B------:R-:W-:Y:S05]  /*11b70*/  WARPSYNC.COLLECTIVE R3, `(.L_x_90) ;  /* 0x00000000030c7348 */ /* 0x000fea0003c00000 */
[----:B------:R-:W-:Y:S02]  /*11b80*/  ELECT P1, UR62, PT ;  /* 0x00000000003e782f */ /* 0x000fe40003820000 */
[----:B------:R-:W-:Y:S01]  /*11b90*/  MOV R3, UR62 ;  /* 0x0000003e00037c02 */ /* 0x000fe20008000f00 */
[----:B------:R-:W-:Y:S10]  /*11ba0*/  ENDCOLLECTIVE ;  /* 0x000000000000791b */ /* 0x000ff40003800000 */
.L_x_90:
[----:B------:R-:W-:Y:S05]  /*11bb0*/  BSYNC B0 ;  /* 0x0000000000007941 */ /* 0x000fea0003800000 */
.L_x_89:
[----:B------:R-:W-:Y:S01]  /*11bc0*/  PLOP3.LUT P0, PT, P1, PT, PT, 0x80, 0x0 ;  /* 0x000000000000781c */ /* 0x000fe20000f0f070 */
[----:B------:R-:W-:-:S12]  /*11bd0*/  BRA `(.L_x_91) ;  /* 0xfffffff800e87947 */ /* 0x000fd8000383ffff */
.L_x_82:
[----:B0-----:R0:W1:Y:S02]  /*11be0*/  SYNCS.PHASECHK.TRANS64.TRYWAIT P0, [R7+URZ], R2 ;  /* 0x00000002070075a7 */ /* 0x001064000800017f */
[----:B-1----:R-:W-:Y:S05]  /*11bf0*/  @!P0 NANOSLEEP.SYNCS 0x989680 ;  /* 0x009896800000895d */ /* 0x002fea0003900000 */
[----:B------:R-:W1:Y:S02]  /*11c00*/  @!P0 SYNCS.PHASECHK.TRANS64 P0, [R7+URZ], R2 ;  /* 0x00000002070085a7 */ /* 0x000e64000800007f */
[----:B-1----:R-:W-:Y:S05]  /*11c10*/  @!P0 BRA `(.L_x_82) ;  /* 0xfffffffc00f08947 */ /* 0x002fea000383ffff */
[----:B------:R-:W-:Y:S05]  /*11c20*/  BRA `(.L_x_92) ;  /* 0xfffffffc00287947 */ /* 0x000fea000383ffff */
.L_x_83:
[----:B0-----:R0:W1:Y:S02]  /*11c30*/  SYNCS.PHASECHK.TRANS64.TRYWAIT P0, [R6+URZ], R5 ;  /* 0x00000005060075a7 */ /* 0x001064000800017f */
[----:B-1----:R-:W-:Y:S05]  /*11c40*/  @!P0 NANOSLEEP.SYNCS 0x989680 ;  /* 0x009896800000895d */ /* 0x002fea0003900000 */
[----:B------:R-:W1:Y:S02]  /*11c50*/  @!P0 SYNCS.PHASECHK.TRANS64 P0, [R6+URZ], R5 ;  /* 0x00000005060085a7 */ /* 0x000e64000800007f */
[----:B-1----:R-:W-:Y:S05]  /*11c60*/  @!P0 BRA `(.L_x_83) ;  /* 0xfffffffc00f08947 */ /* 0x002fea000383ffff */
[----:B------:R-:W-:Y:S05]  /*11c70*/  BRA `(.L_x_93) ;  /* 0xfffffffc00307947 */ /* 0x000fea000383ffff */
.L_x_94:
[----:B------:R-:W-:-:S00]  /*11c80*/  BRA `(.L_x_94) ;  /* 0xfffffffc00fc7947 */ /* 0x000fc0000383ffff */
[----:B------:R-:W-:-:S00]  /*11c90*/  NOP ;  /* 0x0000000000007918 */ /* 0x000fc00000000000 */
        /* <DEDUP_REMOVED lines=14> */
.L_x_95:


//--------------------- .nv.shared._ZN7cutlass13device_kernelINS_4gemm6kernel13GemmUniversalIN4cute5tupleIJiiiiEEENS1_10collective13CollectiveMmaINS1_37MainloopSm90TmaGmmaWarpSpecializedFP8ILi3ENS5_IJNS4_1CILi1EEESB_SB_EEENS1_35KernelTmaWarpSpecializedCooperativeEEENS5_IJNSA_ILi512EEENSA_ILi48EEENSA_ILi128EEEEEENS_12float_e4m3_tENS5_IJlSB_lEEESJ_SK_NS4_8TiledMMAINS4_8MMA_AtomIJNS4_4SM904GMMA30MMA_64x16x32_F32E4M3E4M3_SS_TNILNSO_7ScaleInE1ELSQ_1EEEEEENS4_6LayoutINS5_IJNSA_ILi2EEESB_SB_EEENS5_IJSB_NSA_ILi0EEESW_EEEEENS5_IJNS4_10UnderscoreESZ_SZ_EEEEENS4_13SM90_TMA_LOADENS4_14ComposedLayoutINS4_7SwizzleILi3ELi4ELi3EEENS4_18smem_ptr_flag_bitsILi8EEENST_INS5_IJNSA_ILi8EEESH_EEENS5_IJSH_SB_EEEEEEEvNS4_8identityES12_S1C_vS1D_EENS_8epilogue10collective6detail29Sm90TmaWarpSpecializedAdapterINS1G_15DefaultEpilogueISJ_SK_SK_NS1F_6thread17LinearCombinationISJ_Li1EffLNS1K_9ScaleType4KindE0ELNS_15FloatRoundStyleE2ESJ_EENS1_15EpilogueDefaultEEEEEvvEEEEvNT_6ParamsE --------------------------
	.section	.nv.shared._ZN7cutlass13device_kernelINS_4gemm6kernel13GemmUniversalIN4cute5tupleIJiiiiEEENS1_10collective13CollectiveMmaINS1_37MainloopSm90TmaGmmaWarpSpecializedFP8ILi3ENS5_IJNS4_1CILi1EEESB_SB_EEENS1_35KernelTmaWarpSpecializedCooperativeEEENS5_IJNSA_ILi512EEENSA_ILi48EEENSA_ILi128EEEEEENS_12float_e4m3_tENS5_IJlSB_lEEESJ_SK_NS4_8TiledMMAINS4_8MMA_AtomIJNS4_4SM904GMMA30MMA_64x16x32_F32E4M3E4M3_SS_TNILNSO_7ScaleInE1ELSQ_1EEEEEENS4_6LayoutINS5_IJNSA_ILi2EEESB_SB_EEENS5_IJSB_NSA_ILi0EEESW_EEEEENS5_IJNS4_10UnderscoreESZ_SZ_EEEEENS4_13SM90_TMA_LOADENS4_14ComposedLayoutINS4_7SwizzleILi3ELi4ELi3EEENS4_18smem_ptr_flag_bitsILi8EEENST_INS5_IJNSA_ILi8EEESH_EEENS5_IJSH_SB_EEEEEEEvNS4_8identityES12_S1C_vS1D_EENS_8epilogue10collective6detail29Sm90TmaWarpSpecializedAdapterINS1G_15DefaultEpilogueISJ_SK_SK_NS1F_6thread17LinearCombinationISJ_Li1EffLNS1K_9ScaleType4KindE0ELNS_15FloatRoundStyleE2ESJ_EENS1_15EpilogueDefaultEEEEEvvEEEEvNT_6ParamsE,"aw",@nobits
	.sectionflags	@""
	.align	16
	.zero		1024


//--------------------- .nv.shared.reserved.0     --------------------------
	.section	.nv.shared.reserved.0,"aw",@nobits
	.weak		__nv_reservedSMEM_offset_0_alias
	.size		__nv_reservedSMEM_offset_0_alias, 0, 0
	.other		__nv_reservedSMEM_offset_0_alias,@"STO_CUDA_RESERVED_SHARED STV_DEFAULT"
__nv_reservedSMEM_offset_0_alias:
	.zero		0


//--------------------- .nv.global                --------------------------
	.section	.nv.global,"aw",@nobits
.nv.global:
	.type		_ZN40_INTERNAL_3a6cdbe8_4_k_cu_390287ea_140554cute1_E,@object
	.size		_ZN40_INTERNAL_3a6cdbe8_4_k_cu_390287ea_140554cute1_E,(_ZN40_INTERNAL_3a6cdbe8_4_k_cu_390287ea_140554cuda3std3__45__cpo6cbeginE - _ZN40_INTERNAL_3a6cdbe8_4_k_cu_390287ea_140554cute1_E)
_ZN40_INTERNAL_3a6cdbe8_4_k_cu_390287ea_140554cute1_E:
	.zero		1
	.type		_ZN40_INTERNAL_3a6cdbe8_4_k_cu_390287ea_140554cuda3std3__45__cpo6cbeginE,@object
	.size		_ZN40_INTERNAL_3a6cdbe8_4_k_cu_390287ea_140554cuda3std3__45__cpo6cbeginE,(_ZN40_INTERNAL_3a6cdbe8_4_k_cu_390287ea_140554cuda3std3__48in_placeE - _ZN40_INTERNAL_3a6cdbe8_4_k_cu_390287ea_140554cuda3std3__45__cpo6cbeginE)
_ZN40_INTERNAL_3a6cdbe8_4_k_cu_390287ea_140554cuda3std3__45__cpo6cbeginE:
	.zero		1
	.type		_ZN40_INTERNAL_3a6cdbe8_4_k_cu_390287ea_140554cuda3std3__48in_placeE,@object
	.size		_ZN40_INTERNAL_3a6cdbe8_4_k_cu_390287ea_140554cuda3std3__48in_placeE,(_ZN40_INTERNAL_3a6cdbe8_4_k_cu_390287ea_140554cuda3std6ranges3__45__cpo9iter_moveE - _ZN40_INTERNAL_3a6cdbe8_4_k_cu_390287ea_140554cuda3std3__48in_placeE)
_ZN40_INTERNAL_3a6cdbe8_4_k_cu_390287ea_140554cuda3std3__48in_placeE:
	.zero		1
	.type		_ZN40_INTERNAL_3a6cdbe8_4_k_cu_390287ea_140554cuda3std6ranges3__45__cpo9iter_moveE,@object
	.size		_ZN40_INTERNAL_3a6cdbe8_4_k_cu_390287ea_140554cuda3std6ranges3__45__cpo9iter_moveE,(_ZN40_INTERNAL_3a6cdbe8_4_k_cu_390287ea_140554cuda3std3__45__cpo5beginE - _ZN40_INTERNAL_3a6cdbe8_4_k_cu_390287ea_140554cuda3std6ranges3__45__cpo9iter_moveE)
_ZN40_INTERNAL_3a6cdbe8_4_k_cu_390287ea_140554cuda3std6ranges3__45__cpo9iter_moveE:
	.zero		1
	.type		_ZN40_INTERNAL_3a6cdbe8_4_k_cu_390287ea_140554cuda3std3__45__cpo5beginE,@object
	.size		_ZN40_INTERNAL_3a6cdbe8_4_k_cu_390287ea_140554cuda3std3__45__cpo5beginE,(_ZN40_INTERNAL_3a6cdbe8_4_k_cu_390287ea_140554cuda3std3__442_GLOBAL__N__3a6cdbe8_4_k_cu_390287ea_140556ignoreE - _ZN40_INTERNAL_3a6cdbe8_4_k_cu_390287ea_140554cuda3std3__45__cpo5beginE)
_ZN40_INTERNAL_3a6cdbe8_4_k_cu_390287ea_140554cuda3std3__45__cpo5beginE:
	.zero		1
	.type		_ZN40_INTERNAL_3a6cdbe8_4_k_cu_390287ea_140554cuda3std3__442_GLOBAL__N__3a6cdbe8_4_k_cu_390287ea_140556ignoreE,@object
	.size		_ZN40_INTERNAL_3a6cdbe8_4_k_cu_390287ea_140554cuda3std3__442_GLOBAL__N__3a6cdbe8_4_k_cu_390287ea_140556ignoreE,(_ZN40_INTERNAL_3a6cdbe8_4_k_cu_390287ea_140554cute7productE - _ZN40_INTERNAL_3a6cdbe8_4_k_cu_390287ea_140554cuda3std3__442_GLOBAL__N__3a6cdbe8_4_k_cu_390287ea_140556ignoreE)
_ZN40_INTERNAL_3a6cdbe8_4_k_cu_390287ea_140554cuda3std3__442_GLOBAL__N__3a6cdbe8_4_k_cu_390287ea_140556ignoreE:
	.zero		1
	.type		_ZN40_INTERNAL_3a6cdbe8_4_k_cu_390287ea_140554cute7productE,@object
	.size		_ZN40_INTERNAL_3a6cdbe8_4_k_cu_390287ea_140554cute7productE,(_ZN40_INTERNAL_3a6cdbe8_4_k_cu_390287ea_140554cuda3std3__45__cpo3endE - _ZN40_INTERNAL_3a6cdbe8_4_k_cu_390287ea_140554cute7productE)
_ZN40_INTERNAL_3a6cdbe8_4_k_cu_390287ea_140554cute7productE:
	.zero		1
	.type		_ZN40_INTERNAL_3a6cdbe8_4_k_cu_390287ea_140554cuda3std3__45__cpo3endE,@object
	.size		_ZN40_INTERNAL_3a6cdbe8_4_k_cu_390287ea_140554cuda3std3__45__cpo3endE,(_ZN40_INTERNAL_3a6cdbe8_4_k_cu_390287ea_140554cuda3std3__419piecewise_constructE - _ZN40_INTERNAL_3a6cdbe8_4_k_cu_390287ea_140554cuda3std3__45__cpo3endE)
_ZN40_INTERNAL_3a6cdbe8_4_k_cu_390287ea_140554cuda3std3__45__cpo3endE:
	.zero		1
	.type		_ZN40_INTERNAL_3a6cdbe8_4_k_cu_390287ea_140554cuda3std3__419piecewise_constructE,@object
	.size		_ZN40_INTERNAL_3a6cdbe8_4_k_cu_390287ea_140554cuda3std3__419piecewise_constructE,(_ZN40_INTERNAL_3a6cdbe8_4_k_cu_390287ea_140554cuda3std3__45__cpo4cendE - _ZN40_INTERNAL_3a6cdbe8_4_k_cu_390287ea_140554cuda3std3__419piecewise_constructE)
_ZN40_INTERNAL_3a6cdbe8_4_k_cu_390287ea_140554cuda3std3__419piecewise_constructE:
	.zero		1
	.type		_ZN40_INTERNAL_3a6cdbe8_4_k_cu_390287ea_140554cuda3std3__45__cpo4cendE,@object
	.size		_ZN40_INTERNAL_3a6cdbe8_4_k_cu_390287ea_140554cuda3std3__45__cpo4cendE,(_ZN40_INTERNAL_3a6cdbe8_4_k_cu_390287ea_140554cuda3std6ranges3__45__cpo4swapE - _ZN40_INTERNAL_3a6cdbe8_4_k_cu_390287ea_140554cuda3std3__45__cpo4cendE)
_ZN40_INTERNAL_3a6cdbe8_4_k_cu_390287ea_140554cuda3std3__45__cpo4cendE:
	.zero		1
	.type		_ZN40_INTERNAL_3a6cdbe8_4_k_cu_390287ea_140554cuda3std6ranges3__45__cpo4swapE,@object
	.size		_ZN40_INTERNAL_3a6cdbe8_4_k_cu_390287ea_140554cuda3std6ranges3__45__cpo4swapE,(.L_7 - _ZN40_INTERNAL_3a6cdbe8_4_k_cu_390287ea_140554cuda3std6ranges3__45__cpo4swapE)
_ZN40_INTERNAL_3a6cdbe8_4_k_cu_390287ea_140554cuda3std6ranges3__45__cpo4swapE:
	.zero		1
.L_7:


//--------------------- .nv.constant0._ZN7cutlass13device_kernelINS_4gemm6kernel13GemmUniversalIN4cute5tupleIJiiiiEEENS1_10collective13CollectiveMmaINS1_37MainloopSm90TmaGmmaWarpSpecializedFP8ILi3ENS5_IJNS4_1CILi1EEESB_SB_EEENS1_35KernelTmaWarpSpecializedCooperativeEEENS5_IJNSA_ILi512EEENSA_ILi48EEENSA_ILi128EEEEEENS_12float_e4m3_tENS5_IJlSB_lEEESJ_SK_NS4_8TiledMMAINS4_8MMA_AtomIJNS4_4SM904GMMA30MMA_64x16x32_F32E4M3E4M3_SS_TNILNSO_7ScaleInE1ELSQ_1EEEEEENS4_6LayoutINS5_IJNSA_ILi2EEESB_SB_EEENS5_IJSB_NSA_ILi0EEESW_EEEEENS5_IJNS4_10UnderscoreESZ_SZ_EEEEENS4_13SM90_TMA_LOADENS4_14ComposedLayoutINS4_7SwizzleILi3ELi4ELi3EEENS4_18smem_ptr_flag_bitsILi8EEENST_INS5_IJNSA_ILi8EEESH_EEENS5_IJSH_SB_EEEEEEEvNS4_8identityES12_S1C_vS1D_EENS_8epilogue10collective6detail29Sm90TmaWarpSpecializedAdapterINS1G_15DefaultEpilogueISJ_SK_SK_NS1F_6thread17LinearCombinationISJ_Li1EffLNS1K_9ScaleType4KindE0ELNS_15FloatRoundStyleE2ESJ_EENS1_15EpilogueDefaultEEEEEvvEEEEvNT_6ParamsE --------------------------
	.section	.nv.constant0._ZN7cutlass13device_kernelINS_4gemm6kernel13GemmUniversalIN4cute5tupleIJiiiiEEENS1_10collective13CollectiveMmaINS1_37MainloopSm90TmaGmmaWarpSpecializedFP8ILi3ENS5_IJNS4_1CILi1EEESB_SB_EEENS1_35KernelTmaWarpSpecializedCooperativeEEENS5_IJNSA_ILi512EEENSA_ILi48EEENSA_ILi128EEEEEENS_12float_e4m3_tENS5_IJlSB_lEEESJ_SK_NS4_8TiledMMAINS4_8MMA_AtomIJNS4_4SM904GMMA30MMA_64x16x32_F32E4M3E4M3_SS_TNILNSO_7ScaleInE1ELSQ_1EEEEEENS4_6LayoutINS5_IJNSA_ILi2EEESB_SB_EEENS5_IJSB_NSA_ILi0EEESW_EEEEENS5_IJNS4_10UnderscoreESZ_SZ_EEEEENS4_13SM90_TMA_LOADENS4_14ComposedLayoutINS4_7SwizzleILi3ELi4ELi3EEENS4_18smem_ptr_flag_bitsILi8EEENST_INS5_IJNSA_ILi8EEESH_EEENS5_IJSH_SB_EEEEEEEvNS4_8identityES12_S1C_vS1D_EENS_8epilogue10collective6detail29Sm90TmaWarpSpecializedAdapterINS1G_15DefaultEpilogueISJ_SK_SK_NS1F_6thread17LinearCombinationISJ_Li1EffLNS1K_9ScaleType4KindE0ELNS_15FloatRoundStyleE2ESJ_EENS1_15EpilogueDefaultEEEEEvvEEEEvNT_6ParamsE,"a",@progbits
	.sectionflags	@""
	.align	4
.nv.constant0._ZN7cutlass13device_kernelINS_4gemm6kernel13GemmUniversalIN4cute5tupleIJiiiiEEENS1_10collective13CollectiveMmaINS1_37MainloopSm90TmaGmmaWarpSpecializedFP8ILi3ENS5_IJNS4_1CILi1EEESB_SB_EEENS1_35KernelTmaWarpSpecializedCooperativeEEENS5_IJNSA_ILi512EEENSA_ILi48EEENSA_ILi128EEEEEENS_12float_e4m3_tENS5_IJlSB_lEEESJ_SK_NS4_8TiledMMAINS4_8MMA_AtomIJNS4_4SM904GMMA30MMA_64x16x32_F32E4M3E4M3_SS_TNILNSO_7ScaleInE1ELSQ_1EEEEEENS4_6LayoutINS5_IJNSA_ILi2EEESB_SB_EEENS5_IJSB_NSA_ILi0EEESW_EEEEENS5_IJNS4_10UnderscoreESZ_SZ_EEEEENS4_13SM90_TMA_LOADENS4_14ComposedLayoutINS4_7SwizzleILi3ELi4ELi3EEENS4_18smem_ptr_flag_bitsILi8EEENST_INS5_IJNSA_ILi8EEESH_EEENS5_IJSH_SB_EEEEEEEvNS4_8identityES12_S1C_vS1D_EENS_8epilogue10collective6detail29Sm90TmaWarpSpecializedAdapterINS1G_15DefaultEpilogueISJ_SK_SK_NS1F_6thread17LinearCombinationISJ_Li1EffLNS1K_9ScaleType4KindE0ELNS_15FloatRoundStyleE2ESJ_EENS1_15EpilogueDefaultEEEEEvvEEEEvNT_6ParamsE:
	.zero		1664


//--------------------- SYMBOLS --------------------------

	.type		.nv.reservedSmem.offset0,@object
	.size		.nv.reservedSmem.offset0,0x4
